// auto-generated by cutlass_sweep.gemm — config: {"arch": "sm_90", "cluster_m": 1, "cluster_n": 1, "dtype": "fp16", "dtype_b": "fp16", "layout": "nt", "stages": 0, "tile_k": 32, "tile_m": 512, "tile_n": 256}
#include "cutlass/cutlass.h"
#include "cutlass/gemm/collective/collective_builder.hpp"
#include "cutlass/gemm/device/gemm_universal_adapter.h"
#include "cutlass/gemm/kernel/gemm_universal.hpp"
#include "cutlass/epilogue/collective/collective_builder.hpp"

using ElemA = cutlass::half_t;
using ElemB = cutlass::half_t;
using ElemCD = cutlass::half_t;
using Acc  = float;
using TileShape    = cute::Shape<cute::_512, cute::_256, cute::_32>;
using ClusterShape = cute::Shape<cute::_1, cute::_1, cute::_1>;

using CollectiveEpilogue = typename cutlass::epilogue::collective::CollectiveBuilder<
    cutlass::arch::Sm90, cutlass::arch::OpClassTensorOp,
    TileShape, ClusterShape,
    cutlass::epilogue::collective::EpilogueTileAuto,
    Acc, Acc,
    ElemCD, cutlass::layout::RowMajor, 128 / cutlass::sizeof_bits<ElemCD>::value,
    ElemCD, cutlass::layout::RowMajor, 128 / cutlass::sizeof_bits<ElemCD>::value,
    cutlass::epilogue::collective::EpilogueScheduleAuto
  >::CollectiveOp;

using CollectiveMainloop = typename cutlass::gemm::collective::CollectiveBuilder<
    cutlass::arch::Sm90, cutlass::arch::OpClassTensorOp,
    ElemA, cutlass::layout::RowMajor, 128 / cutlass::sizeof_bits<ElemA>::value,
    ElemB, cutlass::layout::ColumnMajor, 128 / cutlass::sizeof_bits<ElemB>::value,
    Acc,
    TileShape, ClusterShape,
    cutlass::gemm::collective::StageCountAutoCarveout<static_cast<int>(sizeof(typename CollectiveEpilogue::SharedStorage))>,
    cutlass::gemm::collective::KernelScheduleAuto
  >::CollectiveOp;

using GemmKernel = cutlass::gemm::kernel::GemmUniversal<
    cute::Shape<int,int,int,int>,
    CollectiveMainloop,
    CollectiveEpilogue
>;
using Gemm = cutlass::gemm::device::GemmUniversalAdapter<GemmKernel>;

// Force the device kernel symbol into the cubin without needing a host main.
auto* _anchor = &cutlass::device_kernel<GemmKernel>;


// ===== COMPILED SASS (sm_90a) =====

	.target	sm_90a

	.elftype	@"ET_EXEC"


//--------------------- .note.nv.tkinfo           --------------------------
	.section	.note.nv.tkinfo,"",@"SHT_NOTE"
	.sectionflags	@"SHF_NOTE_NV_TKINFO"
	.tkinfo
        /*0018*/ 	.word	0x00000002
        /*0030*/ 	.string	""
        /*0030*/ 	.string	"ptxas"
        /*0030*/ 	.string	"Cuda compilation tools, release 13.0, V13.0.88"
        /*0030*/ 	.string	"Build cuda_13.0.r13.0/compiler.36424714_0"
        /*0030*/ 	.string	"-arch sm_90a -m 64 "



//--------------------- .note.nv.cuinfo           --------------------------
	.section	.note.nv.cuinfo,"",@"SHT_NOTE"
	.sectionflags	@"SHF_NOTE_NV_CUINFO"
        /*0018*/ 	.short	0x0002
        /*001a*/ 	.short	0x005a
        /*001c*/ 	.short	0x0082
	.zero		2


//--------------------- .nv.info                  --------------------------
	.section	.nv.info,"",@"SHT_CUDA_INFO"
	.align	4


	//----- nvinfo : EIATTR_REGCOUNT
	.align		4
        /*0000*/ 	.byte	0x04, 0x2f
        /*0002*/ 	.short	(.L_15 - .L_14)
	.align		4
.L_14:
        /*0004*/ 	.word	index@(_ZN7cutlass13device_kernelINS_4gemm6kernel13GemmUniversalIN4cute5tupleIJiiiiEEENS1_10collective13CollectiveMmaINS1_34MainloopSm90TmaGmmaWarpSpecializedILi4ENS5_IJNS4_1CILi1EEESB_SB_EEENS1_35KernelTmaWarpSpecializedCooperativeEEENS5_IJNSA_ILi512EEENSA_ILi256EEENSA_ILi32EEEEEENS_6half_tENS5_IJlSB_lEEESJ_SK_NS4_8TiledMMAINS4_8MMA_AtomIJNS4_4SM904GMMA26MMA_64x256x16_F32F16F16_SSILNSO_5MajorE0ELSQ_0ELNSO_7ScaleInE1ELSR_1EEEEEENS4_6LayoutINS5_IJNSA_ILi2EEESB_SB_EEENS5_IJSB_NSA_ILi0EEESX_EEEEENS5_IJNS4_10UnderscoreES10_S10_EEEEENS4_13SM90_TMA_LOADENS4_14ComposedLayoutINS4_7SwizzleILi2ELi4ELi3EEENS4_18smem_ptr_flag_bitsILi16EEENSU_INS5_IJNSA_ILi8EEESH_EEENS5_IJSH_SB_EEEEEEEvNS4_8identityES13_S1D_vS1E_EENS_8epilogue10collective6detail29Sm90TmaWarpSpecializedAdapterINS1H_15DefaultEpilogueISJ_SK_SK_NS1G_6thread17LinearCombinationISJ_Li1EffLNS1L_9ScaleType4KindE0ELNS_15FloatRoundStyleE2ESJ_EENS1_15EpilogueDefaultEEEEEvvEEEEvNT_6ParamsE)
        /*0008*/ 	.word	0x000000a8


	//----- nvinfo : EIATTR_FRAME_SIZE
	.align		4
.L_15:
        /*000c*/ 	.byte	0x04, 0x11
        /*000e*/ 	.short	(.L_17 - .L_16)
	.align		4
.L_16:
        /*0010*/ 	.word	index@(_ZN7cutlass13device_kernelINS_4gemm6kernel13GemmUniversalIN4cute5tupleIJiiiiEEENS1_10collective13CollectiveMmaINS1_34MainloopSm90TmaGmmaWarpSpecializedILi4ENS5_IJNS4_1CILi1EEESB_SB_EEENS1_35KernelTmaWarpSpecializedCooperativeEEENS5_IJNSA_ILi512EEENSA_ILi256EEENSA_ILi32EEEEEENS_6half_tENS5_IJlSB_lEEESJ_SK_NS4_8TiledMMAINS4_8MMA_AtomIJNS4_4SM904GMMA26MMA_64x256x16_F32F16F16_SSILNSO_5MajorE0ELSQ_0ELNSO_7ScaleInE1ELSR_1EEEEEENS4_6LayoutINS5_IJNSA_ILi2EEESB_SB_EEENS5_IJSB_NSA_ILi0EEESX_EEEEENS5_IJNS4_10UnderscoreES10_S10_EEEEENS4_13SM90_TMA_LOADENS4_14ComposedLayoutINS4_7SwizzleILi2ELi4ELi3EEENS4_18smem_ptr_flag_bitsILi16EEENSU_INS5_IJNSA_ILi8EEESH_EEENS5_IJSH_SB_EEEEEEEvNS4_8identityES13_S1D_vS1E_EENS_8epilogue10collective6detail29Sm90TmaWarpSpecializedAdapterINS1H_15DefaultEpilogueISJ_SK_SK_NS1G_6thread17LinearCombinationISJ_Li1EffLNS1L_9ScaleType4KindE0ELNS_15FloatRoundStyleE2ESJ_EENS1_15EpilogueDefaultEEEEEvvEEEEvNT_6ParamsE)
        /*0014*/ 	.word	0x00000f08


	//----- nvinfo : EIATTR_MIN_STACK_SIZE
	.align		4
.L_17:
        /*0018*/ 	.byte	0x04, 0x12
        /*001a*/ 	.short	(.L_19 - .L_18)
	.align		4
.L_18:
        /*001c*/ 	.word	index@(_ZN7cutlass13device_kernelINS_4gemm6kernel13GemmUniversalIN4cute5tupleIJiiiiEEENS1_10collective13CollectiveMmaINS1_34MainloopSm90TmaGmmaWarpSpecializedILi4ENS5_IJNS4_1CILi1EEESB_SB_EEENS1_35KernelTmaWarpSpecializedCooperativeEEENS5_IJNSA_ILi512EEENSA_ILi256EEENSA_ILi32EEEEEENS_6half_tENS5_IJlSB_lEEESJ_SK_NS4_8TiledMMAINS4_8MMA_AtomIJNS4_4SM904GMMA26MMA_64x256x16_F32F16F16_SSILNSO_5MajorE0ELSQ_0ELNSO_7ScaleInE1ELSR_1EEEEEENS4_6LayoutINS5_IJNSA_ILi2EEESB_SB_EEENS5_IJSB_NSA_ILi0EEESX_EEEEENS5_IJNS4_10UnderscoreES10_S10_EEEEENS4_13SM90_TMA_LOADENS4_14ComposedLayoutINS4_7SwizzleILi2ELi4ELi3EEENS4_18smem_ptr_flag_bitsILi16EEENSU_INS5_IJNSA_ILi8EEESH_EEENS5_IJSH_SB_EEEEEEEvNS4_8identityES13_S1D_vS1E_EENS_8epilogue10collective6detail29Sm90TmaWarpSpecializedAdapterINS1H_15DefaultEpilogueISJ_SK_SK_NS1G_6thread17LinearCombinationISJ_Li1EffLNS1L_9ScaleType4KindE0ELNS_15FloatRoundStyleE2ESJ_EENS1_15EpilogueDefaultEEEEEvvEEEEvNT_6ParamsE)
        /*0020*/ 	.word	0x00000f08
.L_19:


//--------------------- .nv.compat                --------------------------
	.section	.nv.compat,"",@"SHT_CUDA_COMPAT_INFO"
	.align	4
        /*0000*/ 	.byte	0x02, 0x09, 0x01, 0x00, 0x02, 0x02, 0x04, 0x00, 0x02, 0x05, 0x05, 0x00, 0x03, 0x07, 0x01, 0x01
        /*0010*/ 	.byte	0x02, 0x03, 0x01, 0x00, 0x02, 0x06, 0x01, 0x00, 0x04, 0x0b, 0x08, 0x00, 0x00, 0x00, 0x00, 0x00
        /*0020*/ 	.byte	0x00, 0x00, 0x00, 0x00


//--------------------- .nv.info._ZN7cutlass13device_kernelINS_4gemm6kernel13GemmUniversalIN4cute5tupleIJiiiiEEENS1_10collective13CollectiveMmaINS1_34MainloopSm90TmaGmmaWarpSpecializedILi4ENS5_IJNS4_1CILi1EEESB_SB_EEENS1_35KernelTmaWarpSpecializedCooperativeEEENS5_IJNSA_ILi512EEENSA_ILi256EEENSA_ILi32EEEEEENS_6half_tENS5_IJlSB_lEEESJ_SK_NS4_8TiledMMAINS4_8MMA_AtomIJNS4_4SM904GMMA26MMA_64x256x16_F32F16F16_SSILNSO_5MajorE0ELSQ_0ELNSO_7ScaleInE1ELSR_1EEEEEENS4_6LayoutINS5_IJNSA_ILi2EEESB_SB_EEENS5_IJSB_NSA_ILi0EEESX_EEEEENS5_IJNS4_10UnderscoreES10_S10_EEEEENS4_13SM90_TMA_LOADENS4_14ComposedLayoutINS4_7SwizzleILi2ELi4ELi3EEENS4_18smem_ptr_flag_bitsILi16EEENSU_INS5_IJNSA_ILi8EEESH_EEENS5_IJSH_SB_EEEEEEEvNS4_8identityES13_S1D_vS1E_EENS_8epilogue10collective6detail29Sm90TmaWarpSpecializedAdapterINS1H_15DefaultEpilogueISJ_SK_SK_NS1G_6thread17LinearCombinationISJ_Li1EffLNS1L_9ScaleType4KindE0ELNS_15FloatRoundStyleE2ESJ_EENS1_15EpilogueDefaultEEEEEvvEEEEvNT_6ParamsE --------------------------
	.section	.nv.info._ZN7cutlass13device_kernelINS_4gemm6kernel13GemmUniversalIN4cute5tupleIJiiiiEEENS1_10collective13CollectiveMmaINS1_34MainloopSm90TmaGmmaWarpSpecializedILi4ENS5_IJNS4_1CILi1EEESB_SB_EEENS1_35KernelTmaWarpSpecializedCooperativeEEENS5_IJNSA_ILi512EEENSA_ILi256EEENSA_ILi32EEEEEENS_6half_tENS5_IJlSB_lEEESJ_SK_NS4_8TiledMMAINS4_8MMA_AtomIJNS4_4SM904GMMA26MMA_64x256x16_F32F16F16_SSILNSO_5MajorE0ELSQ_0ELNSO_7ScaleInE1ELSR_1EEEEEENS4_6LayoutINS5_IJNSA_ILi2EEESB_SB_EEENS5_IJSB_NSA_ILi0EEESX_EEEEENS5_IJNS4_10UnderscoreES10_S10_EEEEENS4_13SM90_TMA_LOADENS4_14ComposedLayoutINS4_7SwizzleILi2ELi4ELi3EEENS4_18smem_ptr_flag_bitsILi16EEENSU_INS5_IJNSA_ILi8EEESH_EEENS5_IJSH_SB_EEEEEEEvNS4_8identityES13_S1D_vS1E_EENS_8epilogue10collective6detail29Sm90TmaWarpSpecializedAdapterINS1H_15DefaultEpilogueISJ_SK_SK_NS1G_6thread17LinearCombinationISJ_Li1EffLNS1L_9ScaleType4KindE0ELNS_15FloatRoundStyleE2ESJ_EENS1_15EpilogueDefaultEEEEEvvEEEEvNT_6ParamsE,"",@"SHT_CUDA_INFO"
	.sectionflags	@""
	.align	4


	//----- nvinfo : EIATTR_CUDA_API_VERSION
	.align		4
        /*0000*/ 	.byte	0x04, 0x37
        /*0002*/ 	.short	(.L_21 - .L_20)
.L_20:
        /*0004*/ 	.word	0x00000082


	//----- nvinfo : EIATTR_KPARAM_INFO
	.align		4
.L_21:
        /*0008*/ 	.byte	0x04, 0x17
        /*000a*/ 	.short	(.L_23 - .L_22)
.L_22:
        /*000c*/ 	.word	0x00000000
        /*0010*/ 	.short	0x0000
        /*0012*/ 	.short	0x0070
        /*0014*/ 	.byte	0x00, 0xf0, 0x01, 0x10


	//----- nvinfo : EIATTR_SPARSE_MMA_MASK
	.align		4
.L_23:
        /*0018*/ 	.byte	0x03, 0x50
        /*001a*/ 	.short	0x0000


	//----- nvinfo : EIATTR_MAXREG_COUNT
	.align		4
        /*001c*/ 	.byte	0x03, 0x1b
        /*001e*/ 	.short	0x00a8


	//----- nvinfo : EIATTR_NUM_BARRIERS
	.align		4
        /*0020*/ 	.byte	0x02, 0x4c
        /*0022*/ 	.byte	0x01
	.zero		1


	//----- nvinfo : EIATTR_EXTERNS
	.align		4
        /*0024*/ 	.byte	0x04, 0x0f
        /*0026*/ 	.short	(.L_25 - .L_24)


	//   ....[0]....
	.align		4
.L_24:
        /*0028*/ 	.word	index@(__assertfail)


	//----- nvinfo : EIATTR_ANNOTATIONS
	.align		4
.L_25:
        /*002c*/ 	.byte	0x04, 0x55
        /*002e*/ 	.short	(.L_27 - .L_26)


	//   ....[0]....
.L_26:
        /*0030*/ 	.word	0x00000001
        /*0034*/ 	.byte	0x90, 0x06, 0x00, 0x00, 0x01, 0x00, 0x00, 0x00, 0xb0, 0x06, 0x00, 0x00, 0x01, 0x00, 0x00, 0x00
        /* <DEDUP_REMOVED lines=1562> */
        /*61e4*/ 	.byte	0x10, 0xfe, 0x02, 0x00


	//----- nvinfo : EIATTR_MERCURY_ISA_VERSION
	.align		4
.L_27:
        /*61e8*/ 	.byte	0x03, 0x5f
        /*61ea*/ 	.short	0x0101


	//----- nvinfo : EIATTR_INT_WARP_WIDE_INSTR_OFFSETS
	.align		4
        /*61ec*/ 	.byte	0x04, 0x31
        /*61ee*/ 	.short	(.L_29 - .L_28)


	//   ....[0]....
.L_28:
        /*61f0*/ 	.word	0x00000500


	//   ....[1]....
        /*61f4*/ 	.word	0x00000510


	//   ....[2]....
        /*61f8*/ 	.word	0x000005a0


	//----- nvinfo : EIATTR_COOP_GROUP_MASK_REGIDS
	.align		4
.L_29:
        /*61fc*/ 	.byte	0x04, 0x29
        /*61fe*/ 	.short	(.L_31 - .L_30)


	//   ....[0]....
.L_30:
        /*6200*/ 	.word	0xffffffff


	//   ....[1]....
        /*6204*/ 	.word	0xffffffff


	//   ....[2]....
        /*6208*/ 	.word	0xffffffff


	//   ....[3]....
        /*620c*/ 	.word	0xffffffff


	//   ....[4]....
        /*6210*/ 	.word	0xffffffff


	//----- nvinfo : EIATTR_COOP_GROUP_INSTR_OFFSETS
	.align		4
.L_31:
        /*6214*/ 	.byte	0x04, 0x28
        /*6216*/ 	.short	(.L_33 - .L_32)


	//   ....[0]....
.L_32:
        /*6218*/ 	.word	0x00000070


	//   ....[1]....
        /*621c*/ 	.word	0x00000080


	//   ....[2]....
        /*6220*/ 	.word	0x000001a0


	//   ....[3]....
        /*6224*/ 	.word	0x000003b0


	//   ....[4]....
        /*6228*/ 	.word	0x00001170


	//----- nvinfo : EIATTR_REG_RECONFIG
	.align		4
.L_33:
        /*622c*/ 	.byte	0x01, 0x54
	.zero		2


	//----- nvinfo : EIATTR_SYSCALL_OFFSETS
	.align		4
        /*6230*/ 	.byte	0x04, 0x46
        /*6232*/ 	.short	(.L_35 - .L_34)


	//   ....[0]....
.L_34:
        /*6234*/ 	.word	0x00001320


	//----- nvinfo : EIATTR_MBARRIER_INSTR_OFFSETS
	.align		4
.L_35:
        /*6238*/ 	.byte	0x04, 0x39
        /*623a*/ 	.short	(.L_37 - .L_36)


	//   ....[0]....
.L_36:
        /*623c*/ 	.word	0x00000320
        /*6240*/ 	.word	0x000000ff
        /*6244*/ 	.word	0x00000000
        /*6248*/ 	.short	0x0100
        /*624a*/ 	.byte	0x08
	.zero		1


	//   ....[1]....
        /*624c*/ 	.word	0x00000330
        /*6250*/ 	.word	0x000000ff
        /*6254*/ 	.word	0x00000020
        /*6258*/ 	.short	0x0100
        /*625a*/ 	.byte	0x08
	.zero		1


	//   ....[2]....
        /*625c*/ 	.word	0x00000340
        /*6260*/ 	.word	0x000000ff
        /*6264*/ 	.word	0x00000008
        /*6268*/ 	.short	0x0100
        /*626a*/ 	.byte	0x08
	.zero		1


	//   ....[3]....
        /*626c*/ 	.word	0x00000350
        /*6270*/ 	.word	0x000000ff
        /*6274*/ 	.word	0x00000028
        /*6278*/ 	.short	0x0100
        /*627a*/ 	.byte	0x08
	.zero		1


	//   ....[4]....
        /*627c*/ 	.word	0x00000360
        /*6280*/ 	.word	0x000000ff
        /*6284*/ 	.word	0x00000010
        /*6288*/ 	.short	0x0100
        /*628a*/ 	.byte	0x08
	.zero		1


	//   ....[5]....
        /*628c*/ 	.word	0x00000370
        /*6290*/ 	.word	0x000000ff
        /*6294*/ 	.word	0x00000030
        /*6298*/ 	.short	0x0100
        /*629a*/ 	.byte	0x08
	.zero		1


	//   ....[6]....
        /*629c*/ 	.word	0x00000380
        /*62a0*/ 	.word	0x000000ff
        /*62a4*/ 	.word	0x00000018
        /*62a8*/ 	.short	0x0100
        /*62aa*/ 	.byte	0x08
	.zero		1


	//   ....[7]....
        /*62ac*/ 	.word	0x00000390
        /*62b0*/ 	.word	0x000000ff
        /*62b4*/ 	.word	0x00000038
        /*62b8*/ 	.short	0x0100
        /*62ba*/ 	.byte	0x08
	.zero		1


	//   ....[8]....
        /*62bc*/ 	.word	0x00000620
        /*62c0*/ 	.word	0x000000ff
        /*62c4*/ 	.word	0x00000050
        /*62c8*/ 	.short	0x0100
        /*62ca*/ 	.byte	0x10
	.zero		1


	//   ....[9]....
        /*62cc*/ 	.word	0x000006c0
        /*62d0*/ 	.word	0x000000ff
        /*62d4*/ 	.word	0x00000058
        /*62d8*/ 	.short	0x0100
        /*62da*/ 	.byte	0x10
	.zero		1


	//   ....[10]....
        /*62dc*/ 	.word	0x000013c0
        /*62e0*/ 	.word	0x00000003
        /*62e4*/ 	.word	0x00000000
        /*62e8*/ 	.short	0x010a
        /*62ea*/ 	.byte	0x3f
	.zero		1


	//   ....[11]....
        /*62ec*/ 	.word	0x00001400
        /*62f0*/ 	.word	0x00000003
        /*62f4*/ 	.word	0x00000000
        /*62f8*/ 	.short	0x010a
        /*62fa*/ 	.byte	0x3f
	.zero		1


	//   ....[12]....
        /*62fc*/ 	.word	0x00005e20
        /*6300*/ 	.word	0x000000ff
        /*6304*/ 	.word	0x00000000
        /*6308*/ 	.short	0x010a
        /*630a*/ 	.byte	0x08
	.zero		1


	//   ....[13]....
        /*630c*/ 	.word	0x00005e60
        /*6310*/ 	.word	0x000000ff
        /*6314*/ 	.word	0x00000000
        /*6318*/ 	.short	0x010a
        /*631a*/ 	.byte	0x08
	.zero		1


	//   ....[14]....
        /*631c*/ 	.word	0x0000c300
        /*6320*/ 	.word	0x000000ff
        /*6324*/ 	.word	0x00000000
        /*6328*/ 	.short	0x0101
        /*632a*/ 	.byte	0x08
	.zero		1


	//   ....[15]....
        /*632c*/ 	.word	0x0000c4b0
        /*6330*/ 	.word	0x000000ff
        /*6334*/ 	.word	0x00000000
        /*6338*/ 	.short	0x0101
        /*633a*/ 	.byte	0x04
	.zero		1


	//   ....[16]....
        /*633c*/ 	.word	0x0002f9a0
        /*6340*/ 	.word	0x0000000f
        /*6344*/ 	.word	0x00000020
        /*6348*/ 	.short	0x010a
        /*634a*/ 	.byte	0x3f
	.zero		1


	//   ....[17]....
        /*634c*/ 	.word	0x0002fd80
        /*6350*/ 	.word	0x00000002
        /*6354*/ 	.word	0x00000058
        /*6358*/ 	.short	0x0101
        /*635a*/ 	.byte	0x3f
	.zero		1


	//   ....[18]....
        /*635c*/ 	.word	0x00030520
        /*6360*/ 	.word	0x00000005
        /*6364*/ 	.word	0x00000000
        /*6368*/ 	.short	0x010a
        /*636a*/ 	.byte	0x3f
	.zero		1


	//   ....[19]....
        /*636c*/ 	.word	0x000305b0
        /*6370*/ 	.word	0x00000007
        /*6374*/ 	.word	0x00000000
        /*6378*/ 	.short	0x010a
        /*637a*/ 	.byte	0x3f
	.zero		1


	//   ....[20]....
        /*637c*/ 	.word	0x00030640
        /*6380*/ 	.word	0x00000007
        /*6384*/ 	.word	0x00000000
        /*6388*/ 	.short	0x010a
        /*638a*/ 	.byte	0x3f
	.zero		1


	//   ....[21]....
        /*638c*/ 	.word	0x000306d0
        /*6390*/ 	.word	0x00000003
        /*6394*/ 	.word	0x00000000
        /*6398*/ 	.short	0x010a
        /*639a*/ 	.byte	0x3f
	.zero		1


	//   ....[22]....
        /*639c*/ 	.word	0x00030730
        /*63a0*/ 	.word	0x00000003
        /*63a4*/ 	.word	0x00000000
        /*63a8*/ 	.short	0x010a
        /*63aa*/ 	.byte	0x3f
	.zero		1


	//   ....[23]....
        /*63ac*/ 	.word	0x00030790
        /*63b0*/ 	.word	0x00000006
        /*63b4*/ 	.word	0x00000000
        /*63b8*/ 	.short	0x010a
        /*63ba*/ 	.byte	0x3f
	.zero		1


	//   ....[24]....
        /*63bc*/ 	.word	0x00030860
        /*63c0*/ 	.word	0x0000000f
        /*63c4*/ 	.word	0x00000020
        /*63c8*/ 	.short	0x010a
        /*63ca*/ 	.byte	0x3f
	.zero		1


	//   ....[25]....
        /*63cc*/ 	.word	0x00030930
        /*63d0*/ 	.word	0x00000005
        /*63d4*/ 	.word	0x00000000
        /*63d8*/ 	.short	0x010a
        /*63da*/ 	.byte	0x3f
	.zero		1


	//   ....[26]....
        /*63dc*/ 	.word	0x00030980
        /*63e0*/ 	.word	0x00000007
        /*63e4*/ 	.word	0x00000000
        /*63e8*/ 	.short	0x010a
        /*63ea*/ 	.byte	0x3f
	.zero		1


	//   ....[27]....
        /*63ec*/ 	.word	0x000309d0
        /*63f0*/ 	.word	0x00000007
        /*63f4*/ 	.word	0x00000000
        /*63f8*/ 	.short	0x010a
        /*63fa*/ 	.byte	0x3f
	.zero		1


	//----- nvinfo : EIATTR_NUM_MBARRIERS
	.align		4
.L_37:
        /*63fc*/ 	.byte	0x03, 0x38
        /*63fe*/ 	.short	0x000a


	//----- nvinfo : EIATTR_EXIT_INSTR_OFFSETS
	.align		4
        /*6400*/ 	.byte	0x04, 0x1c
        /*6402*/ 	.short	(.L_39 - .L_38)


	//   ....[0]....
.L_38:
        /*6404*/ 	.word	0x00000720


	//   ....[1]....
        /*6408*/ 	.word	0x00001090


	//   ....[2]....
        /*640c*/ 	.word	0x0002ef20


	//   ....[3]....
        /*6410*/ 	.word	0x0002f630


	//   ....[4]....
        /*6414*/ 	.word	0x00030720


	//----- nvinfo : EIATTR_MAX_THREADS
	.align		4
.L_39:
        /*6418*/ 	.byte	0x04, 0x05
        /*641a*/ 	.short	(.L_41 - .L_40)
.L_40:
        /*641c*/ 	.word	0x00000180
        /*6420*/ 	.word	0x00000001
        /*6424*/ 	.word	0x00000001


	//----- nvinfo : EIATTR_CRS_STACK_SIZE
	.align		4
.L_41:
        /*6428*/ 	.byte	0x04, 0x1e
        /*642a*/ 	.short	(.L_43 - .L_42)
.L_42:
        /*642c*/ 	.word	0x00000000


	//----- nvinfo : EIATTR_CBANK_PARAM_SIZE
	.align		4
.L_43:
        /*6430*/ 	.byte	0x03, 0x19
        /*6432*/ 	.short	0x0470


	//----- nvinfo : EIATTR_PARAM_CBANK
	.align		4
        /*6434*/ 	.byte	0x04, 0x0a
        /*6436*/ 	.short	(.L_45 - .L_44)
	.align		4
.L_44:
        /*6438*/ 	.word	index@(.nv.constant0._ZN7cutlass13device_kernelINS_4gemm6kernel13GemmUniversalIN4cute5tupleIJiiiiEEENS1_10collective13CollectiveMmaINS1_34MainloopSm90TmaGmmaWarpSpecializedILi4ENS5_IJNS4_1CILi1EEESB_SB_EEENS1_35KernelTmaWarpSpecializedCooperativeEEENS5_IJNSA_ILi512EEENSA_ILi256EEENSA_ILi32EEEEEENS_6half_tENS5_IJlSB_lEEESJ_SK_NS4_8TiledMMAINS4_8MMA_AtomIJNS4_4SM904GMMA26MMA_64x256x16_F32F16F16_SSILNSO_5MajorE0ELSQ_0ELNSO_7ScaleInE1ELSR_1EEEEEENS4_6LayoutINS5_IJNSA_ILi2EEESB_SB_EEENS5_IJSB_NSA_ILi0EEESX_EEEEENS5_IJNS4_10UnderscoreES10_S10_EEEEENS4_13SM90_TMA_LOADENS4_14ComposedLayoutINS4_7SwizzleILi2ELi4ELi3EEENS4_18smem_ptr_flag_bitsILi16EEENSU_INS5_IJNSA_ILi8EEESH_EEENS5_IJSH_SB_EEEEEEEvNS4_8identityES13_S1D_vS1E_EENS_8epilogue10collective6detail29Sm90TmaWarpSpecializedAdapterINS1H_15DefaultEpilogueISJ_SK_SK_NS1G_6thread17LinearCombinationISJ_Li1EffLNS1L_9ScaleType4KindE0ELNS_15FloatRoundStyleE2ESJ_EENS1_15EpilogueDefaultEEEEEvvEEEEvNT_6ParamsE)
        /*643c*/ 	.short	0x0210
        /*643e*/ 	.short	0x0470


	//----- nvinfo : EIATTR_SW_WAR
	.align		4
.L_45:
        /*6440*/ 	.byte	0x04, 0x36
        /*6442*/ 	.short	(.L_47 - .L_46)
.L_46:
        /*6444*/ 	.word	0x00000008
.L_47:


//--------------------- .nv.callgraph             --------------------------
	.section	.nv.callgraph,"",@"SHT_CUDA_CALLGRAPH"
	.align	4
	.sectionentsize	8
	.align		4
        /*0000*/ 	.word	0x00000000
	.align		4
        /*0004*/ 	.word	0xffffffff
	.align		4
        /*0008*/ 	.word	index@(_ZN7cutlass13device_kernelINS_4gemm6kernel13GemmUniversalIN4cute5tupleIJiiiiEEENS1_10collective13CollectiveMmaINS1_34MainloopSm90TmaGmmaWarpSpecializedILi4ENS5_IJNS4_1CILi1EEESB_SB_EEENS1_35KernelTmaWarpSpecializedCooperativeEEENS5_IJNSA_ILi512EEENSA_ILi256EEENSA_ILi32EEEEEENS_6half_tENS5_IJlSB_lEEESJ_SK_NS4_8TiledMMAINS4_8MMA_AtomIJNS4_4SM904GMMA26MMA_64x256x16_F32F16F16_SSILNSO_5MajorE0ELSQ_0ELNSO_7ScaleInE1ELSR_1EEEEEENS4_6LayoutINS5_IJNSA_ILi2EEESB_SB_EEENS5_IJSB_NSA_ILi0EEESX_EEEEENS5_IJNS4_10UnderscoreES10_S10_EEEEENS4_13SM90_TMA_LOADENS4_14ComposedLayoutINS4_7SwizzleILi2ELi4ELi3EEENS4_18smem_ptr_flag_bitsILi16EEENSU_INS5_IJNSA_ILi8EEESH_EEENS5_IJSH_SB_EEEEEEEvNS4_8identityES13_S1D_vS1E_EENS_8epilogue10collective6detail29Sm90TmaWarpSpecializedAdapterINS1H_15DefaultEpilogueISJ_SK_SK_NS1G_6thread17LinearCombinationISJ_Li1EffLNS1L_9ScaleType4KindE0ELNS_15FloatRoundStyleE2ESJ_EENS1_15EpilogueDefaultEEEEEvvEEEEvNT_6ParamsE)
	.align		4
        /*000c*/ 	.word	index@(__assertfail)
	.align		4
        /*0010*/ 	.word	0x00000000
	.align		4
        /*0014*/ 	.word	0xfffffffe
	.align		4
        /*0018*/ 	.word	0x00000000
	.align		4
        /*001c*/ 	.word	0xfffffffd
	.align		4
        /*0020*/ 	.word	0x00000000
	.align		4
        /*0024*/ 	.word	0xfffffffc


//--------------------- .nv.constant4             --------------------------
	.section	.nv.constant4,"a",@progbits
	.align	8
	.align		8
.nv.constant4:
        /*0000*/ 	.dword	__assertfail
	.align		8
        /*0008*/ 	.dword	__unnamed_1
	.align		8
        /*0010*/ 	.dword	_ZN40_INTERNAL_5ca33f00_4_k_cu_53880b36_137694cuda3std3__45__cpo5beginE
	.align		8
        /*0018*/ 	.dword	_ZN40_INTERNAL_5ca33f00_4_k_cu_53880b36_137694cuda3std3__45__cpo3endE
	.align		8
        /*0020*/ 	.dword	_ZN40_INTERNAL_5ca33f00_4_k_cu_53880b36_137694cuda3std3__45__cpo6cbeginE
	.align		8
        /*0028*/ 	.dword	_ZN40_INTERNAL_5ca33f00_4_k_cu_53880b36_137694cuda3std3__45__cpo4cendE
	.align		8
        /*0030*/ 	.dword	_ZN40_INTERNAL_5ca33f00_4_k_cu_53880b36_137694cuda3std3__442_GLOBAL__N__5ca33f00_4_k_cu_53880b36_137696ignoreE
	.align		8
        /*0038*/ 	.dword	_ZN40_INTERNAL_5ca33f00_4_k_cu_53880b36_137694cuda3std3__419piecewise_constructE
	.align		8
        /*0040*/ 	.dword	_ZN40_INTERNAL_5ca33f00_4_k_cu_53880b36_137694cuda3std3__48in_placeE
	.align		8
        /*0048*/ 	.dword	_ZN40_INTERNAL_5ca33f00_4_k_cu_53880b36_137694cuda3std6ranges3__45__cpo4swapE
	.align		8
        /*0050*/ 	.dword	_ZN40_INTERNAL_5ca33f00_4_k_cu_53880b36_137694cuda3std6ranges3__45__cpo9iter_moveE
	.align		8
        /*0058*/ 	.dword	_ZN40_INTERNAL_5ca33f00_4_k_cu_53880b36_137694cute7productE
	.align		8
        /*0060*/ 	.dword	_ZN40_INTERNAL_5ca33f00_4_k_cu_53880b36_137694cute1_E
	.align		8
        /*0068*/ 	.dword	$str$22
	.align		8
        /*0070*/ 	.dword	$str$23


//--------------------- .text._ZN7cutlass13device_kernelINS_4gemm6kernel13GemmUniversalIN4cute5tupleIJiiiiEEENS1_10collective13CollectiveMmaINS1_34MainloopSm90TmaGmmaWarpSpecializedILi4ENS5_IJNS4_1CILi1EEESB_SB_EEENS1_35KernelTmaWarpSpecializedCooperativeEEENS5_IJNSA_ILi512EEENSA_ILi256EEENSA_ILi32EEEEEENS_6half_tENS5_IJlSB_lEEESJ_SK_NS4_8TiledMMAINS4_8MMA_AtomIJNS4_4SM904GMMA26MMA_64x256x16_F32F16F16_SSILNSO_5MajorE0ELSQ_0ELNSO_7ScaleInE1ELSR_1EEEEEENS4_6LayoutINS5_IJNSA_ILi2EEESB_SB_EEENS5_IJSB_NSA_ILi0EEESX_EEEEENS5_IJNS4_10UnderscoreES10_S10_EEEEENS4_13SM90_TMA_LOADENS4_14ComposedLayoutINS4_7SwizzleILi2ELi4ELi3EEENS4_18smem_ptr_flag_bitsILi16EEENSU_INS5_IJNSA_ILi8EEESH_EEENS5_IJSH_SB_EEEEEEEvNS4_8identityES13_S1D_vS1E_EENS_8epilogue10collective6detail29Sm90TmaWarpSpecializedAdapterINS1H_15DefaultEpilogueISJ_SK_SK_NS1G_6thread17LinearCombinationISJ_Li1EffLNS1L_9ScaleType4KindE0ELNS_15FloatRoundStyleE2ESJ_EENS1_15EpilogueDefaultEEEEEvvEEEEvNT_6ParamsE --------------------------
	.section	.text._ZN7cutlass13device_kernelINS_4gemm6kernel13GemmUniversalIN4cute5tupleIJiiiiEEENS1_10collective13CollectiveMmaINS1_34MainloopSm90TmaGmmaWarpSpecializedILi4ENS5_IJNS4_1CILi1EEESB_SB_EEENS1_35KernelTmaWarpSpecializedCooperativeEEENS5_IJNSA_ILi512EEENSA_ILi256EEENSA_ILi32EEEEEENS_6half_tENS5_IJlSB_lEEESJ_SK_NS4_8TiledMMAINS4_8MMA_AtomIJNS4_4SM904GMMA26MMA_64x256x16_F32F16F16_SSILNSO_5MajorE0ELSQ_0ELNSO_7ScaleInE1ELSR_1EEEEEENS4_6LayoutINS5_IJNSA_ILi2EEESB_SB_EEENS5_IJSB_NSA_ILi0EEESX_EEEEENS5_IJNS4_10UnderscoreES10_S10_EEEEENS4_13SM90_TMA_LOADENS4_14ComposedLayoutINS4_7SwizzleILi2ELi4ELi3EEENS4_18smem_ptr_flag_bitsILi16EEENSU_INS5_IJNSA_ILi8EEESH_EEENS5_IJSH_SB_EEEEEEEvNS4_8identityES13_S1D_vS1E_EENS_8epilogue10collective6detail29Sm90TmaWarpSpecializedAdapterINS1H_15DefaultEpilogueISJ_SK_SK_NS1G_6thread17LinearCombinationISJ_Li1EffLNS1L_9ScaleType4KindE0ELNS_15FloatRoundStyleE2ESJ_EENS1_15EpilogueDefaultEEEEEvvEEEEvNT_6ParamsE,"ax",@progbits
	.align	128
.text._ZN7cutlass13device_kernelINS_4gemm6kernel13GemmUniversalIN4cute5tupleIJiiiiEEENS1_10collective13CollectiveMmaINS1_34MainloopSm90TmaGmmaWarpSpecializedILi4ENS5_IJNS4_1CILi1EEESB_SB_EEENS1_35KernelTmaWarpSpecializedCooperativeEEENS5_IJNSA_ILi512EEENSA_ILi256EEENSA_ILi32EEEEEENS_6half_tENS5_IJlSB_lEEESJ_SK_NS4_8TiledMMAINS4_8MMA_AtomIJNS4_4SM904GMMA26MMA_64x256x16_F32F16F16_SSILNSO_5MajorE0ELSQ_0ELNSO_7ScaleInE1ELSR_1EEEEEENS4_6LayoutINS5_IJNSA_ILi2EEESB_SB_EEENS5_IJSB_NSA_ILi0EEESX_EEEEENS5_IJNS4_10UnderscoreES10_S10_EEEEENS4_13SM90_TMA_LOADENS4_14ComposedLayoutINS4_7SwizzleILi2ELi4ELi3EEENS4_18smem_ptr_flag_bitsILi16EEENSU_INS5_IJNSA_ILi8EEESH_EEENS5_IJSH_SB_EEEEEEEvNS4_8identityES13_S1D_vS1E_EENS_8epilogue10collective6detail29Sm90TmaWarpSpecializedAdapterINS1H_15DefaultEpilogueISJ_SK_SK_NS1G_6thread17LinearCombinationISJ_Li1EffLNS1L_9ScaleType4KindE0ELNS_15FloatRoundStyleE2ESJ_EENS1_15EpilogueDefaultEEEEEvvEEEEvNT_6ParamsE:
        .type           _ZN7cutlass13device_kernelINS_4gemm6kernel13GemmUniversalIN4cute5tupleIJiiiiEEENS1_10collective13CollectiveMmaINS1_34MainloopSm90TmaGmmaWarpSpecializedILi4ENS5_IJNS4_1CILi1EEESB_SB_EEENS1_35KernelTmaWarpSpecializedCooperativeEEENS5_IJNSA_ILi512EEENSA_ILi256EEENSA_ILi32EEEEEENS_6half_tENS5_IJlSB_lEEESJ_SK_NS4_8TiledMMAINS4_8MMA_AtomIJNS4_4SM904GMMA26MMA_64x256x16_F32F16F16_SSILNSO_5MajorE0ELSQ_0ELNSO_7ScaleInE1ELSR_1EEEEEENS4_6LayoutINS5_IJNSA_ILi2EEESB_SB_EEENS5_IJSB_NSA_ILi0EEESX_EEEEENS5_IJNS4_10UnderscoreES10_S10_EEEEENS4_13SM90_TMA_LOADENS4_14ComposedLayoutINS4_7SwizzleILi2ELi4ELi3EEENS4_18smem_ptr_flag_bitsILi16EEENSU_INS5_IJNSA_ILi8EEESH_EEENS5_IJSH_SB_EEEEEEEvNS4_8identityES13_S1D_vS1E_EENS_8epilogue10collective6detail29Sm90TmaWarpSpecializedAdapterINS1H_15DefaultEpilogueISJ_SK_SK_NS1G_6thread17LinearCombinationISJ_Li1EffLNS1L_9ScaleType4KindE0ELNS_15FloatRoundStyleE2ESJ_EENS1_15EpilogueDefaultEEEEEvvEEEEvNT_6ParamsE,@function
        .size           _ZN7cutlass13device_kernelINS_4gemm6kernel13GemmUniversalIN4cute5tupleIJiiiiEEENS1_10collective13CollectiveMmaINS1_34MainloopSm90TmaGmmaWarpSpecializedILi4ENS5_IJNS4_1CILi1EEESB_SB_EEENS1_35KernelTmaWarpSpecializedCooperativeEEENS5_IJNSA_ILi512EEENSA_ILi256EEENSA_ILi32EEEEEENS_6half_tENS5_IJlSB_lEEESJ_SK_NS4_8TiledMMAINS4_8MMA_AtomIJNS4_4SM904GMMA26MMA_64x256x16_F32F16F16_SSILNSO_5MajorE0ELSQ_0ELNSO_7ScaleInE1ELSR_1EEEEEENS4_6LayoutINS5_IJNSA_ILi2EEESB_SB_EEENS5_IJSB_NSA_ILi0EEESX_EEEEENS5_IJNS4_10UnderscoreES10_S10_EEEEENS4_13SM90_TMA_LOADENS4_14ComposedLayoutINS4_7SwizzleILi2ELi4ELi3EEENS4_18smem_ptr_flag_bitsILi16EEENSU_INS5_IJNSA_ILi8EEESH_EEENS5_IJSH_SB_EEEEEEEvNS4_8identityES13_S1D_vS1E_EENS_8epilogue10collective6detail29Sm90TmaWarpSpecializedAdapterINS1H_15DefaultEpilogueISJ_SK_SK_NS1G_6thread17LinearCombinationISJ_Li1EffLNS1L_9ScaleType4KindE0ELNS_15FloatRoundStyleE2ESJ_EENS1_15EpilogueDefaultEEEEEvvEEEEvNT_6ParamsE,(.L_x_1084 - _ZN7cutlass13device_kernelINS_4gemm6kernel13GemmUniversalIN4cute5tupleIJiiiiEEENS1_10collective13CollectiveMmaINS1_34MainloopSm90TmaGmmaWarpSpecializedILi4ENS5_IJNS4_1CILi1EEESB_SB_EEENS1_35KernelTmaWarpSpecializedCooperativeEEENS5_IJNSA_ILi512EEENSA_ILi256EEENSA_ILi32EEEEEENS_6half_tENS5_IJlSB_lEEESJ_SK_NS4_8TiledMMAINS4_8MMA_AtomIJNS4_4SM904GMMA26MMA_64x256x16_F32F16F16_SSILNSO_5MajorE0ELSQ_0ELNSO_7ScaleInE1ELSR_1EEEEEENS4_6LayoutINS5_IJNSA_ILi2EEESB_SB_EEENS5_IJSB_NSA_ILi0EEESX_EEEEENS5_IJNS4_10UnderscoreES10_S10_EEEEENS4_13SM90_TMA_LOADENS4_14ComposedLayoutINS4_7SwizzleILi2ELi4ELi3EEENS4_18smem_ptr_flag_bitsILi16EEENSU_INS5_IJNSA_ILi8EEESH_EEENS5_IJSH_SB_EEEEEEEvNS4_8identityES13_S1D_vS1E_EENS_8epilogue10collective6detail29Sm90TmaWarpSpecializedAdapterINS1H_15DefaultEpilogueISJ_SK_SK_NS1G_6thread17LinearCombinationISJ_Li1EffLNS1L_9ScaleType4KindE0ELNS_15FloatRoundStyleE2ESJ_EENS1_15EpilogueDefaultEEEEEvvEEEEvNT_6ParamsE)
        .other          _ZN7cutlass13device_kernelINS_4gemm6kernel13GemmUniversalIN4cute5tupleIJiiiiEEENS1_10collective13CollectiveMmaINS1_34MainloopSm90TmaGmmaWarpSpecializedILi4ENS5_IJNS4_1CILi1EEESB_SB_EEENS1_35KernelTmaWarpSpecializedCooperativeEEENS5_IJNSA_ILi512EEENSA_ILi256EEENSA_ILi32EEEEEENS_6half_tENS5_IJlSB_lEEESJ_SK_NS4_8TiledMMAINS4_8MMA_AtomIJNS4_4SM904GMMA26MMA_64x256x16_F32F16F16_SSILNSO_5MajorE0ELSQ_0ELNSO_7ScaleInE1ELSR_1EEEEEENS4_6LayoutINS5_IJNSA_ILi2EEESB_SB_EEENS5_IJSB_NSA_ILi0EEESX_EEEEENS5_IJNS4_10UnderscoreES10_S10_EEEEENS4_13SM90_TMA_LOADENS4_14ComposedLayoutINS4_7SwizzleILi2ELi4ELi3EEENS4_18smem_ptr_flag_bitsILi16EEENSU_INS5_IJNSA_ILi8EEESH_EEENS5_IJSH_SB_EEEEEEEvNS4_8identityES13_S1D_vS1E_EENS_8epilogue10collective6detail29Sm90TmaWarpSpecializedAdapterINS1H_15DefaultEpilogueISJ_SK_SK_NS1G_6thread17LinearCombinationISJ_Li1EffLNS1L_9ScaleType4KindE0ELNS_15FloatRoundStyleE2ESJ_EENS1_15EpilogueDefaultEEEEEvvEEEEvNT_6ParamsE,@"STO_CUDA_ENTRY STV_DEFAULT"
_ZN7cutlass13device_kernelINS_4gemm6kernel13GemmUniversalIN4cute5tupleIJiiiiEEENS1_10collective13CollectiveMmaINS1_34MainloopSm90TmaGmmaWarpSpecializedILi4ENS5_IJNS4_1CILi1EEESB_SB_EEENS1_35KernelTmaWarpSpecializedCooperativeEEENS5_IJNSA_ILi512EEENSA_ILi256EEENSA_ILi32EEEEEENS_6half_tENS5_IJlSB_lEEESJ_SK_NS4_8TiledMMAINS4_8MMA_AtomIJNS4_4SM904GMMA26MMA_64x256x16_F32F16F16_SSILNSO_5MajorE0ELSQ_0ELNSO_7ScaleInE1ELSR_1EEEEEENS4_6LayoutINS5_IJNSA_ILi2EEESB_SB_EEENS5_IJSB_NSA_ILi0EEESX_EEEEENS5_IJNS4_10UnderscoreES10_S10_EEEEENS4_13SM90_TMA_LOADENS4_14ComposedLayoutINS4_7SwizzleILi2ELi4ELi3EEENS4_18smem_ptr_flag_bitsILi16EEENSU_INS5_IJNSA_ILi8EEESH_EEENS5_IJSH_SB_EEEEEEEvNS4_8identityES13_S1D_vS1E_EENS_8epilogue10collective6detail29Sm90TmaWarpSpecializedAdapterINS1H_15DefaultEpilogueISJ_SK_SK_NS1G_6thread17LinearCombinationISJ_Li1EffLNS1L_9ScaleType4KindE0ELNS_15FloatRoundStyleE2ESJ_EENS1_15EpilogueDefaultEEEEEvvEEEEvNT_6ParamsE:
[----:B------:R-:W0:Y:S02]  /*0000*/  LDC R1, c[0x0][0x28] ;  /* 0x00000a00ff017b82 */ /* 0x000e240000000800 */
[----:B0-----:R-:W-:Y:S01]  /*0010*/  VIADD R1, R1, 0xfffff0f8 ;  /* 0xfffff0f801017836 */ /* 0x001fe20000000000 */
[----:B------:R-:W0:Y:S01]  /*0020*/  S2R R2, SR_TID.X ;  /* 0x0000000000027919 */ /* 0x000e220000002100 */
[----:B------:R-:W-:Y:S01]  /*0030*/  ELECT P0, URZ, PT ;  /* 0x00000000003f782f */ /* 0x000fe20003800000 */
[----:B------:R-:W-:Y:S01]  /*0040*/  BSSY B0, `(.L_x_0) ;  /* 0x0000015000007945 */ /* 0x000fe20003800000 */
[--C-:B0-----:R-:W-:Y:S02]  /*0050*/  SHF.R.U32.HI R0, RZ, 0x5, R2.reuse ;  /* 0x00000005ff007819 */ /* 0x101fe40000011602 */
[----:B------:R-:W-:-:S03]  /*0060*/  SHF.R.U32.HI R2, RZ, 0x7, R2 ;  /* 0x00000007ff027819 */ /* 0x000fc60000011602 */
[----:B------:R-:W0:Y:S04]  /*0070*/  SHFL.IDX PT, R3, R0, RZ, 0x1f ;  /* 0x00001fff00037589 */ /* 0x000e2800000e0000 */
[----:B------:R-:W1:Y:S01]  /*0080*/  SHFL.IDX PT, R2, R2, RZ, 0x1f ;  /* 0x00001fff02027589 */ /* 0x000e6200000e0000 */
[----:B0-----:R-:W-:Y:S02]  /*0090*/  R2UR UR10, R3 ;  /* 0x00000000030a72ca */ /* 0x001fe400000e0000 */
[----:B-1----:R-:W-:-:S11]  /*00a0*/  R2UR UR5, R2 ;  /* 0x00000000020572ca */ /* 0x002fd600000e0000 */
[----:B------:R-:W-:Y:S02]  /*00b0*/  USHF.R.S32.HI UR4, URZ, 0x1f, UR10 ;  /* 0x0000001f3f047899 */ /* 0x000fe4000801140a */
[----:B------:R-:W-:Y:S02]  /*00c0*/  ISETP.NE.OR P0, PT, RZ, UR10, !P0 ;  /* 0x0000000aff007c0c */ /* 0x000fe4000c705670 */
[----:B------:R-:W-:-:S04]  /*00d0*/  ULEA.HI UR4, UR4, UR10, URZ, 0x2 ;  /* 0x0000000a04047291 */ /* 0x000fc8000f8f103f */
[----:B------:R-:W-:-:S04]  /*00e0*/  ULOP3.LUT UR4, UR4, 0xfffffffc, URZ, 0xc0, !UPT ;  /* 0xfffffffc04047892 */ /* 0x000fc8000f8ec03f */
[----:B------:R-:W-:-:S03]  /*00f0*/  UIADD3 UR10, UR10, -UR4, URZ ;  /* 0x800000040a0a7290 */ /* 0x000fc6000fffe03f */
[----:B------:R-:W-:Y:S09]  /*0100*/  @P0 BRA `(.L_x_1) ;  /* 0x0000000000200947 */ /* 0x000ff20003800000 */
[----:B------:R-:W-:Y:S02]  /*0110*/  ULDC.64 UR6, c[0x0][0x198] ;  /* 0x0000660000067ab9 */ /* 0x000fe40000000a00 */
[----:B------:R-:W-:Y:S02]  /*0120*/  UIADD3 UR8, UP0, UR6, 0xf0, URZ ;  /* 0x000000f006087890 */ /* 0x000fe4000ff1e03f */
[----:B------:R-:W-:Y:S02]  /*0130*/  UIADD3 UR6, UP1, UR6, 0x1f0, URZ ;  /* 0x000001f006067890 */ /* 0x000fe4000ff3e03f */
[----:B------:R-:W-:Y:S02]  /*0140*/  UIADD3.X UR9, URZ, UR7, URZ, UP0, !UPT ;  /* 0x000000073f097290 */ /* 0x000fe400087fe43f */
[----:B------:R-:W-:-:S07]  /*0150*/  UIADD3.X UR7, URZ, UR7, URZ, UP1, !UPT ;  /* 0x000000073f077290 */ /* 0x000fce0008ffe43f */
[----:B------:R0:W-:Y:S02]  /*0160*/  UTMACCTL.PF [UR8] ;  /* 0x00000000080079b9 */ /* 0x0001e40008040000 */
[----:B------:R0:W-:Y:S02]  /*0170*/  UTMACCTL.PF [UR6] ;  /* 0x00000000060079b9 */ /* 0x0001e40008040000 */
[----:B0-----:R-:W-:Y:S01]  /*0180*/  NOP ;  /* 0x0000000000007918 */ /* 0x001fe20000000000 */
.L_x_1:
[----:B------:R-:W-:Y:S05]  /*0190*/  BSYNC B0 ;  /* 0x0000000000007941 */ /* 0x000fea0003800000 */
.L_x_0:
[----:B------:R-:W0:Y:S01]  /*01a0*/  SHFL.IDX PT, R2, R0, RZ, 0x1f ;  /* 0x00001fff00027589 */ /* 0x000e2200000e0000 */
[----:B------:R-:W-:Y:S01]  /*01b0*/  UISETP.NE.AND UP0, UPT, UR10, 0x3, UPT ;  /* 0x000000030a00788c */ /* 0x000fe2000bf05270 */
[----:B------:R-:W-:Y:S01]  /*01c0*/  ISETP.NE.AND P1, PT, RZ, UR5, PT ;  /* 0x00000005ff007c0c */ /* 0x000fe2000bf25270 */
[----:B------:R-:W-:Y:S02]  /*01d0*/  UIADD3 UR18, UR5, -0x1, URZ ;  /* 0xffffffff05127890 */ /* 0x000fe4000fffe03f */
[----:B------:R-:W-:Y:S02]  /*01e0*/  UISETP.EQ.OR UP0, UPT, UR10, URZ, !UP0 ;  /* 0x0000003f0a00728c */ /* 0x000fe4000c702670 */
[----:B------:R-:W-:Y:S02]  /*01f0*/  UISETP.GE.U32.AND UP1, UPT, UR18, 0x2, UPT ;  /* 0x000000021200788c */ /* 0x000fe4000bf26070 */
[----:B------:R-:W-:-:S04]  /*0200*/  UISETP.EQ.AND UP0, UPT, UR5, URZ, UP0 ;  /* 0x0000003f0500728c */ /* 0x000fc80008702270 */
[----:B------:R-:W-:-:S04]  /*0210*/  USEL UR40, URZ, 0x1, !UP0 ;  /* 0x000000013f287887 */ /* 0x000fc8000c000000 */
[----:B------:R-:W-:Y:S01]  /*0220*/  USEL UR40, UR40, 0x2, UP1 ;  /* 0x0000000228287887 */ /* 0x000fe20008800000 */
[----:B0-----:R-:W-:-:S13]  /*0230*/  ISETP.NE.AND P0, PT, R2, RZ, PT ;  /* 0x000000ff0200720c */ /* 0x001fda0003f05270 */
[----:B------:R-:W-:Y:S05]  /*0240*/  @P0 BRA `(.L_x_2) ;  /* 0x0000000000580947 */ /* 0x000fea0003800000 */
[----:B------:R-:W0:Y:S01]  /*0250*/  S2UR UR8, SR_CgaCtaId ;  /* 0x00000000000879c3 */ /* 0x000e220000008800 */
[----:B------:R-:W-:Y:S01]  /*0260*/  UMOV UR4, 0x400 ;  /* 0x0000040000047882 */ /* 0x000fe20000000000 */
[----:B------:R-:W-:Y:S01]  /*0270*/  UMOV UR5, 0x1 ;  /* 0x0000000100057882 */ /* 0x000fe20000000000 */
[----:B------:R-:W-:Y:S01]  /*0280*/  UMOV UR6, 0x100 ;  /* 0x0000010000067882 */ /* 0x000fe20000000000 */
[----:B------:R-:W-:Y:S01]  /*0290*/  ELECT P0, URZ, PT ;  /* 0x00000000003f782f */ /* 0x000fe20003800000 */
[----:B------:R-:W-:-:S04]  /*02a0*/  UIADD3 UR6, -UR6, 0x100000, URZ ;  /* 0x0010000006067890 */ /* 0x000fc8000fffe13f */
[----:B------:R-:W-:Y:S02]  /*02b0*/  USHF.L.U32 UR7, UR6, 0xb, URZ ;  /* 0x0000000b06077899 */ /* 0x000fe4000800063f */
[----:B------:R-:W-:Y:S02]  /*02c0*/  USHF.L.U32 UR6, UR6, 0x1, URZ ;  /* 0x0000000106067899 */ /* 0x000fe4000800063f */
[----:B0-----:R-:W-:Y:S02]  /*02d0*/  ULEA UR8, UR8, UR4, 0x18 ;  /* 0x0000000408087291 */ /* 0x001fe4000f8ec03f */
[----:B------:R-:W-:-:S04]  /*02e0*/  UIADD3 UR4, -UR5, 0x100000, URZ ;  /* 0x0010000005047890 */ /* 0x000fc8000fffe13f */
[----:B------:R-:W-:Y:S02]  /*02f0*/  USHF.L.U32 UR5, UR4, 0xb, URZ ;  /* 0x0000000b04057899 */ /* 0x000fe4000800063f */
[----:B------:R-:W-:Y:S01]  /*0300*/  USHF.L.U32 UR4, UR4, 0x1, URZ ;  /* 0x0000000104047899 */ /* 0x000fe2000800063f */
[----:B------:R-:W0:Y:S11]  /*0310*/  FENCE.VIEW.ASYNC.S ;  /* 0x00000000000073c6 */ /* 0x000e360000000000 */
[----:B0-----:R0:W1:Y:S01]  /*0320*/  SYNCS.EXCH.64 URZ, [UR8], UR4 ;  /* 0x00000004083f75b2 */ /* 0x0010620008000100 */
[----:B------:R0:W2:Y:S01]  /*0330*/  SYNCS.EXCH.64 URZ, [UR8+0x20], UR6 ;  /* 0x00002006083f75b2 */ /* 0x0000a20008000100 */
[----:B------:R0:W3:Y:S01]  /*0340*/  SYNCS.EXCH.64 URZ, [UR8+0x8], UR4 ;  /* 0x00000804083f75b2 */ /* 0x0000e20008000100 */
[----:B------:R0:W4:Y:S01]  /*0350*/  SYNCS.EXCH.64 URZ, [UR8+0x28], UR6 ;  /* 0x00002806083f75b2 */ /* 0x0001220008000100 */
[----:B------:R0:W0:Y:S01]  /*0360*/  SYNCS.EXCH.64 URZ, [UR8+0x10], UR4 ;  /* 0x00001004083f75b2 */ /* 0x0000220008000100 */
[----:B------:R0:W0:Y:S01]  /*0370*/  SYNCS.EXCH.64 URZ, [UR8+0x30], UR6 ;  /* 0x00003006083f75b2 */ /* 0x0000220008000100 */
[----:B------:R0:W0:Y:S01]  /*0380*/  SYNCS.EXCH.64 URZ, [UR8+0x18], UR4 ;  /* 0x00001804083f75b2 */ /* 0x0000220008000100 */
[----:B------:R0:W0:Y:S01]  /*0390*/  SYNCS.EXCH.64 URZ, [UR8+0x38], UR6 ;  /* 0x00003806083f75b2 */ /* 0x0000220008000100 */
[----:B------:R-:W-:Y:S01]  /*03a0*/  NOP ;  /* 0x0000000000007918 */ /* 0x000fe20000000000 */
.L_x_2:
[----:B------:R-:W5:Y:S01]  /*03b0*/  SHFL.IDX PT, R0, R0, RZ, 0x1f ;  /* 0x00001fff00007589 */ /* 0x000f6200000e0000 */
[----:B------:R-:W-:Y:S01]  /*03c0*/  ELECT P0, URZ, PT ;  /* 0x00000000003f782f */ /* 0x000fe20003800000 */
[----:B------:R-:W1:Y:S01]  /*03d0*/  S2UR UR17, SR_CTAID.Y ;  /* 0x00000000001179c3 */ /* 0x000e620000002600 */
[----:B0-----:R-:W-:Y:S01]  /*03e0*/  ULDC UR5, c[0x0][0x65c] ;  /* 0x0001970000057ab9 */ /* 0x001fe20000000800 */
[----:B------:R-:W-:Y:S01]  /*03f0*/  UMOV UR12, 0x20 ;  /* 0x00000020000c7882 */ /* 0x000fe20000000000 */
[----:B------:R-:W-:Y:S01]  /*0400*/  UISETP.NE.AND UP2, UPT, UR5, 0x1, UPT ;  /* 0x000000010500788c */ /* 0x000fe2000bf45270 */
[----:B------:R-:W-:Y:S01]  /*0410*/  NOP ;  /* 0x0000000000007918 */ /* 0x000fe20000000000 */
[----:B------:R-:W-:Y:S02]  /*0420*/  NOP ;  /* 0x0000000000007918 */ /* 0x000fe40000000000 */
[----:B------:R-:W-:Y:S01]  /*0430*/  UP2UR UR46, UPR, URZ, 0x4 ;  /* 0x000000043f2e7883 */ /* 0x000fe20008000000 */
[----:B------:R-:W0:Y:S01]  /*0440*/  S2UR UR4, SR_CTAID.X ;  /* 0x00000000000479c3 */ /* 0x000e220000002500 */
[----:B------:R-:W-:-:S02]  /*0450*/  PLOP3.LUT P2, PT, PT, PT, UP2, 0x80, 0x0 ;  /* 0x000000000000781c */ /* 0x000fc40003f4f028 */
[----:B------:R-:W-:Y:S02]  /*0460*/  PLOP3.LUT P4, PT, PT, PT, UP2, 0x80, 0x0 ;  /* 0x000000000000781c */ /* 0x000fe40003f8f028 */
[----:B------:R-:W-:Y:S01]  /*0470*/  PLOP3.LUT P3, PT, PT, PT, UP2, 0x80, 0x0 ;  /* 0x000000000000781c */ /* 0x000fe20003f6f028 */
[----:B------:R-:W-:Y:S01]  /*0480*/  @UP2 ULDC UR14, c[0x0][0x10] ;  /* 0x00000400000e2ab9 */ /* 0x000fe20000000800 */
[----:B------:R-:W-:Y:S01]  /*0490*/  @UP2 UMOV UR9, URZ ;  /* 0x0000003f00092c82 */ /* 0x000fe20008000000 */
[----:B------:R-:W-:Y:S01]  /*04a0*/  @!UP2 ULDC UR11, c[0x0][0xc] ;  /* 0x00000300000baab9 */ /* 0x000fe20000000800 */
[----:B-----5:R-:W-:Y:S01]  /*04b0*/  ISETP.NE.OR P0, PT, R0, RZ, !P0 ;  /* 0x000000ff0000720c */ /* 0x020fe20004705670 */
[----:B-1----:R-:W-:Y:S02]  /*04c0*/  @UP2 UMOV UR7, UR17 ;  /* 0x0000001100072c82 */ /* 0x002fe40008000000 */
[----:B------:R-:W-:Y:S01]  /*04d0*/  @UP2 UMOV UR8, UR7 ;  /* 0x0000000700082c82 */ /* 0x000fe20008000000 */
[----:B------:R-:W-:Y:S01]  /*04e0*/  @!UP2 UMOV UR7, UR17 ;  /* 0x000000110007ac82 */ /* 0x000fe20008000000 */
[----:B0-----:R-:W-:-:S08]  /*04f0*/  @UP2 UIMAD.WIDE.U32 UR14, UR4, UR14, UR8 ;  /* 0x0000000e040e22a5 */ /* 0x001fd0000f8e0008 */
[----:B------:R-:W-:Y:S01]  /*0500*/  VOTEU.ALL UP0, P0 ;  /* 0x00000000003f7886 */ /* 0x000fe20000000000 */
[----:B------:R-:W-:Y:S01]  /*0510*/  VOTEU.ALL UP1, P0 ;  /* 0x00000000003f7886 */ /* 0x000fe20000020000 */
[----:B------:R-:W-:-:S03]  /*0520*/  IMAD.U32 R2, RZ, RZ, UR14 ;  /* 0x0000000eff027e24 */ /* 0x000fc6000f8e00ff */
[----:B------:R-:W0:Y:S01]  /*0530*/  @!UP0 S2UR UR6, SR_CgaCtaId ;  /* 0x00000000000689c3 */ /* 0x000e220000008800 */
[----:B------:R-:W-:Y:S01]  /*0540*/  @!UP0 UMOV UR5, 0x400 ;  /* 0x0000040000058882 */ /* 0x000fe20000000000 */
[----:B------:R-:W-:-:S04]  /*0550*/  @!UP0 UIADD3 UR12, -UR12, 0x100000, URZ ;  /* 0x001000000c0c8890 */ /* 0x000fc8000fffe13f */
[----:B------:R-:W-:Y:S02]  /*0560*/  @!UP0 USHF.L.U32 UR13, UR12, 0xb, URZ ;  /* 0x0000000b0c0d8899 */ /* 0x000fe4000800063f */
[----:B------:R-:W-:Y:S01]  /*0570*/  @!UP0 USHF.L.U32 UR12, UR12, 0x1, URZ ;  /* 0x000000010c0c8899 */ /* 0x000fe2000800063f */
[----:B------:R-:W-:Y:S01]  /*0580*/  IMAD.U32 R3, RZ, RZ, UR15 ;  /* 0x0000000fff037e24 */ /* 0x000fe2000f8e00ff */
[----:B0-----:R-:W-:Y:S01]  /*0590*/  @!UP0 ULEA UR16, UR6, UR5, 0x18 ;  /* 0x0000000506108291 */ /* 0x001fe2000f8ec03f */
[----:B------:R-:W-:Y:S01]  /*05a0*/  VOTEU.ALL UP0, P0 ;  /* 0x00000000003f7886 */ /* 0x000fe20000000000 */
[----:B------:R-:W-:Y:S01]  /*05b0*/  PLOP3.LUT P0, PT, PT, PT, UP2, 0x80, 0x0 ;  /* 0x000000000000781c */ /* 0x000fe20003f0f028 */
[----:B------:R-:W-:Y:S01]  /*05c0*/  UMOV UR5, URZ ;  /* 0x0000003f00057c82 */ /* 0x000fe20008000000 */
[----:B------:R-:W-:Y:S01]  /*05d0*/  @UP2 UMOV UR6, URZ ;  /* 0x0000003f00062c82 */ /* 0x000fe20008000000 */
[----:B------:R-:W-:Y:S02]  /*05e0*/  @!UP2 UIMAD.WIDE.U32 UR8, UR11, UR7, UR4 ;  /* 0x000000070b08a2a5 */ /* 0x000fe4000f8e0004 */
[----:B------:R-:W-:-:S04]  /*05f0*/  @UP2 UIADD3 UR6, UR15, UR6, URZ ;  /* 0x000000060f062290 */ /* 0x000fc8000fffe03f */
[----:B------:R-:W-:Y:S01]  /*0600*/  IMAD.U32 R5, RZ, RZ, UR9 ;  /* 0x00000009ff057e24 */ /* 0x000fe2000f8e00ff */
[----:B------:R-:W0:Y:S02]  /*0610*/  FENCE.VIEW.ASYNC.S ;  /* 0x00000000000073c6 */ /* 0x000e240000000000 */
[----:B0-----:R0:W2:Y:S01]  /*0620*/  @!UP0 SYNCS.EXCH.64 URZ, [UR16+0x50], UR12 ;  /* 0x0000500c103f85b2 */ /* 0x0010a20008000100 */
[----:B------:R-:W-:Y:S02]  /*0630*/  @P2 IMAD.U32 R6, RZ, RZ, UR6 ;  /* 0x00000006ff062e24 */ /* 0x000fe4000f8e00ff */
[----:B------:R-:W-:Y:S01]  /*0640*/  @P0 IMAD.MOV.U32 R7, RZ, RZ, R2 ;  /* 0x000000ffff070224 */ /* 0x000fe200078e0002 */
[----:B------:R-:W-:Y:S01]  /*0650*/  MOV R2, UR8 ;  /* 0x0000000800027c02 */ /* 0x000fe20008000f00 */
[----:B------:R-:W-:Y:S02]  /*0660*/  @!P4 IMAD.MOV.U32 R6, RZ, RZ, R5 ;  /* 0x000000ffff06c224 */ /* 0x000fe400078e0005 */
[----:B------:R-:W-:-:S02]  /*0670*/  IMAD.U32 R3, RZ, RZ, UR9 ;  /* 0x00000009ff037e24 */ /* 0x000fc4000f8e00ff */
[----:B------:R-:W-:Y:S01]  /*0680*/  @!P3 IMAD.MOV.U32 R7, RZ, RZ, R2 ;  /* 0x000000ffff07b224 */ /* 0x000fe200078e0002 */
[----:B------:R0:W-:Y:S01]  /*0690*/  STL [R1+0x600], R6 ;  /* 0x0006000601007387 */ /* 0x0001e20000100800 */
[----:B------:R-:W-:-:S03]  /*06a0*/  IMAD.U32 R4, RZ, RZ, UR8 ;  /* 0x00000008ff047e24 */ /* 0x000fc6000f8e00ff */
[----:B------:R0:W-:Y:S01]  /*06b0*/  STL [R1+0x604], R7 ;  /* 0x0006040701007387 */ /* 0x0001e20000100800 */
[----:B------:R0:W2:Y:S01]  /*06c0*/  @!UP1 SYNCS.EXCH.64 URZ, [UR16+0x58], UR12 ;  /* 0x0000580c103f95b2 */ /* 0x0000a20008000100 */
[----:B------:R-:W-:Y:S01]  /*06d0*/  NOP ;  /* 0x0000000000007918 */ /* 0x000fe20000000000 */
[----:B--234-:R-:W-:Y:S06]  /*06e0*/  BAR.SYNC.DEFER_BLOCKING 0x0 ;  /* 0x0000000000007b1d */ /* 0x01cfec0000010000 */
[----:B------:R-:W-:Y:S05]  /*06f0*/  @!P1 BRA `(.L_x_3) ;  /* 0x000002e8000c9947 */ /* 0x000fea0003800000 */
[----:B------:R-:W-:-:S06]  /*0700*/  UISETP.GT.U32.AND UP0, UPT, UR18, 0x1, UPT ;  /* 0x000000011200788c */ /* 0x000fcc000bf04070 */
[----:B------:R-:W-:-:S13]  /*0710*/  PLOP3.LUT P0, PT, PT, PT, UP0, 0x80, 0x0 ;  /* 0x000000000000781c */ /* 0x000fda0003f0f008 */
[----:B0-----:R-:W-:Y:S05]  /*0720*/  @P0 EXIT ;  /* 0x000000000000094d */ /* 0x001fea0003800000 */
[----:B------:R-:W-:Y:S01]  /*0730*/  ULDC.64 UR8, c[0x0][0x650] ;  /* 0x0001940000087ab9 */ /* 0x000fe20000000a00 */
[----:B------:R-:W-:Y:S01]  /*0740*/  UMOV UR41, 0xffffffff ;  /* 0xffffffff00297882 */ /* 0x000fe20000000000 */
[----:B------:R-:W-:Y:S01]  /*0750*/  ISETP.GE.U32.AND P0, PT, R7, UR8, PT ;  /* 0x0000000807007c0c */ /* 0x000fe2000bf06070 */
[----:B------:R-:W-:Y:S01]  /*0760*/  UMOV UR42, 0xffffffff ;  /* 0xffffffff002a7882 */ /* 0x000fe20000000000 */
[----:B------:R-:W-:Y:S01]  /*0770*/  UMOV UR43, 0xffffffff ;  /* 0xffffffff002b7882 */ /* 0x000fe20000000000 */
[----:B------:R-:W-:Y:S02]  /*0780*/  PRMT R0, RZ, 0x7610, R0 ;  /* 0x00007610ff007816 */ /* 0x000fe40000000000 */
[----:B------:R-:W-:-:S13]  /*0790*/  ISETP.GE.U32.AND.EX P0, PT, R6, UR9, PT, P0 ;  /* 0x0000000906007c0c */ /* 0x000fda000bf06100 */
[----:B------:R-:W-:Y:S05]  /*07a0*/  @P0 BRA `(.L_x_4) ;  /* 0x0000000400800947 */ /* 0x000fea0003800000 */
[----:B------:R-:W-:Y:S01]  /*07b0*/  I2FP.F32.U32 R0, UR4 ;  /* 0x0000000400007c45 */ /* 0x000fe20008201000 */
[----:B------:R-:W-:Y:S01]  /*07c0*/  ULDC.64 UR16, c[0x0][0x628] ;  /* 0x00018a0000107ab9 */ /* 0x000fe20000000a00 */
[----:B------:R-:W-:Y:S01]  /*07d0*/  ULDC UR6, c[0x0][0x150] ;  /* 0x0000540000067ab9 */ /* 0x000fe20000000800 */
[----:B------:R-:W-:Y:S01]  /*07e0*/  ISETP.NE.U32.AND P0, PT, RZ, UR16, PT ;  /* 0x00000010ff007c0c */ /* 0x000fe2000bf05070 */
[----:B------:R-:W-:Y:S01]  /*07f0*/  ULDC UR15, c[0x0][0x630] ;  /* 0x00018c00000f7ab9 */ /* 0x000fe20000000800 */
[----:B------:R-:W-:Y:S01]  /*0800*/  FMUL R0, R0, UR6 ;  /* 0x0000000600007c20 */ /* 0x000fe20008400000 */
[----:B------:R-:W-:Y:S01]  /*0810*/  R2UR UR18, R7 ;  /* 0x00000000071272ca */ /* 0x000fe200000e0000 */
[----:B------:R-:W-:Y:S01]  /*0820*/  ULDC UR20, c[0x0][0x154] ;  /* 0x0000550000147ab9 */ /* 0x000fe20000000800 */
[----:B------:R-:W-:Y:S01]  /*0830*/  ISETP.NE.AND.EX P0, PT, RZ, UR17, PT, P0 ;  /* 0x00000011ff007c0c */ /* 0x000fe2000bf05300 */
[----:B------:R0:W1:Y:S01]  /*0840*/  F2I.U32.TRUNC.NTZ R2, R0 ;  /* 0x0000000000027305 */ /* 0x000062000020f000 */
[----:B------:R-:W-:-:S02]  /*0850*/  R2UR UR19, R6 ;  /* 0x00000000061372ca */ /* 0x000fc400000e0000 */
[----:B------:R-:W-:Y:S02]  /*0860*/  R2UR UR8, R7 ;  /* 0x00000000070872ca */ /* 0x000fe400000e0000 */
[----:B------:R-:W-:-:S07]  /*0870*/  R2UR UR9, R6 ;  /* 0x00000000060972ca */ /* 0x000fce00000e0000 */
[----:B0-----:R-:W-:Y:S08]  /*0880*/  @!P0 BRA `(.L_x_5) ;  /* 0x0000000000308947 */ /* 0x001ff00003800000 */
[----:B------:R-:W-:Y:S01]  /*0890*/  R2UR UR8, R7 ;  /* 0x00000000070872ca */ /* 0x000fe200000e0000 */
[----:B------:R-:W-:Y:S01]  /*08a0*/  ULDC UR6, c[0x0][0x634] ;  /* 0x00018d0000067ab9 */ /* 0x000fe20000000800 */
[----:B------:R-:W-:-:S11]  /*08b0*/  R2UR UR14, R6 ;  /* 0x00000000060e72ca */ /* 0x000fd600000e0000 */
[----:B------:R-:W-:-:S04]  /*08c0*/  UIADD3 UR6, UP0, UR8, UR6, URZ ;  /* 0x0000000608067290 */ /* 0x000fc8000ff1e03f */
[----:B------:R-:W-:-:S04]  /*08d0*/  UIADD3.X UR14, URZ, UR14, URZ, UP0, !UPT ;  /* 0x0000000e3f0e7290 */ /* 0x000fc800087fe43f */
[----:B------:R-:W-:-:S04]  /*08e0*/  UIMAD.WIDE.U32 UR8, UR14, UR16, URZ ;  /* 0x000000100e0872a5 */ /* 0x000fc8000f8e003f */
[----:B------:R-:W-:Y:S02]  /*08f0*/  UIMAD.WIDE.U32 UR10, UP0, UR6, UR17, UR8 ;  /* 0x00000011060a72a5 */ /* 0x000fe4000f800008 */
[----:B------:R-:W-:Y:S02]  /*0900*/  UIMAD.WIDE.U32 UR8, UR6, UR16, URZ ;  /* 0x00000010060872a5 */ /* 0x000fe4000f8e003f */
[----:B------:R-:W-:Y:S02]  /*0910*/  UIADD3.X UR13, URZ, URZ, URZ, UP0, !UPT ;  /* 0x0000003f3f0d7290 */ /* 0x000fe400087fe43f */
[----:B------:R-:W-:Y:S01]  /*0920*/  UIADD3 URZ, UP0, UR9, UR10, URZ ;  /* 0x0000000a093f7290 */ /* 0x000fe2000ff1e03f */
[----:B------:R-:W-:-:S03]  /*0930*/  UMOV UR12, UR11 ;  /* 0x0000000b000c7c82 */ /* 0x000fc60008000000 */
[----:B------:R-:W-:-:S12]  /*0940*/  UIMAD.WIDE.U32.X UR8, UR14, UR17, UR12, UP0 ;  /* 0x000000110e0872a5 */ /* 0x000fd800080e040c */
.L_x_5:
[----:B------:R-:W-:Y:S01]  /*0950*/  USHF.R.U64 UR43, UR8, UR15, UR9 ;  /* 0x0000000f082b7299 */ /* 0x000fe20008001209 */
[----:B------:R-:W-:Y:S01]  /*0960*/  I2FP.F32.U32 R0, UR7 ;  /* 0x0000000700007c45 */ /* 0x000fe20008201000 */
[----:B------:R-:W-:Y:S01]  /*0970*/  USHF.R.U32.HI UR5, URZ, UR15, UR9 ;  /* 0x0000000f3f057299 */ /* 0x000fe20008011609 */
[----:B-1----:R-:W-:Y:S01]  /*0980*/  R2UR UR12, R2 ;  /* 0x00000000020c72ca */ /* 0x002fe200000e0000 */
[----:B------:R-:W-:Y:S02]  /*0990*/  UIADD3 UR6, UP0, URZ, -UR43, URZ ;  /* 0x8000002b3f067290 */ /* 0x000fe4000ff1e03f */
[----:B------:R-:W-:Y:S01]  /*09a0*/  FMUL R0, R0, UR20 ;  /* 0x0000001400007c20 */ /* 0x000fe20008400000 */
[----:B------:R-:W-:Y:S01]  /*09b0*/  ULDC.64 UR8, c[0x0][0x620] ;  /* 0x0001880000087ab9 */ /* 0x000fe20000000a00 */
[----:B------:R-:W-:Y:S01]  /*09c0*/  UIADD3.X UR5, URZ, ~UR5, URZ, UP0, !UPT ;  /* 0x800000053f057290 */ /* 0x000fe200087fe43f */
[----:B------:R-:W-:Y:S01]  /*09d0*/  UMOV UR10, UR18 ;  /* 0x00000012000a7c82 */ /* 0x000fe20008000000 */
[----:B------:R-:W-:-:S02]  /*09e0*/  UMOV UR11, UR19 ;  /* 0x00000013000b7c82 */ /* 0x000fc40008000000 */
[----:B------:R-:W-:Y:S01]  /*09f0*/  UIMAD UR5, UR5, UR8, URZ ;  /* 0x00000008050572a4 */ /* 0x000fe2000f8e023f */
[----:B------:R-:W0:Y:S01]  /*0a00*/  F2I.U32.TRUNC.NTZ R0, R0 ;  /* 0x0000000000007305 */ /* 0x000e22000020f000 */
[----:B------:R-:W-:Y:S02]  /*0a10*/  UIMAD.WIDE.U32 UR10, UR6, UR8, UR10 ;  /* 0x00000008060a72a5 */ /* 0x000fe4000f8e000a */
[----:B------:R-:W-:Y:S01]  /*0a20*/  UIMAD UR6, UR6, UR9, UR5 ;  /* 0x00000009060672a4 */ /* 0x000fe2000f8e0205 */
[----:B------:R-:W-:Y:S01]  /*0a30*/  ULDC UR21, c[0x0][0x658] ;  /* 0x0001960000157ab9 */ /* 0x000fe20000000800 */
[----:B------:R-:W-:Y:S02]  /*0a40*/  UMOV UR19, 0xffffffff ;  /* 0xffffffff00137882 */ /* 0x000fe40000000000 */
[----:B------:R-:W-:Y:S01]  /*0a50*/  UIADD3 UR6, UR11, UR6, URZ ;  /* 0x000000060b067290 */ /* 0x000fe2000fffe03f */
[----:B------:R-:W-:Y:S01]  /*0a60*/  ULDC UR15, c[0x0][0x618] ;  /* 0x00018600000f7ab9 */ /* 0x000fe20000000800 */
[----:B------:R-:W-:Y:S01]  /*0a70*/  ULDC.64 UR8, c[0x0][0x640] ;  /* 0x0001900000087ab9 */ /* 0x000fe20000000a00 */
[----:B------:R-:W-:Y:S01]  /*0a80*/  USHF.L.U32 UR11, UR19, UR21, URZ ;  /* 0x00000015130b7299 */ /* 0x000fe2000800063f */
[----:B------:R-:W-:Y:S01]  /*0a90*/  ISETP.NE.U32.AND P0, PT, RZ, UR8, PT ;  /* 0x00000008ff007c0c */ /* 0x000fe2000bf05070 */
[----:B------:R-:W-:-:S02]  /*0aa0*/  USHF.R.U64 UR19, UR10, UR15, UR6 ;  /* 0x0000000f0a137299 */ /* 0x000fc40008001206 */
[----:B------:R-:W-:Y:S01]  /*0ab0*/  USHF.R.U32.HI UR10, URZ, UR15, UR6 ;  /* 0x0000000f3f0a7299 */ /* 0x000fe20008011606 */
[----:B0-----:R-:W-:Y:S01]  /*0ac0*/  R2UR UR14, R0 ;  /* 0x00000000000e72ca */ /* 0x001fe200000e0000 */
[----:B------:R-:W-:Y:S01]  /*0ad0*/  ULDC UR17, c[0x0][0x608] ;  /* 0x0001820000117ab9 */ /* 0x000fe20000000800 */
[----:B------:R-:W-:Y:S01]  /*0ae0*/  ISETP.NE.AND.EX P0, PT, RZ, UR9, PT, P0 ;  /* 0x00000009ff007c0c */ /* 0x000fe2000bf05300 */
[----:B------:R-:W-:Y:S02]  /*0af0*/  USHF.R.U64 UR23, UR19, UR17, UR10 ;  /* 0x0000001113177299 */ /* 0x000fe4000800120a */
[----:B------:R-:W-:Y:S01]  /*0b00*/  USHF.R.U32.HI UR10, URZ, UR17, UR10 ;  /* 0x000000113f0a7299 */ /* 0x000fe2000801160a */
[----:B------:R-:W-:Y:S01]  /*0b10*/  UMOV UR16, 0x1 ;  /* 0x0000000100107882 */ /* 0x000fe20000000000 */
[----:B------:R-:W-:Y:S02]  /*0b20*/  UIADD3 UR12, -UR12, URZ, URZ ;  /* 0x0000003f0c0c7290 */ /* 0x000fe4000fffe13f */
[----:B------:R-:W-:-:S02]  /*0b30*/  USHF.R.U64 UR24, UR23, UR21, UR10 ;  /* 0x0000001517187299 */ /* 0x000fc4000800120a */
[----:B------:R-:W-:Y:S01]  /*0b40*/  USHF.L.U32 UR6, UR16, UR21, URZ ;  /* 0x0000001510067299 */ /* 0x000fe2000800063f */
[----:B------:R-:W-:Y:S01]  /*0b50*/  ULDC UR13, c[0x0][0x144] ;  /* 0x00005100000d7ab9 */ /* 0x000fe20000000800 */
[----:B------:R-:W-:Y:S01]  /*0b60*/  ULDC UR5, c[0x0][0x600] ;  /* 0x0001800000057ab9 */ /* 0x000fe20000000800 */
[----:B------:R-:W-:Y:S02]  /*0b70*/  ULOP3.LUT UR16, URZ, UR11, URZ, 0x33, !UPT ;  /* 0x0000000b3f107292 */ /* 0x000fe4000f8e333f */
[----:B------:R-:W-:Y:S02]  /*0b80*/  USHF.R.U32.HI UR11, URZ, UR21, UR10 ;  /* 0x000000153f0b7299 */ /* 0x000fe4000801160a */
[----:B------:R-:W-:Y:S02]  /*0b90*/  UIADD3 UR18, UR5, -0x1, URZ ;  /* 0xffffffff05127890 */ /* 0x000fe4000fffe03f */
[----:B------:R-:W-:Y:S02]  /*0ba0*/  UIADD3 UR20, -UR14, URZ, URZ ;  /* 0x0000003f0e147290 */ /* 0x000fe4000fffe13f */
[----:B------:R-:W-:Y:S01]  /*0bb0*/  UIMAD UR4, UR13, UR12, UR4 ;  /* 0x0000000c0d0472a4 */ /* 0x000fe2000f8e0204 */
[----:B------:R-:W-:Y:S01]  /*0bc0*/  ULDC UR25, c[0x0][0x148] ;  /* 0x0000520000197ab9 */ /* 0x000fe20000000800 */
[----:B------:R-:W-:Y:S01]  /*0bd0*/  ULDC UR21, c[0x0][0x648] ;  /* 0x0001920000157ab9 */ /* 0x000fe20000000800 */
[----:B------:R-:W-:Y:S01]  /*0be0*/  ULDC UR22, c[0x0][0x638] ;  /* 0x00018e0000167ab9 */ /* 0x000fe20000000800 */
[----:B------:R-:W-:Y:S01]  /*0bf0*/  UMOV UR10, UR24 ;  /* 0x00000018000a7c82 */ /* 0x000fe20008000000 */
[----:B------:R-:W-:Y:S07]  /*0c00*/  @!P0 BRA `(.L_x_6) ;  /* 0x0000000000308947 */ /* 0x000fee0003800000 */
[----:B------:R-:W-:Y:S02]  /*0c10*/  ULDC UR14, c[0x0][0x64c] ;  /* 0x00019300000e7ab9 */ /* 0x000fe40000000800 */
        /* <DEDUP_REMOVED lines=8> */
[----:B------:R-:W-:-:S07]  /*0ca0*/  UIMAD.WIDE.U32.X UR8, UR17, UR9, UR14, UP0 ;  /* 0x00000009110872a5 */ /* 0x000fce00080e040e */
[----:B------:R-:W-:Y:S01]  /*0cb0*/  UMOV UR10, UR8 ;  /* 0x00000008000a7c82 */ /* 0x000fe20008000000 */
[----:B------:R-:W-:-:S05]  /*0cc0*/  UMOV UR11, UR9 ;  /* 0x00000009000b7c82 */ /* 0x000fca0008000000 */
.L_x_6:
[----:B------:R-:W-:Y:S01]  /*0cd0*/  UISETP.NE.AND UP0, UPT, UR46, URZ, UPT ;  /* 0x0000003f2e00728c */ /* 0x000fe2000bf05270 */
[----:B------:R-:W-:Y:S01]  /*0ce0*/  MOV R0, 0x1 ;  /* 0x0000000100007802 */ /* 0x000fe20000000f00 */
[----:B------:R-:W-:Y:S02]  /*0cf0*/  USHF.R.U64 UR8, UR10, UR21, UR11 ;  /* 0x000000150a087299 */ /* 0x000fe4000800120b */
[----:B------:R-:W-:Y:S02]  /*0d00*/  ULOP3.LUT UR16, UR23, UR16, URZ, 0xc0, !UPT ;  /* 0x0000001017107292 */ /* 0x000fe4000f8ec03f */
[----:B------:R-:W-:Y:S02]  /*0d10*/  ULOP3.LUT UR18, UR19, UR18, URZ, 0xc0, !UPT ;  /* 0x0000001213127292 */ /* 0x000fe4000f8ec03f */
[----:B------:R-:W-:-:S03]  /*0d20*/  UIMAD UR16, UR6, UR8, UR16 ;  /* 0x00000008061072a4 */ /* 0x000fc6000f8e0210 */
[----:B------:R-:W-:Y:S02]  /*0d30*/  @UP0 UIMAD UR4, UR25, UR20, UR7 ;  /* 0x00000014190402a4 */ /* 0x000fe4000f8e0207 */
[----:B------:R-:W-:-:S04]  /*0d40*/  UIADD3 UR7, -UR8, URZ, URZ ;  /* 0x0000003f08077290 */ /* 0x000fc8000fffe13f */
[----:B------:R-:W-:-:S03]  /*0d50*/  UIMAD UR6, UR7, UR22, UR24 ;  /* 0x00000016070672a4 */ /* 0x000fc6000f8e0218 */
[----:B------:R-:W-:Y:S01]  /*0d60*/  ULDC UR7, c[0x0][0x610] ;  /* 0x0001840000077ab9 */ /* 0x000fe20000000800 */
[----:B------:R-:W-:Y:S02]  /*0d70*/  UIMAD UR6, UR6, UR5, UR18 ;  /* 0x00000005060672a4 */ /* 0x000fe4000f8e0212 */
[----:B------:R-:W-:-:S04]  /*0d80*/  UIMAD UR4, UR16, UR7, UR4 ;  /* 0x00000007100472a4 */ /* 0x000fc8000f8e0204 */
[----:B------:R-:W-:Y:S02]  /*0d90*/  USEL UR42, UR6, UR4, !UP0 ;  /* 0x00000004062a7287 */ /* 0x000fe4000c000000 */
[----:B------:R-:W-:-:S12]  /*0da0*/  USEL UR41, UR4, UR6, !UP0 ;  /* 0x0000000604297287 */ /* 0x000fd8000c000000 */
.L_x_4:
[----:B------:R-:W-:-:S08]  /*0db0*/  NOP ;  /* 0x0000000000007918 */ /* 0x000fd00000000000 */
[----:B------:R-:W0:Y:S02]  /*0dc0*/  USETMAXREG.TRY_ALLOC.CTAPOOL UP0, 0xf0 ;  /* 0x000000f0000079c8 */ /* 0x000e240008000600 */
[----:B0-----:R-:W-:-:S13]  /*0dd0*/  PLOP3.LUT P0, PT, PT, PT, UP0, 0x80, 0x0 ;  /* 0x000000000000781c */ /* 0x001fda0003f0f008 */
[----:B------:R-:W-:Y:S05]  /*0de0*/  @!P0 BRA `(.L_x_4) ;  /* 0xfffffffc00f08947 */ /* 0x000fea000383ffff */
[----:B------:R-:W-:Y:S01]  /*0df0*/  ULDC.64 UR4, c[0x0][0x598] ;  /* 0x0001660000047ab9 */ /* 0x000fe20000000a00 */
[----:B------:R-:W-:Y:S01]  /*0e00*/  ULDC.64 UR36, c[0x0][0x208] ;  /* 0x0000820000247ab9 */ /* 0x000fe20000000a00 */
[----:B------:R-:W-:-:S04]  /*0e10*/  ISETP.NE.U32.AND P0, PT, RZ, UR4, PT ;  /* 0x00000004ff007c0c */ /* 0x000fc8000bf05070 */
[----:B------:R-:W-:-:S13]  /*0e20*/  ISETP.NE.AND.EX P0, PT, RZ, UR5, PT, P0 ;  /* 0x00000005ff007c0c */ /* 0x000fda000bf05300 */
[----:B------:R-:W-:Y:S05]  /*0e30*/  @!P0 BRA `(.L_x_7) ;  /* 0x00000000001c8947 */ /* 0x000fea0003800000 */
[----:B------:R-:W0:Y:S02]  /*0e40*/  LDC.64 R2, c[0x0][0x598] ;  /* 0x00016600ff027b82 */ /* 0x000e240000000a00 */
[----:B0-----:R-:W2:Y:S02]  /*0e50*/  LDG.E.64 R2, desc[UR36][R2.64] ;  /* 0x0000002402027981 */ /* 0x001ea4000c1e1b00 */
[----:B--2---:R-:W-:-:S04]  /*0e60*/  ISETP.NE.U32.AND P0, PT, R2, RZ, PT ;  /* 0x000000ff0200720c */ /* 0x004fc80003f05070 */
[----:B------:R-:W-:-:S13]  /*0e70*/  ISETP.NE.AND.EX P0, PT, R3, RZ, PT, P0 ;  /* 0x000000ff0300720c */ /* 0x000fda0003f05300 */
[----:B------:R-:W-:Y:S05]  /*0e80*/  @!P0 BRA `(.L_x_7) ;  /* 0x0000000000088947 */ /* 0x000fea0003800000 */
[----:B------:R0:W5:Y:S01]  /*0e90*/  LD.E R2, desc[UR36][R2.64] ;  /* 0x0000002402027980 */ /* 0x000162000c101900 */
[----:B------:R-:W-:Y:S05]  /*0ea0*/  BRA `(.L_x_8) ;  /* 0x0000000000247947 */ /* 0x000fea0003800000 */
.L_x_7:
[----:B------:R-:W-:Y:S02]  /*0eb0*/  ULDC.64 UR4, c[0x0][0x588] ;  /* 0x0001620000047ab9 */ /* 0x000fe40000000a00 */
[----:B------:R-:W-:-:S04]  /*0ec0*/  ISETP.NE.U32.AND P0, PT, RZ, UR4, PT ;  /* 0x00000004ff007c0c */ /* 0x000fc8000bf05070 */
[----:B------:R-:W-:-:S13]  /*0ed0*/  ISETP.NE.AND.EX P0, PT, RZ, UR5, PT, P0 ;  /* 0x00000005ff007c0c */ /* 0x000fda000bf05300 */
[----:B------:R-:W-:Y:S05]  /*0ee0*/  @!P0 BRA `(.L_x_9) ;  /* 0x00000000000c8947 */ /* 0x000fea0003800000 */
[----:B------:R-:W0:Y:S02]  /*0ef0*/  LDC.64 R2, c[0x0][0x588] ;  /* 0x00016200ff027b82 */ /* 0x000e240000000a00 */
[----:B0-----:R1:W5:Y:S01]  /*0f00*/  LDG.E R2, desc[UR36][R2.64] ;  /* 0x0000002402027981 */ /* 0x001362000c1e1900 */
[----:B------:R-:W-:Y:S05]  /*0f10*/  BRA `(.L_x_8) ;  /* 0x0000000000087947 */ /* 0x000fea0003800000 */
.L_x_9:
[----:B------:R-:W-:Y:S02]  /*0f20*/  ULDC UR4, c[0x0][0x580] ;  /* 0x0001600000047ab9 */ /* 0x000fe40000000800 */
[----:B------:R-:W-:-:S07]  /*0f30*/  IMAD.U32 R2, RZ, RZ, UR4 ;  /* 0x00000004ff027e24 */ /* 0x000fce000f8e00ff */
.L_x_8:
[----:B------:R-:W-:Y:S02]  /*0f40*/  ULDC.64 UR4, c[0x0][0x5a0] ;  /* 0x0001680000047ab9 */ /* 0x000fe40000000a00 */
[----:B------:R-:W-:-:S04]  /*0f50*/  ISETP.NE.U32.AND P0, PT, RZ, UR4, PT ;  /* 0x00000004ff007c0c */ /* 0x000fc8000bf05070 */
[----:B------:R-:W-:-:S13]  /*0f60*/  ISETP.NE.AND.EX P0, PT, RZ, UR5, PT, P0 ;  /* 0x00000005ff007c0c */ /* 0x000fda000bf05300 */
[----:B------:R-:W-:Y:S05]  /*0f70*/  @!P0 BRA `(.L_x_10) ;  /* 0x00000000001c8947 */ /* 0x000fea0003800000 */
[----:B------:R-:W2:Y:S02]  /*0f80*/  LDC.64 R4, c[0x0][0x5a0] ;  /* 0x00016800ff047b82 */ /* 0x000ea40000000a00 */
[----:B--2---:R-:W2:Y:S02]  /*0f90*/  LDG.E.64 R4, desc[UR36][R4.64] ;  /* 0x0000002404047981 */ /* 0x004ea4000c1e1b00 */
[----:B--2---:R-:W-:-:S04]  /*0fa0*/  ISETP.NE.U32.AND P0, PT, R4, RZ, PT ;  /* 0x000000ff0400720c */ /* 0x004fc80003f05070 */
[----:B------:R-:W-:-:S13]  /*0fb0*/  ISETP.NE.AND.EX P0, PT, R5, RZ, PT, P0 ;  /* 0x000000ff0500720c */ /* 0x000fda0003f05300 */
[----:B------:R-:W-:Y:S05]  /*0fc0*/  @!P0 BRA `(.L_x_10) ;  /* 0x0000000000088947 */ /* 0x000fea0003800000 */
[----:B------:R2:W5:Y:S01]  /*0fd0*/  LD.E R16, desc[UR36][R4.64] ;  /* 0x0000002404107980 */ /* 0x000562000c101900 */
[----:B------:R-:W-:Y:S05]  /*0fe0*/  BRA `(.L_x_11) ;  /* 0x0000000000247947 */ /* 0x000fea0003800000 */
.L_x_10:
[----:B------:R-:W-:Y:S02]  /*0ff0*/  ULDC.64 UR4, c[0x0][0x590] ;  /* 0x0001640000047ab9 */ /* 0x000fe40000000a00 */
[----:B------:R-:W-:-:S04]  /*1000*/  ISETP.NE.U32.AND P0, PT, RZ, UR4, PT ;  /* 0x00000004ff007c0c */ /* 0x000fc8000bf05070 */
[----:B------:R-:W-:-:S13]  /*1010*/  ISETP.NE.AND.EX P0, PT, RZ, UR5, PT, P0 ;  /* 0x00000005ff007c0c */ /* 0x000fda000bf05300 */
[----:B------:R-:W-:Y:S05]  /*1020*/  @!P0 BRA `(.L_x_12) ;  /* 0x00000000000c8947 */ /* 0x000fea0003800000 */
[----:B------:R-:W2:Y:S02]  /*1030*/  LDC.64 R16, c[0x0][0x590] ;  /* 0x00016400ff107b82 */ /* 0x000ea40000000a00 */
[----:B--2---:R3:W5:Y:S01]  /*1040*/  LDG.E R16, desc[UR36][R16.64] ;  /* 0x0000002410107981 */ /* 0x004762000c1e1900 */
[----:B------:R-:W-:Y:S05]  /*1050*/  BRA `(.L_x_11) ;  /* 0x0000000000087947 */ /* 0x000fea0003800000 */
.L_x_12:
[----:B------:R-:W-:Y:S02]  /*1060*/  ULDC UR4, c[0x0][0x584] ;  /* 0x0001610000047ab9 */ /* 0x000fe40000000800 */
[----:B------:R-:W-:-:S07]  /*1070*/  IMAD.U32 R16, RZ, RZ, UR4 ;  /* 0x00000004ff107e24 */ /* 0x000fce000f8e00ff */
.L_x_11:
[----:B------:R-:W-:-:S13]  /*1080*/  LOP3.LUT P0, RZ, R0, 0xff, RZ, 0xc0, !PT ;  /* 0x000000ff00ff7812 */ /* 0x000fda000780c0ff */
[----:B------:R-:W-:Y:S05]  /*1090*/  @!P0 EXIT ;  /* 0x000000000000894d */ /* 0x000fea0003800000 */
[----:B------:R-:W-:Y:S01]  /*10a0*/  ULDC UR4, c[0x0][0x28c] ;  /* 0x0000a30000047ab9 */ /* 0x000fe20000000800 */
[----:B------:R-:W-:Y:S01]  /*10b0*/  UMOV UR38, URZ ;  /* 0x0000003f00267c82 */ /* 0x000fe20008000000 */
[----:B------:R-:W-:Y:S01]  /*10c0*/  UIADD3 UR4, UR4, 0x1f, URZ ;  /* 0x0000001f04047890 */ /* 0x000fe2000fffe03f */
[----:B------:R-:W-:-:S03]  /*10d0*/  UMOV UR39, URZ ;  /* 0x0000003f00277c82 */ /* 0x000fc60008000000 */
[----:B------:R-:W-:-:S04]  /*10e0*/  USHF.R.S32.HI UR5, URZ, 0x1f, UR4 ;  /* 0x0000001f3f057899 */ /* 0x000fc80008011404 */
[----:B------:R-:W-:-:S04]  /*10f0*/  ULEA.HI UR5, UR5, UR4, URZ, 0x5 ;  /* 0x0000000405057291 */ /* 0x000fc8000f8f283f */
[----:B------:R-:W-:-:S12]  /*1100*/  USHF.R.S32.HI UR44, URZ, 0x5, UR5 ;  /* 0x000000053f2c7899 */ /* 0x000fd80008011405 */
.L_x_1048:
[----:B------:R-:W4:Y:S01]  /*1110*/  S2R R0, SR_TID.X ;  /* 0x0000000000007919 */ /* 0x000f220000002100 */
[----:B------:R-:W0:Y:S01]  /*1120*/  S2UR UR6, SR_CgaCtaId ;  /* 0x00000000000679c3 */ /* 0x000e220000008800 */
[----:B------:R-:W-:Y:S02]  /*1130*/  UMOV UR45, 0x400 ;  /* 0x00000400002d7882 */ /* 0x000fe40000000000 */
[----:B0-----:R-:W-:Y:S01]  /*1140*/  ULEA UR45, UR6, UR45, 0x18 ;  /* 0x0000002d062d7291 */ /* 0x001fe2000f8ec03f */
[----:B----4-:R-:W-:-:S04]  /*1150*/  LOP3.LUT R0, R0, 0x80, RZ, 0xc0, !PT ;  /* 0x0000008000007812 */ /* 0x010fc800078ec0ff */
[----:B------:R-:W-:-:S06]  /*1160*/  SHF.R.U32.HI R0, RZ, 0x7, R0 ;  /* 0x00000007ff007819 */ /* 0x000fcc0000011600 */
[----:B------:R-:W0:Y:S02]  /*1170*/  SHFL.IDX PT, R0, R0, RZ, 0x1f ;  /* 0x00001fff00007589 */ /* 0x000e2400000e0000 */
[----:B0-----:R-:W-:-:S13]  /*1180*/  R2UR UR4, R0 ;  /* 0x00000000000472ca */ /* 0x001fda00000e0000 */
[----:B------:R-:W-:-:S04]  /*1190*/  ULEA.HI UR5, UR4, UR4, URZ, 0x1 ;  /* 0x0000000404057291 */ /* 0x000fc8000f8f083f */
[----:B------:R-:W-:-:S04]  /*11a0*/  ULOP3.LUT UR5, UR5, 0xffffe, URZ, 0xc0, !UPT ;  /* 0x000ffffe05057892 */ /* 0x000fc8000f8ec03f */
[----:B------:R-:W-:-:S03]  /*11b0*/  UIADD3 UR5, UR4, -UR5, URZ ;  /* 0x8000000504057290 */ /* 0x000fc6000fffe03f */
[----:B------:R-:W-:Y:S01]  /*11c0*/  ULDC UR4, c[0x0][0x28c] ;  /* 0x0000a30000047ab9 */ /* 0x000fe20000000800 */
[----:B------:R-:W-:Y:S01]  /*11d0*/  ULEA UR5, UR5, UR45, 0xc ;  /* 0x0000002d05057291 */ /* 0x000fe2000f8e603f */
[----:B------:R-:W-:-:S03]  /*11e0*/  ISETP.LT.AND P0, PT, RZ, UR4, PT ;  /* 0x00000004ff007c0c */ /* 0x000fc6000bf01270 */
[----:B------:R-:W-:-:S04]  /*11f0*/  UIADD3 UR5, UR5, 0x100, URZ ;  /* 0x0000010005057890 */ /* 0x000fc8000fffe03f */
[----:B------:R-:W-:-:S04]  /*1200*/  USHF.R.U32.HI UR5, URZ, 0x4, UR5 ;  /* 0x000000043f057899 */ /* 0x000fc80008011605 */
[----:B------:R-:W-:Y:S02]  /*1210*/  ULOP3.LUT UR47, UR5, 0x3fff, URZ, 0xc0, !UPT ;  /* 0x00003fff052f7892 */ /* 0x000fe4000f8ec03f */
[----:B---3--:R-:W-:Y:S10]  /*1220*/  @P0 BRA `(.L_x_13) ;  /* 0x0000000000400947 */ /* 0x008ff40003800000 */
[----:B------:R-:W-:Y:S01]  /*1230*/  MOV R0, 0x0 ;  /* 0x0000000000007802 */ /* 0x000fe20000000f00 */
[----:B------:R-:W-:Y:S01]  /*1240*/  ULDC.64 UR4, c[0x4][0x68] ;  /* 0x01001a0000047ab9 */ /* 0x000fe20000000a00 */
[----:B------:R-:W-:Y:S01]  /*1250*/  ULDC.64 UR6, c[0x4][0x8] ;  /* 0x0100020000067ab9 */ /* 0x000fe20000000a00 */
[----:B--2---:R-:W-:Y:S01]  /*1260*/  IMAD.U32 R4, RZ, RZ, UR4 ;  /* 0x00000004ff047e24 */ /* 0x004fe2000f8e00ff */
[----:B------:R0:W2:Y:S01]  /*1270*/  LDC.64 R14, c[0x4][R0] ;  /* 0x01000000000e7b82 */ /* 0x0000a20000000a00 */
[----:B------:R-:W-:Y:S01]  /*1280*/  IMAD.U32 R5, RZ, RZ, UR5 ;  /* 0x00000005ff057e24 */ /* 0x000fe2000f8e00ff */
[----:B------:R-:W-:Y:S01]  /*1290*/  ULDC.64 UR4, c[0x4][0x70] ;  /* 0x01001c0000047ab9 */ /* 0x000fe20000000a00 */
[----:B------:R-:W-:Y:S01]  /*12a0*/  IMAD.U32 R10, RZ, RZ, UR6 ;  /* 0x00000006ff0a7e24 */ /* 0x000fe2000f8e00ff */
[----:B------:R-:W-:Y:S01]  /*12b0*/  MOV R7, UR5 ;  /* 0x0000000500077c02 */ /* 0x000fe20008000f00 */
[----:B------:R-:W-:Y:S02]  /*12c0*/  IMAD.U32 R6, RZ, RZ, UR4 ;  /* 0x00000004ff067e24 */ /* 0x000fe4000f8e00ff */
[----:B------:R-:W-:-:S02]  /*12d0*/  IMAD.U32 R11, RZ, RZ, UR7 ;  /* 0x00000007ff0b7e24 */ /* 0x000fc4000f8e00ff */
[----:B------:R-:W-:Y:S02]  /*12e0*/  IMAD.MOV.U32 R8, RZ, RZ, 0x1e1 ;  /* 0x000001e1ff087424 */ /* 0x000fe400078e00ff */
[----:B------:R-:W-:Y:S02]  /*12f0*/  IMAD.MOV.U32 R12, RZ, RZ, 0x1 ;  /* 0x00000001ff0c7424 */ /* 0x000fe400078e00ff */
[----:B0-----:R-:W-:-:S07]  /*1300*/  IMAD.MOV.U32 R13, RZ, RZ, RZ ;  /* 0x000000ffff0d7224 */ /* 0x001fce00078e00ff */
[----:B------:R-:W-:-:S07]  /*1310*/  LEPC R20, `(.L_x_13) ;  /* 0x000000001014794e */ /* 0x000fce0000000000 */
[----:B-123-5:R-:W-:Y:S05]  /*1320*/  CALL.ABS.NOINC R14 ;  /* 0x000000000e007343 */ /* 0x02efea0003c00000 */
.L_x_13:
[----:B------:R-:W-:-:S06]  /*1330*/  ULOP3.LUT UR4, UR40, 0x1, URZ, 0xfc, !UPT ;  /* 0x0000000128047892 */ /* 0x000fcc000f8efc3f */
[----:B------:R-:W-:-:S04]  /*1340*/  MOV R0, UR4 ;  /* 0x0000000400007c02 */ /* 0x000fc80008000f00 */
[----:B------:R-:W-:-:S13]  /*1350*/  ISETP.NE.AND P0, PT, R0, 0x3, PT ;  /* 0x000000030000780c */ /* 0x000fda0003f05270 */
[----:B------:R-:W-:Y:S05]  /*1360*/  @!P0 BRA `(.L_x_14) ;  /* 0x0000000000048947 */ /* 0x000fea0003800000 */
[----:B------:R-:W-:Y:S01]  /*1370*/  BPT.TRAP 0x1 ;  /* 0x000000040000795c */ /* 0x000fe20000300000 */
.L_x_14:
[----:B-1----:R-:W-:Y:S02]  /*1380*/  IMAD.U32 R3, RZ, RZ, UR39 ;  /* 0x00000027ff037e24 */ /* 0x002fe4000f8e00ff */
[----:B------:R-:W-:-:S03]  /*1390*/  IMAD.U32 R0, RZ, RZ, UR38 ;  /* 0x00000026ff007e24 */ /* 0x000fc6000f8e00ff */
[----:B------:R-:W-:Y:S02]  /*13a0*/  LEA R3, R3, UR45, 0x3 ;  /* 0x0000002d03037c11 */ /* 0x000fe4000f8e18ff */
[----:B------:R-:W-:-:S04]  /*13b0*/  SHF.L.U32 R0, R0, 0x1f, RZ ;  /* 0x0000001f00007819 */ /* 0x000fc800000006ff */
[----:B------:R0:W1:Y:S01]  /*13c0*/  SYNCS.PHASECHK.TRANS64.TRYWAIT P1, [R3+URZ], R0 ;  /* 0x00000000030075a7 */ /* 0x000062000802017f */
[----:B------:R-:W-:Y:S05]  /*13d0*/  @!P0 BRA `(.L_x_15) ;  /* 0x0000000000048947 */ /* 0x000fea0003800000 */
[----:B------:R-:W-:Y:S01]  /*13e0*/  BPT.TRAP 0x1 ;  /* 0x000000040000795c */ /* 0x000fe20000300000 */
.L_x_15:
[----:B-1----:R-:W-:Y:S05]  /*13f0*/  @P1 BRA `(.L_x_16) ;  /* 0x0000000000081947 */ /* 0x002fea0003800000 */
[----:B------:R-:W1:Y:S02]  /*1400*/  SYNCS.PHASECHK.TRANS64.TRYWAIT P1, [R3+URZ], R0 ;  /* 0x00000000030075a7 */ /* 0x000e64000802017f */
[----:B-1----:R-:W-:Y:S05]  /*1410*/  @!P1 BRA `(.L_x_17) ;  /* 0x000002f000c49947 */ /* 0x002fea0003800000 */
.L_x_16:
[----:B------:R-:W-:-:S04]  /*1420*/  UISETP.LT.AND UP0, UPT, UR44, 0x1, UPT ;  /* 0x000000012c00788c */ /* 0x000fc8000bf01270 */
[----:B------:R-:W-:-:S06]  /*1430*/  USEL UR4, UR44, 0x1, UP0 ;  /* 0x000000012c047887 */ /* 0x000fcc0008000000 */
[----:B--2---:R-:W-:Y:S01]  /*1440*/  IMAD.U32 R5, RZ, RZ, UR4 ;  /* 0x00000004ff057e24 */ /* 0x004fe2000f8e00ff */
[----:B------:R-:W-:Y:S05]  /*1450*/  WARPSYNC.ALL ;  /* 0x0000000000007948 */ /* 0x000fea0003800000 */
[----:B------:R-:W-:-:S04]  /*1460*/  IADD3 R5, -R5, UR44, RZ ;  /* 0x0000002c05057c10 */ /* 0x000fc8000fffe1ff */
[----:B------:R-:W-:Y:S01]  /*1470*/  ISETP.GE.AND P1, PT, R5, 0x1, PT ;  /* 0x000000010500780c */ /* 0x000fe20003f26270 */
[----:B------:R-:W-:Y:S01]  /*1480*/  UIADD3 UR4, UR45, 0x20100, URZ ;  /* 0x000201002d047890 */ /* 0x000fe2000fffe03f */
[----:B------:R-:W-:Y:S01]  /*1490*/  WARPGROUP.ARRIVE ;  /* 0x00000000000079c5 */ /* 0x000fe20000000000 */
[----:B------:R-:W-:Y:S01]  /*14a0*/  UMOV UR9, 0x80000020 ;  /* 0x8000002000097882 */ /* 0x000fe20000000000 */
[----:B------:R-:W-:Y:S01]  /*14b0*/  UMOV UR11, 0x80000020 ;  /* 0x80000020000b7882 */ /* 0x000fe20000000000 */
[----:B------:R-:W-:Y:S01]  /*14c0*/  USHF.R.U32.HI UR4, URZ, 0x4, UR4 ;  /* 0x000000043f047899 */ /* 0x000fe20008011604 */
[----:B-----5:R-:W-:Y:S03]  /*14d0*/  STL [R1+0xac0], R16 ;  /* 0x000ac01001007387 */ /* 0x020fe60000100800 */
[----:B------:R-:W-:Y:S01]  /*14e0*/  ULOP3.LUT UR5, UR4, 0x3fff, URZ, 0xc0, !UPT ;  /* 0x00003fff04057892 */ /* 0x000fe2000f8ec03f */
[----:B------:R-:W-:Y:S01]  /*14f0*/  STL [R1+0xabc], R5 ;  /* 0x000abc0501007387 */ /* 0x000fe20000100800 */
[----:B------:R-:W-:-:S02]  /*1500*/  ULOP3.LUT UR4, UR47, 0x10000, URZ, 0xfc, !UPT ;  /* 0x000100002f047892 */ /* 0x000fc4000f8efc3f */
[----:B------:R-:W-:Y:S01]  /*1510*/  ULOP3.LUT UR5, UR5, 0x10000, URZ, 0xfc, !UPT ;  /* 0x0001000005057892 */ /* 0x000fe2000f8efc3f */
[----:B------:R-:W-:Y:S01]  /*1520*/  STL [R1+0xab8], R2 ;  /* 0x000ab80201007387 */ /* 0x000fe20000100800 */
[----:B------:R-:W-:Y:S02]  /*1530*/  ULEA UR6, UR39, UR4, 0xb ;  /* 0x0000000427067291 */ /* 0x000fe4000f8e583f */
[----:B------:R-:W-:-:S05]  /*1540*/  ULEA UR7, UR39, UR5, 0xa ;  /* 0x0000000527077291 */ /* 0x000fca000f8e503f */
[----:B------:R-:W-:Y:S02]  /*1550*/  UMOV UR8, UR6 ;  /* 0x0000000600087c82 */ /* 0x000fe40008000000 */
[----:B------:R-:W-:Y:S02]  /*1560*/  UMOV UR10, UR7 ;  /* 0x00000007000a7c82 */ /* 0x000fe40008000000 */
[----:B------:R-:W-:Y:S01]  /*1570*/  HGMMA.64x256x16.F32 R20, gdesc[UR8], RZ, !UPT, gsb0 ;  /* 0x03e00000081479f0 */ /* 0x000fe2000c0008ff */
[----:B------:R-:W-:Y:S01]  /*1580*/  UIADD3 UR8, UR6, 0x200, URZ ;  /* 0x0000020006087890 */ /* 0x000fe2000fffe03f */
[----:B------:R-:W-:Y:S01]  /*1590*/  UMOV UR9, 0x80000020 ;  /* 0x8000002000097882 */ /* 0x000fe20000000000 */
[----:B------:R-:W-:Y:S02]  /*15a0*/  WARPGROUP.DEPBAR.LE gsb0, 0x0 ;  /* 0x00008000000079c5 */ /* 0x000fe40000010000 */
[----:B------:R-:W-:Y:S01]  /*15b0*/  STL.64 [R1+0x400], R20 ;  /* 0x0004001401007387 */ /* 0x000fe20000100a00 */
[----:B------:R-:W-:Y:S01]  /*15c0*/  IMAD.MOV.U32 R235, RZ, RZ, R128 ;  /* 0x000000ffffeb7224 */ /* 0x000fe200078e0080 */
[----:B------:R-:W-:Y:S01]  /*15d0*/  MOV R233, R130 ;  /* 0x0000008200e97202 */ /* 0x000fe20000000f00 */
[----:B------:R-:W-:Y:S01]  /*15e0*/  IMAD.MOV.U32 R234, RZ, RZ, R129 ;  /* 0x000000ffffea7224 */ /* 0x000fe200078e0081 */
        /* <DEDUP_REMOVED lines=9> */
[----:B------:R-:W-:-:S02]  /*1680*/  IMAD.MOV.U32 R228, RZ, RZ, R135 ;  /* 0x000000ffffe47224 */ /* 0x000fc400078e0087 */
[----:B------:R-:W-:Y:S01]  /*1690*/  IMAD.MOV.U32 R226, RZ, RZ, R137 ;  /* 0x000000ffffe27224 */ /* 0x000fe200078e0089 */
[----:B------:R-:W-:Y:S01]  /*16a0*/  STL.64 [R1+0x420], R28 ;  /* 0x0004201c01007387 */ /* 0x000fe20000100a00 */
[----:B------:R-:W-:Y:S02]  /*16b0*/  IMAD.MOV.U32 R225, RZ, RZ, R138 ;  /* 0x000000ffffe17224 */ /* 0x000fe400078e008a */
[----:B------:R-:W-:Y:S01]  /*16c0*/  IMAD.MOV.U32 R224, RZ, RZ, R139 ;  /* 0x000000ffffe07224 */ /* 0x000fe200078e008b */
[----:B------:R-:W-:Y:S01]  /*16d0*/  STL.64 [R1+0x428], R30 ;  /* 0x0004281e01007387 */ /* 0x000fe20000100a00 */
[----:B------:R-:W-:Y:S02]  /*16e0*/  IMAD.MOV.U32 R223, RZ, RZ, R140 ;  /* 0x000000ffffdf7224 */ /* 0x000fe400078e008c */
        /* <DEDUP_REMOVED lines=8> */
[----:B------:R-:W-:-:S03]  /*1770*/  IMAD.MOV.U32 R216, RZ, RZ, R147 ;  /* 0x000000ffffd87224 */ /* 0x000fc600078e0093 */
[----:B------:R-:W-:Y:S04]  /*1780*/  STL.64 [R1+0x448], R38 ;  /* 0x0004482601007387 */ /* 0x000fe80000100a00 */
        /* <DEDUP_REMOVED lines=43> */
[----:B------:R2:W-:Y:S04]  /*1a40*/  STL.64 [R1+0x5a8], R126 ;  /* 0x0005a87e01007387 */ /* 0x0005e80000100a00 */
[----:B------:R-:W-:Y:S04]  /*1a50*/  STL [R1+0xb10], R216 ;  /* 0x000b10d801007387 */ /* 0x000fe80000100800 */
[----:B------:R-:W-:Y:S01]  /*1a60*/  STL [R1+0xb0c], R217 ;  /* 0x000b0cd901007387 */ /* 0x000fe20000100800 */
[----:B--2---:R-:W-:-:S03]  /*1a70*/  WARPGROUP.ARRIVE ;  /* 0x00000000000079c5 */ /* 0x004fc60000000000 */
[----:B------:R-:W-:Y:S04]  /*1a80*/  STL [R1+0xb08], R218 ;  /* 0x000b08da01007387 */ /* 0x000fe80000100800 */
[----:B------:R-:W-:Y:S01]  /*1a90*/  STL [R1+0xb04], R219 ;  /* 0x000b04db01007387 */ /* 0x000fe20000100800 */
[----:B------:R-:W-:Y:S01]  /*1aa0*/  HGMMA.64x256x16.F32 R20, gdesc[UR8], RZ, !UPT, gsb0 ;  /* 0x03e00000081479f0 */ /* 0x000fe2000c0008ff */
[----:B------:R-:W-:Y:S02]  /*1ab0*/  UIADD3 UR8, UR6, 0x400, URZ ;  /* 0x0000040006087890 */ /* 0x000fe4000fffe03f */
[----:B------:R-:W-:Y:S01]  /*1ac0*/  STL [R1+0xb00], R220 ;  /* 0x000b00dc01007387 */ /* 0x000fe20000100800 */
[----:B------:R-:W-:-:S03]  /*1ad0*/  UMOV UR9, 0x80000020 ;  /* 0x8000002000097882 */ /* 0x000fc60000000000 */
[----:B------:R-:W-:Y:S04]  /*1ae0*/  STL [R1+0xafc], R221 ;  /* 0x000afcdd01007387 */ /* 0x000fe80000100800 */
        /* <DEDUP_REMOVED lines=13> */
[----:B------:R-:W-:Y:S01]  /*1bc0*/  STL [R1+0xac4], R235 ;  /* 0x000ac4eb01007387 */ /* 0x000fe20000100800 */
[----:B------:R-:W-:-:S03]  /*1bd0*/  WARPGROUP.DEPBAR.LE gsb0, 0x0 ;  /* 0x00008000000079c5 */ /* 0x000fc60000010000 */
[----:B------:R-:W-:Y:S01]  /*1be0*/  STL.64 [R1+0x200], R20 ;  /* 0x0002001401007387 */ /* 0x000fe20000100a00 */
[----:B------:R-:W-:Y:S01]  /*1bf0*/  MOV R16, R145 ;  /* 0x0000009100107202 */ /* 0x000fe20000000f00 */
[----:B------:R-:W-:Y:S02]  /*1c00*/  IMAD.MOV.U32 R5, RZ, RZ, R146 ;  /* 0x000000ffff057224 */ /* 0x000fe400078e0092 */
        /* <DEDUP_REMOVED lines=62> */
[----:B------:R2:W-:Y:S02]  /*1ff0*/  STL [R1+0x3f0], R144 ;  /* 0x0003f09001007387 */ /* 0x0005e40000100800 */
[----:B--2---:R-:W-:-:S06]  /*2000*/  WARPGROUP.ARRIVE ;  /* 0x00000000000079c5 */ /* 0x004fcc0000000000 */
[----:B------:R-:W-:Y:S01]  /*2010*/  HGMMA.64x256x16.F32 R24, gdesc[UR8], RZ, !UPT, gsb0 ;  /* 0x03e00000081879f0 */ /* 0x000fe2000c0008ff */
[----:B------:R-:W-:Y:S01]  /*2020*/  UIADD3 UR8, UR6, 0x600, URZ ;  /* 0x0000060006087890 */ /* 0x000fe2000fffe03f */
[----:B------:R-:W-:Y:S01]  /*2030*/  UMOV UR9, 0x80000020 ;  /* 0x8000002000097882 */ /* 0x000fe20000000000 */
[----:B------:R-:W-:Y:S02]  /*2040*/  WARPGROUP.DEPBAR.LE gsb0, 0x0 ;  /* 0x00008000000079c5 */ /* 0x000fe40000010000 */
[----:B------:R-:W-:Y:S01]  /*2050*/  STL.64 [R1], R24 ;  /* 0x0000001801007387 */ /* 0x000fe20000100a00 */
        /* <DEDUP_REMOVED lines=61> */
[----:B------:R2:W-:Y:S01]  /*2430*/  STL.64 [R1+0x58], R46 ;  /* 0x0000582e01007387 */ /* 0x0005e20000100a00 */
[----:B------:R-:W-:-:S02]  /*2440*/  IMAD.MOV.U32 R170, RZ, RZ, R86 ;  /* 0x000000ffffaa7224 */ /* 0x000fc400078e0056 */
[----:B------:R-:W-:Y:S02]  /*2450*/  IMAD.MOV.U32 R171, RZ, RZ, R87 ;  /* 0x000000ffffab7224 */ /* 0x000fe400078e0057 */
[----:B------:R-:W-:Y:S02]  /*2460*/  IMAD.MOV.U32 R172, RZ, RZ, R88 ;  /* 0x000000ffffac7224 */ /* 0x000fe400078e0058 */
[----:B------:R-:W-:Y:S02]  /*2470*/  IMAD.MOV.U32 R174, RZ, RZ, R90 ;  /* 0x000000ffffae7224 */ /* 0x000fe400078e005a */
[----:B------:R-:W-:Y:S02]  /*2480*/  IMAD.MOV.U32 R175, RZ, RZ, R91 ;  /* 0x000000ffffaf7224 */ /* 0x000fe400078e005b */
[----:B------:R-:W-:Y:S02]  /*2490*/  IMAD.MOV.U32 R176, RZ, RZ, R92 ;  /* 0x000000ffffb07224 */ /* 0x000fe400078e005c */
        /* <DEDUP_REMOVED lines=36> */
[----:B---3--:R-:W-:-:S02]  /*26e0*/  IMAD.MOV.U32 R17, RZ, RZ, R138 ;  /* 0x000000ffff117224 */ /* 0x008fc400078e008a */
        /* <DEDUP_REMOVED lines=8> */
[----:B01----:R-:W-:Y:S02]  /*2770*/  IMAD.MOV.U32 R3, RZ, RZ, R150 ;  /* 0x000000ffff037224 */ /* 0x003fe400078e0096 */
[----:B------:R-:W-:Y:S02]  /*2780*/  IMAD.MOV.U32 R0, RZ, RZ, R151 ;  /* 0x000000ffff007224 */ /* 0x000fe400078e0097 */
[----:B--2---:R-:W-:-:S06]  /*2790*/  WARPGROUP.ARRIVE ;  /* 0x00000000000079c5 */ /* 0x004fcc0000000000 */
[----:B------:R-:W-:Y:S03]  /*27a0*/  HGMMA.64x256x16.F32 R24, gdesc[UR8], RZ, !UPT, gsb0 ;  /* 0x03e00000081879f0 */ /* 0x000fe6000c0008ff */
[----:B------:R-:W-:Y:S02]  /*27b0*/  WARPGROUP.DEPBAR.LE gsb0, 0x0 ;  /* 0x00008000000079c5 */ /* 0x000fe40000010000 */
        /* <DEDUP_REMOVED lines=22> */
[----:B0-----:R-:W2:Y:S04]  /*2920*/  LDL.LU R108, [R1] ;  /* 0x00000000016c7983 */ /* 0x001ea80000300800 */
[----:B------:R-:W2:Y:S04]  /*2930*/  LDL.LU R109, [R1+0x4] ;  /* 0x00000400016d7983 */ /* 0x000ea80000300800 */
[----:B------:R-:W3:Y:S04]  /*2940*/  LDL.LU R110, [R1+0x8] ;  /* 0x00000800016e7983 */ /* 0x000ee80000300800 */
[----:B------:R-:W3:Y:S04]  /*2950*/  LDL.LU R111, [R1+0xc] ;  /* 0x00000c00016f7983 */ /* 0x000ee80000300800 */
[----:B------:R-:W4:Y:S04]  /*2960*/  LDL.LU R112, [R1+0x10] ;  /* 0x0000100001707983 */ /* 0x000f280000300800 */
[----:B------:R-:W4:Y:S04]  /*2970*/  LDL.LU R113, [R1+0x14] ;  /* 0x0000140001717983 */ /* 0x000f280000300800 */
[----:B------:R-:W2:Y:S04]  /*2980*/  LDL.LU R114, [R1+0x18] ;  /* 0x0000180001727983 */ /* 0x000ea80000300800 */
        /* <DEDUP_REMOVED lines=16> */
[----:B------:R-:W4:Y:S01]  /*2a90*/  LDL.LU R131, [R1+0x5c] ;  /* 0x00005c0001837983 */ /* 0x000f220000300800 */
[----:B------:R-:W-:Y:S01]  /*2aa0*/  IMAD.MOV.U32 R132, RZ, RZ, R216 ;  /* 0x000000ffff847224 */ /* 0x000fe200078e00d8 */
[----:B------:R-:W-:Y:S01]  /*2ab0*/  MOV R134, R218 ;  /* 0x000000da00867202 */ /* 0x000fe20000000f00 */
[----:B------:R-:W-:Y:S01]  /*2ac0*/  IMAD.MOV.U32 R133, RZ, RZ, R217 ;  /* 0x000000ffff857224 */ /* 0x000fe200078e00d9 */
[----:B------:R-:W2:Y:S01]  /*2ad0*/  LDL.LU R216, [R1+0xb10] ;  /* 0x000b100001d87983 */ /* 0x000ea20000300800 */
[----:B------:R-:W-:-:S03]  /*2ae0*/  IMAD.MOV.U32 R135, RZ, RZ, R219 ;  /* 0x000000ffff877224 */ /* 0x000fc600078e00db */
[----:B------:R-:W2:Y:S01]  /*2af0*/  LDL.LU R217, [R1+0xb0c] ;  /* 0x000b0c0001d97983 */ /* 0x000ea20000300800 */
[----:B------:R-:W-:-:S03]  /*2b00*/  IMAD.MOV.U32 R136, RZ, RZ, R220 ;  /* 0x000000ffff887224 */ /* 0x000fc600078e00dc */
[----:B------:R-:W2:Y:S01]  /*2b10*/  LDL.LU R218, [R1+0xb08] ;  /* 0x000b080001da7983 */ /* 0x000ea20000300800 */
[----:B------:R-:W-:-:S03]  /*2b20*/  IMAD.MOV.U32 R137, RZ, RZ, R221 ;  /* 0x000000ffff897224 */ /* 0x000fc600078e00dd */
[----:B------:R-:W2:Y:S01]  /*2b30*/  LDL.LU R219, [R1+0xb04] ;  /* 0x000b040001db7983 */ /* 0x000ea20000300800 */
[----:B------:R-:W-:Y:S01]  /*2b40*/  IMAD.MOV.U32 R138, RZ, RZ, R222 ;  /* 0x000000ffff8a7224 */ /* 0x000fe200078e00de */
[----:B------:R-:W-:Y:S02]  /*2b50*/  MOV R139, R223 ;  /* 0x000000df008b7202 */ /* 0x000fe40000000f00 */
[----:B------:R-:W2:Y:S01]  /*2b60*/  LDL.LU R220, [R1+0xb00] ;  /* 0x000b000001dc7983 */ /* 0x000ea20000300800 */
[----:B------:R-:W-:-:S03]  /*2b70*/  IMAD.MOV.U32 R140, RZ, RZ, R224 ;  /* 0x000000ffff8c7224 */ /* 0x000fc600078e00e0 */
[----:B------:R-:W2:Y:S01]  /*2b80*/  LDL.LU R221, [R1+0xafc] ;  /* 0x000afc0001dd7983 */ /* 0x000ea20000300800 */
[----:B------:R-:W-:-:S03]  /*2b90*/  IMAD.MOV.U32 R141, RZ, RZ, R225 ;  /* 0x000000ffff8d7224 */ /* 0x000fc600078e00e1 */
[----:B------:R-:W2:Y:S01]  /*2ba0*/  LDL.LU R222, [R1+0xaf8] ;  /* 0x000af80001de7983 */ /* 0x000ea20000300800 */
[----:B------:R-:W-:-:S03]  /*2bb0*/  IMAD.MOV.U32 R142, RZ, RZ, R226 ;  /* 0x000000ffff8e7224 */ /* 0x000fc600078e00e2 */
[----:B------:R-:W2:Y:S01]  /*2bc0*/  LDL.LU R223, [R1+0xaf4] ;  /* 0x000af40001df7983 */ /* 0x000ea20000300800 */
[----:B------:R-:W-:-:S03]  /*2bd0*/  IMAD.MOV.U32 R143, RZ, RZ, R227 ;  /* 0x000000ffff8f7224 */ /* 0x000fc600078e00e3 */
[----:B------:R-:W2:Y:S01]  /*2be0*/  LDL.LU R224, [R1+0xaf0] ;  /* 0x000af00001e07983 */ /* 0x000ea20000300800 */
[----:B------:R-:W-:-:S03]  /*2bf0*/  MOV R144, R228 ;  /* 0x000000e400907202 */ /* 0x000fc60000000f00 */
        /* <DEDUP_REMOVED lines=10> */
[----:B------:R-:W-:Y:S01]  /*2ca0*/  MOV R149, R233 ;  /* 0x000000e900957202 */ /* 0x000fe20000000f00 */
[----:B------:R-:W-:Y:S01]  /*2cb0*/  IMAD.MOV.U32 R151, RZ, RZ, R235 ;  /* 0x000000ffff977224 */ /* 0x000fe200078e00eb */
[----:B------:R-:W2:Y:S04]  /*2cc0*/  LDL.LU R230, [R1+0xad8] ;  /* 0x000ad80001e67983 */ /* 0x000ea80000300800 */
[----:B------:R-:W2:Y:S04]  /*2cd0*/  LDL.LU R231, [R1+0xad4] ;  /* 0x000ad40001e77983 */ /* 0x000ea80000300800 */
[----:B------:R-:W2:Y:S04]  /*2ce0*/  LDL.LU R232, [R1+0xad0] ;  /* 0x000ad00001e87983 */ /* 0x000ea80000300800 */
[----:B------:R-:W2:Y:S04]  /*2cf0*/  LDL.LU R233, [R1+0xacc] ;  /* 0x000acc0001e97983 */ /* 0x000ea80000300800 */
[----:B------:R-:W2:Y:S04]  /*2d00*/  LDL.LU R234, [R1+0xac8] ;  /* 0x000ac80001ea7983 */ /* 0x000ea80000300800 */
[----:B------:R-:W2:Y:S04]  /*2d10*/  LDL.LU R235, [R1+0xac4] ;  /* 0x000ac40001eb7983 */ /* 0x000ea80000300800 */
        /* <DEDUP_REMOVED lines=10> */
[----:B----4-:R-:W-:Y:S04]  /*2dc0*/  STL.64 [R1+0x860], R130 ;  /* 0x0008608201007387 */ /* 0x010fe80000100a00 */
[----:B---3--:R-:W-:Y:S04]  /*2dd0*/  STL.64 [R1+0x858], R128 ;  /* 0x0008588001007387 */ /* 0x008fe80000100a00 */
[----:B--2---:R-:W-:Y:S04]  /*2de0*/  STL.64 [R1+0x850], R126 ;  /* 0x0008507e01007387 */ /* 0x004fe80000100a00 */
        /* <DEDUP_REMOVED lines=51> */
[----:B0-----:R-:W2:Y:S04]  /*3120*/  LDL.LU R24, [R1+0x200] ;  /* 0x0002000001187983 */ /* 0x001ea80000300800 */
        /* <DEDUP_REMOVED lines=123> */
[----:B------:R-:W4:Y:S01]  /*38e0*/  LDL.LU R148, [R1+0x3f0] ;  /* 0x0003f00001947983 */ /* 0x000f220000300800 */
[----:B------:R-:W-:Y:S01]  /*38f0*/  IMAD.MOV.U32 R150, RZ, RZ, R5 ;  /* 0x000000ffff967224 */ /* 0x000fe200078e0005 */
[----:B------:R-:W-:Y:S01]  /*3900*/  MOV R151, R2 ;  /* 0x0000000200977202 */ /* 0x000fe20000000f00 */
[----:B------:R-:W-:-:S02]  /*3910*/  IMAD.MOV.U32 R149, RZ, RZ, R16 ;  /* 0x000000ffff957224 */ /* 0x000fc400078e0010 */
[----:B------:R0:W5:Y:S04]  /*3920*/  LDL.LU R16, [R1+0xac0] ;  /* 0x000ac00001107983 */ /* 0x0001680000300800 */
[----:B------:R0:W5:Y:S04]  /*3930*/  LDL.LU R5, [R1+0xabc] ;  /* 0x000abc0001057983 */ /* 0x0001680000300800 */
[----:B------:R0:W5:Y:S04]  /*3940*/  LDL.LU R2, [R1+0xab8] ;  /* 0x000ab80001027983 */ /* 0x0001680000300800 */
        /* <DEDUP_REMOVED lines=64> */
[----:B-1----:R-:W2:Y:S04]  /*3d50*/  LDL.LU R24, [R1+0x400] ;  /* 0x0004000001187983 */ /* 0x002ea80000300800 */
[----:B------:R-:W2:Y:S04]  /*3d60*/  LDL.LU R25, [R1+0x404] ;  /* 0x0004040001197983 */ /* 0x000ea80000300800 */
        /* <DEDUP_REMOVED lines=105> */
[----:B------:R-:W2:Y:S01]  /*4400*/  LDL.LU R131, [R1+0x5ac] ;  /* 0x0005ac0001837983 */ /* 0x000ea20000300800 */
        /* <DEDUP_REMOVED lines=9> */
[----:B------:R-:W-:Y:S01]  /*44a0*/  UIADD3 UR8, UR6, 0x2, URZ ;  /* 0x0000000206087890 */ /* 0x000fe2000fffe03f */
[----:B------:R-:W-:Y:S01]  /*44b0*/  IMAD.MOV.U32 R138, RZ, RZ, R229 ;  /* 0x000000ffff8a7224 */ /* 0x000fe200078e00e5 */
[----:B------:R-:W-:Y:S01]  /*44c0*/  UIADD3 UR10, UR7, 0x2, URZ ;  /* 0x00000002070a7890 */ /* 0x000fe2000fffe03f */
[----:B------:R-:W-:Y:S01]  /*44d0*/  IMAD.MOV.U32 R139, RZ, RZ, R228 ;  /* 0x000000ffff8b7224 */ /* 0x000fe200078e00e4 */
[----:B------:R-:W-:Y:S01]  /*44e0*/  UMOV UR9, 0x80000020 ;  /* 0x8000002000097882 */ /* 0x000fe20000000000 */
[----:B------:R-:W-:Y:S01]  /*44f0*/  IMAD.MOV.U32 R140, RZ, RZ, R227 ;  /* 0x000000ffff8c7224 */ /* 0x000fe200078e00e3 */
[----:B------:R-:W-:Y:S01]  /*4500*/  UMOV UR11, 0x80000020 ;  /* 0x80000020000b7882 */ /* 0x000fe20000000000 */
[----:B------:R-:W-:Y:S01]  /*4510*/  IMAD.MOV.U32 R142, RZ, RZ, R225 ;  /* 0x000000ffff8e7224 */ /* 0x000fe200078e00e1 */
[----:B------:R-:W-:Y:S01]  /*4520*/  MOV R225, R13 ;  /* 0x0000000d00e17202 */ /* 0x000fe20000000f00 */
[----:B------:R-:W-:Y:S01]  /*4530*/  IMAD.MOV.U32 R143, RZ, RZ, R224 ;  /* 0x000000ffff8f7224 */ /* 0x000fe200078e00e0 */
[----:B------:R-:W-:Y:S01]  /*4540*/  MOV R230, R8 ;  /* 0x0000000800e67202 */ /* 0x000fe20000000f00 */
[----:B------:R-:W-:Y:S01]  /*4550*/  IMAD.MOV.U32 R144, RZ, RZ, R223 ;  /* 0x000000ffff907224 */ /* 0x000fe200078e00df */
[----:B------:R-:W-:Y:S01]  /*4560*/  MOV R235, R0 ;  /* 0x0000000000eb7202 */ /* 0x000fe20000000f00 */
[----:B------:R-:W-:-:S02]  /*4570*/  IMAD.MOV.U32 R145, RZ, RZ, R222 ;  /* 0x000000ffff917224 */ /* 0x000fc400078e00de */
[----:B------:R-:W-:Y:S01]  /*4580*/  IMAD.MOV.U32 R147, RZ, RZ, R220 ;  /* 0x000000ffff937224 */ /* 0x000fe200078e00dc */
[----:B------:R-:W-:Y:S01]  /*4590*/  MOV R220, R19 ;  /* 0x0000001300dc7202 */ /* 0x000fe20000000f00 */
        /* <DEDUP_REMOVED lines=18> */
[----:B------:R-:W-:Y:S01]  /*46c0*/  IMAD.MOV.U32 R234, RZ, RZ, R3 ;  /* 0x000000ffffea7224 */ /* 0x000fe200078e0003 */
[----:B--2---:R-:W-:-:S06]  /*46d0*/  WARPGROUP.ARRIVE ;  /* 0x00000000000079c5 */ /* 0x004fcc0000000000 */
[----:B------:R-:W-:Y:S03]  /*46e0*/  HGMMA.64x256x16.F32 R24, gdesc[UR8], R24, gsb0 ;  /* 0x03e00000081879f0 */ /* 0x000fe60008000818 */
        /* <DEDUP_REMOVED lines=65> */
[----:B-1----:R-:W2:Y:S04]  /*4b00*/  LDL.LU.64 R150, [R1+0xab0] ;  /* 0x000ab00001967983 */ /* 0x002ea80000300a00 */
[----:B------:R-:W2:Y:S04]  /*4b10*/  LDL.LU.64 R148, [R1+0xaa8] ;  /* 0x000aa80001947983 */ /* 0x000ea80000300a00 */
        /* <DEDUP_REMOVED lines=61> */
[----:B------:R-:W2:Y:S01]  /*4ef0*/  LDL.LU.64 R24, [R1+0x8b8] ;  /* 0x0008b80001187983 */ /* 0x000ea20000300a00 */
[----:B------:R-:W-:Y:S01]  /*4f00*/  UIADD3 UR8, UR6, 0x202, URZ ;  /* 0x0000020206087890 */ /* 0x000fe2000fffe03f */
[----:B------:R-:W-:Y:S01]  /*4f10*/  UMOV UR9, 0x80000020 ;  /* 0x8000002000097882 */ /* 0x000fe20000000000 */
[----:B--2---:R-:W-:-:S07]  /*4f20*/  WARPGROUP.ARRIVE ;  /* 0x00000000000079c5 */ /* 0x004fce0000000000 */
        /* <DEDUP_REMOVED lines=89> */
[----:B------:R-:W-:-:S02]  /*54c0*/  UMOV UR9, 0x80000020 ;  /* 0x8000002000097882 */ /* 0x000fc40000000000 */
[----:B------:R-:W3:Y:S04]  /*54d0*/  LDL.LU.64 R106, [R1+0x800] ;  /* 0x00080000016a7983 */ /* 0x000ee80000300a00 */
        /* <DEDUP_REMOVED lines=40> */
[----:B------:R-:W3:Y:S01]  /*5760*/  LDL.LU.64 R24, [R1+0x6b8] ;  /* 0x0006b80001187983 */ /* 0x000ee20000300a00 */
[----:B--2---:R-:W-:-:S06]  /*5770*/  WARPGROUP.ARRIVE ;  /* 0x00000000000079c5 */ /* 0x004fcc0000000000 */
[----:B------:R-:W-:Y:S03]  /*5780*/  HGMMA.64x256x16.F32 R108, gdesc[UR8], R108, gsb0 ;  /* 0x03e00000086c79f0 */ /* 0x000fe6000800086c */
[----:B------:R-:W-:Y:S02]  /*5790*/  WARPGROUP.DEPBAR.LE gsb0, 0x0 ;  /* 0x00008000000079c5 */ /* 0x000fe40000010000 */
[----:B------:R-:W-:Y:S04]  /*57a0*/  STL.64 [R1], R108 ;  /* 0x0000006c01007387 */ /* 0x000fe80000100a00 */
        /* <DEDUP_REMOVED lines=63> */
[----:B-1----:R-:W3:Y:S04]  /*5ba0*/  LDL.LU.64 R150, [R1+0x6b0] ;  /* 0x0006b00001967983 */ /* 0x002ee80000300a00 */
        /* <DEDUP_REMOVED lines=21> */
[----:B------:R-:W-:Y:S01]  /*5d00*/  UIADD3 UR8, UR6, 0x602, URZ ;  /* 0x0000060206087890 */ /* 0x000fe2000fffe03f */
[----:B------:R-:W-:Y:S01]  /*5d10*/  UMOV UR9, 0x80000020 ;  /* 0x8000002000097882 */ /* 0x000fe20000000000 */
[----:B---3--:R-:W-:-:S07]  /*5d20*/  WARPGROUP.ARRIVE ;  /* 0x00000000000079c5 */ /* 0x008fce0000000000 */
[----:B------:R-:W-:Y:S03]  /*5d30*/  HGMMA.64x256x16.F32 R24, gdesc[UR8], R24, gsb0 ;  /* 0x03e00000081879f0 */ /* 0x000fe60008000818 */
[----:B------:R-:W-:Y:S02]  /*5d40*/  WARPGROUP.DEPBAR.LE gsb0, 0x0 ;  /* 0x00008000000079c5 */ /* 0x000fe40000010000 */
[----:B0-----:R-:W-:Y:S05]  /*5d50*/  @!P1 BRA `(.L_x_18) ;  /* 0x0000006400a09947 */ /* 0x001fea0003800000 */
[----:B------:R-:W-:Y:S01]  /*5d60*/  UIADD3 UR6, UR39, 0x1, URZ ;  /* 0x0000000127067890 */ /* 0x000fe2000fffe03f */
[----:B-----5:R-:W-:-:S03]  /*5d70*/  IMAD.MOV.U32 R0, RZ, RZ, R5 ;  /* 0x000000ffff007224 */ /* 0x020fc600078e0005 */
[----:B------:R-:W-:-:S04]  /*5d80*/  UISETP.NE.AND UP0, UPT, UR6, 0x4, UPT ;  /* 0x000000040600788c */ /* 0x000fc8000bf05270 */
[----:B------:R-:W-:Y:S02]  /*5d90*/  USEL UR7, URZ, 0x1, UP0 ;  /* 0x000000013f077887 */ /* 0x000fe40008000000 */
[----:B------:R-:W-:Y:S02]  /*5da0*/  USEL UR6, UR6, URZ, UP0 ;  /* 0x0000003f06067287 */ /* 0x000fe40008000000 */
[----:B------:R-:W-:-:S06]  /*5db0*/  ULOP3.LUT UR7, UR38, UR7, URZ, 0x3c, !UPT ;  /* 0x0000000726077292 */ /* 0x000fcc000f8e3c3f */
[----:B------:R-:W-:Y:S01]  /*5dc0*/  IMAD.U32 R3, RZ, RZ, UR7 ;  /* 0x00000007ff037e24 */ /* 0x000fe2000f8e00ff */
[----:B------:R-:W-:-:S06]  /*5dd0*/  UMOV UR7, UR39 ;  /* 0x0000002700077c82 */ /* 0x000fcc0008000000 */
.L_x_25:
[----:B------:R-:W-:Y:S05]  /*5de0*/  @!P0 BRA `(.L_x_19) ;  /* 0x0000000000048947 */ /* 0x000fea0003800000 */
[----:B------:R-:W-:Y:S01]  /*5df0*/  BPT.TRAP 0x1 ;  /* 0x000000040000795c */ /* 0x000fe20000300000 */
.L_x_19:
[----:B------:R-:W-:Y:S01]  /*5e00*/  ULEA UR8, UR6, UR45, 0x3 ;  /* 0x0000002d06087291 */ /* 0x000fe2000f8e183f */
[----:B------:R-:W-:-:S08]  /*5e10*/  SHF.L.U32 R4, R3, 0x1f, RZ ;  /* 0x0000001f03047819 */ /* 0x000fd000000006ff */
[----:B------:R0:W1:Y:S01]  /*5e20*/  SYNCS.PHASECHK.TRANS64.TRYWAIT P1, [UR8], R4 ;  /* 0x00000004ff0075a7 */ /* 0x0000620008020148 */
[----:B------:R-:W-:Y:S05]  /*5e30*/  @!P0 BRA `(.L_x_20) ;  /* 0x0000000000048947 */ /* 0x000fea0003800000 */
[----:B------:R-:W-:Y:S01]  /*5e40*/  BPT.TRAP 0x1 ;  /* 0x000000040000795c */ /* 0x000fe20000300000 */
.L_x_20:
[----:B-1----:R-:W-:Y:S05]  /*5e50*/  @P1 BRA `(.L_x_21) ;  /* 0x0000000000081947 */ /* 0x002fea0003800000 */
[----:B------:R-:W1:Y:S02]  /*5e60*/  SYNCS.PHASECHK.TRANS64.TRYWAIT P1, [UR8], R4 ;  /* 0x00000004ff0075a7 */ /* 0x000e640008020148 */
[----:B-1----:R-:W-:Y:S05]  /*5e70*/  @!P1 BRA `(.L_x_22) ;  /* 0x000002a800409947 */ /* 0x002fea0003800000 */
.L_x_21:
        /* <DEDUP_REMOVED lines=32> */
[----:B--2---:R-:W2:Y:S04]  /*6080*/  LDL.LU.64 R88, [R1+0x400] ;  /* 0x0004000001587983 */ /* 0x004ea80000300a00 */
        /* <DEDUP_REMOVED lines=63> */
[----:B------:R-:W-:-:S02]  /*6480*/  ULEA UR12, UR6, UR4, 0xb ;  /* 0x00000004060c7291 */ /* 0x000fc4000f8e583f */
[----:B------:R-:W-:Y:S01]  /*6490*/  ULEA UR13, UR6, UR5, 0xa ;  /* 0x00000005060d7291 */ /* 0x000fe2000f8e503f */
[----:B------:R-:W-:Y:S01]  /*64a0*/  STL.64 [R1+0xc10], R86 ;  /* 0x000c105601007387 */ /* 0x000fe20000100a00 */
[----:B------:R-:W-:Y:S01]  /*64b0*/  UMOV UR9, 0x80000020 ;  /* 0x8000002000097882 */ /* 0x000fe20000000000 */
[----:B------:R-:W-:Y:S02]  /*64c0*/  UMOV UR11, 0x80000020 ;  /* 0x80000020000b7882 */ /* 0x000fe40000000000 */
[----:B------:R-:W-:Y:S01]  /*64d0*/  UMOV UR8, UR12 ;  /* 0x0000000c00087c82 */ /* 0x000fe20008000000 */
[----:B------:R-:W-:Y:S01]  /*64e0*/  STL.64 [R1+0xc08], R84 ;  /* 0x000c085401007387 */ /* 0x000fe20000100a00 */
[----:B------:R-:W-:-:S03]  /*64f0*/  UMOV UR10, UR13 ;  /* 0x0000000d000a7c82 */ /* 0x000fc60008000000 */
        /* <DEDUP_REMOVED lines=31> */
[----:B------:R-:W-:Y:S04]  /*66f0*/  STL [R1+0xac4], R5 ;  /* 0x000ac40501007387 */ /* 0x000fe80000100800 */
[----:B------:R-:W-:Y:S04]  /*6700*/  STL [R1+0xac0], R3 ;  /* 0x000ac00301007387 */ /* 0x000fe80000100800 */
[----:B------:R-:W-:Y:S04]  /*6710*/  STL [R1+0xabc], R2 ;  /* 0x000abc0201007387 */ /* 0x000fe80000100800 */
[----:B------:R-:W-:Y:S01]  /*6720*/  STL [R1+0xab8], R0 ;  /* 0x000ab80001007387 */ /* 0x000fe20000100800 */
[----:B--2---:R-:W-:-:S06]  /*6730*/  WARPGROUP.ARRIVE ;  /* 0x00000000000079c5 */ /* 0x004fcc0000000000 */
[----:B------:R-:W-:Y:S03]  /*6740*/  HGMMA.64x256x16.F32 R88, gdesc[UR8], R88, gsb0 ;  /* 0x03e00000085879f0 */ /* 0x000fe60008000858 */
[----:B------:R-:W-:Y:S02]  /*6750*/  WARPGROUP.DEPBAR.LE gsb0, 0x0 ;  /* 0x00008000000079c5 */ /* 0x000fe40000010000 */
[----:B------:R2:W-:Y:S01]  /*6760*/  STL.64 [R1+0x400], R88 ;  /* 0x0004005801007387 */ /* 0x0005e20000100a00 */
[----:B------:R-:W-:Y:S01]  /*6770*/  UIADD3 UR8, UR12, 0x200, URZ ;  /* 0x000002000c087890 */ /* 0x000fe2000fffe03f */
[----:B------:R-:W-:Y:S01]  /*6780*/  MOV R218, R215 ;  /* 0x000000d700da7202 */ /* 0x000fe20000000f00 */
[----:B------:R-:W-:Y:S01]  /*6790*/  UMOV UR9, 0x80000020 ;  /* 0x8000002000097882 */ /* 0x000fe20000000000 */
[----:B------:R4:W-:Y:S01]  /*67a0*/  STL.64 [R1+0x408], R90 ;  /* 0x0004085a01007387 */ /* 0x0009e20000100a00 */
[----:B------:R-:W-:Y:S01]  /*67b0*/  IMAD.MOV.U32 R219, RZ, RZ, R214 ;  /* 0x000000ffffdb7224 */ /* 0x000fe200078e00d6 */
[----:B------:R-:W-:Y:S01]  /*67c0*/  MOV R223, R210 ;  /* 0x000000d200df7202 */ /* 0x000fe20000000f00 */
[----:B------:R-:W-:Y:S01]  /*67d0*/  IMAD.MOV.U32 R220, RZ, RZ, R213 ;  /* 0x000000ffffdc7224 */ /* 0x000fe200078e00d5 */
        /* <DEDUP_REMOVED lines=9> */
[----:B------:R-:W-:-:S02]  /*6870*/  IMAD.MOV.U32 R226, RZ, RZ, R207 ;  /* 0x000000ffffe27224 */ /* 0x000fc400078e00cf */
[----:B------:R-:W-:Y:S01]  /*6880*/  IMAD.MOV.U32 R227, RZ, RZ, R206 ;  /* 0x000000ffffe37224 */ /* 0x000fe200078e00ce */
[----:B------:R1:W-:Y:S01]  /*6890*/  STL.64 [R1+0x428], R98 ;  /* 0x0004286201007387 */ /* 0x0003e20000100a00 */
[----:B------:R-:W-:Y:S02]  /*68a0*/  IMAD.MOV.U32 R229, RZ, RZ, R204 ;  /* 0x000000ffffe57224 */ /* 0x000fe400078e00cc */
[----:B------:R-:W-:Y:S01]  /*68b0*/  IMAD.MOV.U32 R230, RZ, RZ, R203 ;  /* 0x000000ffffe67224 */ /* 0x000fe200078e00cb */
[----:B------:R1:W-:Y:S01]  /*68c0*/  STL.64 [R1+0x430], R100 ;  /* 0x0004306401007387 */ /* 0x0003e20000100a00 */
[----:B------:R-:W-:Y:S02]  /*68d0*/  IMAD.MOV.U32 R231, RZ, RZ, R202 ;  /* 0x000000ffffe77224 */ /* 0x000fe400078e00ca */
[----:B------:R-:W-:Y:S01]  /*68e0*/  IMAD.MOV.U32 R232, RZ, RZ, R201 ;  /* 0x000000ffffe87224 */ /* 0x000fe200078e00c9 */
[----:B------:R1:W-:Y:S01]  /*68f0*/  STL.64 [R1+0x438], R102 ;  /* 0x0004386601007387 */ /* 0x0003e20000100a00 */
[----:B------:R-:W-:-:S02]  /*6900*/  IMAD.MOV.U32 R234, RZ, RZ, R199 ;  /* 0x000000ffffea7224 */ /* 0x000fc400078e00c7 */
[----:B------:R-:W-:Y:S01]  /*6910*/  IMAD.MOV.U32 R235, RZ, RZ, R198 ;  /* 0x000000ffffeb7224 */ /* 0x000fe200078e00c6 */
        /* <DEDUP_REMOVED lines=47> */
[----:B---3--:R-:W3:Y:S04]  /*6c10*/  LDL.LU.64 R24, [R1] ;  /* 0x0000000001187983 */ /* 0x008ee80000300a00 */
        /* <DEDUP_REMOVED lines=31> */
[----:B--2---:R-:W2:Y:S04]  /*6e10*/  LDL.LU.64 R88, [R1+0x100] ;  /* 0x0001000001587983 */ /* 0x004ea80000300a00 */
[----:B----4-:R-:W4:Y:S04]  /*6e20*/  LDL.LU.64 R90, [R1+0x108] ;  /* 0x00010800015a7983 */ /* 0x010f280000300a00 */
[----:B0-----:R-:W3:Y:S04]  /*6e30*/  LDL.LU.64 R92, [R1+0x110] ;  /* 0x00011000015c7983 */ /* 0x001ee80000300a00 */
[----:B-1----:R-:W2:Y:S04]  /*6e40*/  LDL.LU.64 R94, [R1+0x118] ;  /* 0x00011800015e7983 */ /* 0x002ea80000300a00 */
[----:B------:R-:W4:Y:S04]  /*6e50*/  LDL.LU.64 R96, [R1+0x120] ;  /* 0x0001200001607983 */ /* 0x000f280000300a00 */
[----:B------:R-:W3:Y:S04]  /*6e60*/  LDL.LU.64 R98, [R1+0x128] ;  /* 0x0001280001627983 */ /* 0x000ee80000300a00 */
[----:B------:R-:W2:Y:S04]  /*6e70*/  LDL.LU.64 R100, [R1+0x130] ;  /* 0x0001300001647983 */ /* 0x000ea80000300a00 */
        /* <DEDUP_REMOVED lines=23> */
[----:B---3--:R-:W-:Y:S04]  /*6ff0*/  STL.64 [R1+0xf00], R146 ;  /* 0x000f009201007387 */ /* 0x008fe80000100a00 */
[----:B----4-:R-:W-:Y:S04]  /*7000*/  STL.64 [R1+0xef8], R144 ;  /* 0x000ef89001007387 */ /* 0x010fe80000100a00 */
        /* <DEDUP_REMOVED lines=60> */
[----:B------:R-:W2:Y:S04]  /*73d0*/  LDL.LU.64 R20, [R1+0x200] ;  /* 0x0002000001147983 */ /* 0x000ea80000300a00 */
[----:B------:R-:W2:Y:S04]  /*73e0*/  LDL.LU.64 R22, [R1+0x208] ;  /* 0x0002080001167983 */ /* 0x000ea80000300a00 */
[----:B0-----:R-:W2:Y:S04]  /*73f0*/  LDL.LU.64 R24, [R1+0x210] ;  /* 0x0002100001187983 */ /* 0x001ea80000300a00 */
        /* <DEDUP_REMOVED lines=61> */
[----:B------:R-:W3:Y:S04]  /*77d0*/  LDL.LU.64 R148, [R1+0x1f0] ;  /* 0x0001f00001947983 */ /* 0x000ee80000300a00 */
[----:B------:R-:W3:Y:S04]  /*77e0*/  LDL.LU.64 R150, [R1+0x1f8] ;  /* 0x0001f80001967983 */ /* 0x000ee80000300a00 */
        /* <DEDUP_REMOVED lines=21> */
[----:B------:R-:W-:Y:S01]  /*7940*/  STL.64 [R1+0x200], R20 ;  /* 0x0002001401007387 */ /* 0x000fe20000100a00 */
[----:B------:R-:W-:Y:S01]  /*7950*/  IMAD.MOV.U32 R2, RZ, RZ, R146 ;  /* 0x000000ffff027224 */ /* 0x000fe200078e0092 */
[----:B------:R-:W-:Y:S01]  /*7960*/  MOV R0, R147 ;  /* 0x0000009300007202 */ /* 0x000fe20000000f00 */
[----:B------:R-:W-:Y:S01]  /*7970*/  IMAD.MOV.U32 R5, RZ, RZ, R144 ;  /* 0x000000ffff057224 */ /* 0x000fe200078e0090 */
[----:B------:R-:W-:Y:S01]  /*7980*/  STL.64 [R1+0x208], R22 ;  /* 0x0002081601007387 */ /* 0x000fe20000100a00 */
[----:B------:R-:W-:-:S02]  /*7990*/  IMAD.MOV.U32 R3, RZ, RZ, R145 ;  /* 0x000000ffff037224 */ /* 0x000fc400078e0091 */
[----:B------:R-:W-:Y:S01]  /*79a0*/  IMAD.MOV.U32 R16, RZ, RZ, R143 ;  /* 0x000000ffff107224 */ /* 0x000fe200078e008f */
        /* <DEDUP_REMOVED lines=59> */
[----:B------:R0:W-:Y:S04]  /*7d60*/  STL [R1+0x3e8], R142 ;  /* 0x0003e88e01007387 */ /* 0x0001e80000100800 */
[----:B------:R-:W3:Y:S04]  /*7d70*/  LDL.LU.64 R146, [R1+0xf00] ;  /* 0x000f000001927983 */ /* 0x000ee80000300a00 */
[----:B------:R-:W3:Y:S04]  /*7d80*/  LDL.LU.64 R144, [R1+0xef8] ;  /* 0x000ef80001907983 */ /* 0x000ee80000300a00 */
[----:B0-----:R-:W3:Y:S04]  /*7d90*/  LDL.LU.64 R142, [R1+0xef0] ;  /* 0x000ef000018e7983 */ /* 0x001ee80000300a00 */
        /* <DEDUP_REMOVED lines=112> */
[----:B------:R0:W-:Y:S01]  /*84a0*/  STL.64 [R1+0x60], R48 ;  /* 0x0000603001007387 */ /* 0x0001e20000100a00 */
[----:B------:R-:W-:Y:S01]  /*84b0*/  IMAD.MOV.U32 R204, RZ, RZ, R120 ;  /* 0x000000ffffcc7224 */ /* 0x000fe200078e0078 */
[----:B------:R-:W-:Y:S01]  /*84c0*/  MOV R173, R89 ;  /* 0x0000005900ad7202 */ /* 0x000fe20000000f00 */
[----:B------:R-:W-:Y:S01]  /*84d0*/  IMAD.MOV.U32 R205, RZ, RZ, R121 ;  /* 0x000000ffffcd7224 */ /* 0x000fe200078e0079 */
[----:B------:R-:W2:Y:S01]  /*84e0*/  LDL.LU.64 R150, [R1+0xd10] ;  /* 0x000d100001967983 */ /* 0x000ea20000300a00 */
        /* <DEDUP_REMOVED lines=28> */
[----:B------:R-:W-:-:S02]  /*86b0*/  IMAD.MOV.U32 R184, RZ, RZ, R100 ;  /* 0x000000ffffb87224 */ /* 0x000fc400078e0064 */
[----:B------:R-:W-:Y:S01]  /*86c0*/  IMAD.MOV.U32 R185, RZ, RZ, R101 ;  /* 0x000000ffffb97224 */ /* 0x000fe200078e0065 */
[----:B------:R-:W2:Y:S01]  /*86d0*/  LDL.LU.64 R134, [R1+0xcd0] ;  /* 0x000cd00001867983 */ /* 0x000ea20000300a00 */
[----:B------:R-:W-:Y:S02]  /*86e0*/  IMAD.MOV.U32 R182, RZ, RZ, R98 ;  /* 0x000000ffffb67224 */ /* 0x000fe400078e0062 */
[----:B------:R-:W-:Y:S01]  /*86f0*/  IMAD.MOV.U32 R180, RZ, RZ, R96 ;  /* 0x000000ffffb47224 */ /* 0x000fe200078e0060 */
[----:B------:R-:W2:Y:S01]  /*8700*/  LDL.LU.64 R132, [R1+0xcc8] ;  /* 0x000cc80001847983 */ /* 0x000ea20000300a00 */
[----:B------:R-:W-:Y:S02]  /*8710*/  IMAD.MOV.U32 R181, RZ, RZ, R97 ;  /* 0x000000ffffb57224 */ /* 0x000fe400078e0061 */
        /* <DEDUP_REMOVED lines=143> */
[----:B------:R-:W2:Y:S01]  /*9010*/  LDL.LU R133, [R1+0x64] ;  /* 0x0000640001857983 */ /* 0x000ea20000300800 */
[----:B------:R-:W-:Y:S01]  /*9020*/  IMAD.MOV.U32 R134, RZ, RZ, R218 ;  /* 0x000000ffff867224 */ /* 0x000fe200078e00da */
[----:B------:R-:W-:Y:S01]  /*9030*/  MOV R136, R220 ;  /* 0x000000dc00887202 */ /* 0x000fe20000000f00 */
[----:B------:R-:W-:Y:S01]  /*9040*/  IMAD.MOV.U32 R135, RZ, RZ, R219 ;  /* 0x000000ffff877224 */ /* 0x000fe200078e00db */
[----:B------:R-:W3:Y:S01]  /*9050*/  LDL.LU R218, [R1+0xb10] ;  /* 0x000b100001da7983 */ /* 0x000ee20000300800 */
[----:B------:R-:W-:-:S03]  /*9060*/  IMAD.MOV.U32 R137, RZ, RZ, R221 ;  /* 0x000000ffff897224 */ /* 0x000fc600078e00dd */
[----:B------:R-:W3:Y:S01]  /*9070*/  LDL.LU R219, [R1+0xb0c] ;  /* 0x000b0c0001db7983 */ /* 0x000ee20000300800 */
[----:B------:R-:W-:-:S03]  /*9080*/  IMAD.MOV.U32 R138, RZ, RZ, R222 ;  /* 0x000000ffff8a7224 */ /* 0x000fc600078e00de */
[----:B------:R-:W3:Y:S01]  /*9090*/  LDL.LU R220, [R1+0xb08] ;  /* 0x000b080001dc7983 */ /* 0x000ee20000300800 */
[----:B------:R-:W-:-:S03]  /*90a0*/  IMAD.MOV.U32 R139, RZ, RZ, R223 ;  /* 0x000000ffff8b7224 */ /* 0x000fc600078e00df */
[----:B------:R-:W3:Y:S01]  /*90b0*/  LDL.LU R221, [R1+0xb04] ;  /* 0x000b040001dd7983 */ /* 0x000ee20000300800 */
[----:B------:R-:W-:Y:S01]  /*90c0*/  IMAD.MOV.U32 R140, RZ, RZ, R224 ;  /* 0x000000ffff8c7224 */ /* 0x000fe200078e00e0 */
[----:B------:R-:W-:Y:S02]  /*90d0*/  MOV R141, R225 ;  /* 0x000000e1008d7202 */ /* 0x000fe40000000f00 */
[----:B------:R-:W3:Y:S01]  /*90e0*/  LDL.LU R222, [R1+0xb00] ;  /* 0x000b000001de7983 */ /* 0x000ee20000300800 */
[----:B------:R-:W-:-:S03]  /*90f0*/  IMAD.MOV.U32 R142, RZ, RZ, R226 ;  /* 0x000000ffff8e7224 */ /* 0x000fc600078e00e2 */
[----:B------:R-:W3:Y:S01]  /*9100*/  LDL.LU R223, [R1+0xafc] ;  /* 0x000afc0001df7983 */ /* 0x000ee20000300800 */
[----:B------:R-:W-:-:S03]  /*9110*/  IMAD.MOV.U32 R143, RZ, RZ, R227 ;  /* 0x000000ffff8f7224 */ /* 0x000fc600078e00e3 */
[----:B------:R-:W3:Y:S01]  /*9120*/  LDL.LU R224, [R1+0xaf8] ;  /* 0x000af80001e07983 */ /* 0x000ee20000300800 */
[----:B------:R-:W-:-:S03]  /*9130*/  IMAD.MOV.U32 R144, RZ, RZ, R228 ;  /* 0x000000ffff907224 */ /* 0x000fc600078e00e4 */
[----:B------:R-:W3:Y:S01]  /*9140*/  LDL.LU R225, [R1+0xaf4] ;  /* 0x000af40001e17983 */ /* 0x000ee20000300800 */
[----:B------:R-:W-:-:S03]  /*9150*/  IMAD.MOV.U32 R145, RZ, RZ, R229 ;  /* 0x000000ffff917224 */ /* 0x000fc600078e00e5 */
[----:B------:R-:W3:Y:S01]  /*9160*/  LDL.LU R226, [R1+0xaf0] ;  /* 0x000af00001e27983 */ /* 0x000ee20000300800 */
[----:B------:R-:W-:-:S03]  /*9170*/  MOV R146, R230 ;  /* 0x000000e600927202 */ /* 0x000fc60000000f00 */
        /* <DEDUP_REMOVED lines=9> */
[----:B------:R-:W3:Y:S04]  /*9210*/  LDL.LU R231, [R1+0xadc] ;  /* 0x000adc0001e77983 */ /* 0x000ee80000300800 */
[----:B------:R-:W3:Y:S04]  /*9220*/  LDL.LU R232, [R1+0xad8] ;  /* 0x000ad80001e87983 */ /* 0x000ee80000300800 */
[----:B------:R-:W3:Y:S04]  /*9230*/  LDL.LU R233, [R1+0xad4] ;  /* 0x000ad40001e97983 */ /* 0x000ee80000300800 */
[----:B------:R-:W3:Y:S04]  /*9240*/  LDL.LU R234, [R1+0xad0] ;  /* 0x000ad00001ea7983 */ /* 0x000ee80000300800 */
[----:B------:R-:W3:Y:S04]  /*9250*/  LDL.LU R235, [R1+0xacc] ;  /* 0x000acc0001eb7983 */ /* 0x000ee80000300800 */
        /* <DEDUP_REMOVED lines=9> */
[----:B--2---:R-:W-:Y:S04]  /*92f0*/  STL.64 [R1+0x868], R132 ;  /* 0x0008688401007387 */ /* 0x004fe80000100a00 */
[----:B----4-:R-:W-:Y:S04]  /*9300*/  STL.64 [R1+0x860], R130 ;  /* 0x0008608201007387 */ /* 0x010fe80000100a00 */
[----:B---3--:R-:W-:Y:S04]  /*9310*/  STL.64 [R1+0x858], R128 ;  /* 0x0008588001007387 */ /* 0x008fe80000100a00 */
        /* <DEDUP_REMOVED lines=174> */
[----:B------:R-:W3:Y:S01]  /*9e00*/  LDL.LU R146, [R1+0x3e8] ;  /* 0x0003e80001927983 */ /* 0x000ee20000300800 */
[----:B------:R-:W-:Y:S01]  /*9e10*/  IMAD.MOV.U32 R147, RZ, RZ, R16 ;  /* 0x000000ffff937224 */ /* 0x000fe200078e0010 */
[----:B------:R-:W-:Y:S01]  /*9e20*/  MOV R151, R0 ;  /* 0x0000000000977202 */ /* 0x000fe20000000f00 */
[----:B------:R-:W-:Y:S01]  /*9e30*/  IMAD.MOV.U32 R148, RZ, RZ, R5 ;  /* 0x000000ffff947224 */ /* 0x000fe200078e0005 */
[----:B------:R0:W5:Y:S01]  /*9e40*/  LDL.LU R16, [R1+0xac8] ;  /* 0x000ac80001107983 */ /* 0x0001620000300800 */
[----:B------:R-:W-:-:S02]  /*9e50*/  IMAD.MOV.U32 R150, RZ, RZ, R2 ;  /* 0x000000ffff967224 */ /* 0x000fc400078e0002 */
[----:B------:R-:W-:Y:S01]  /*9e60*/  IMAD.MOV.U32 R149, RZ, RZ, R3 ;  /* 0x000000ffff957224 */ /* 0x000fe200078e0003 */
[----:B------:R0:W5:Y:S04]  /*9e70*/  LDL.LU R5, [R1+0xac4] ;  /* 0x000ac40001057983 */ /* 0x0001680000300800 */
[----:B------:R0:W5:Y:S04]  /*9e80*/  LDL.LU R3, [R1+0xac0] ;  /* 0x000ac00001037983 */ /* 0x0001680000300800 */
[----:B------:R0:W5:Y:S04]  /*9e90*/  LDL.LU R2, [R1+0xabc] ;  /* 0x000abc0001027983 */ /* 0x0001680000300800 */
[----:B------:R0:W5:Y:S04]  /*9ea0*/  LDL.LU R0, [R1+0xab8] ;  /* 0x000ab80001007983 */ /* 0x0001680000300800 */
[----:B------:R-:W-:Y:S04]  /*9eb0*/  STL.64 [R1+0xab0], R150 ;  /* 0x000ab09601007387 */ /* 0x000fe80000100a00 */
[----:B------:R-:W-:Y:S04]  /*9ec0*/  STL.64 [R1+0xaa8], R148 ;  /* 0x000aa89401007387 */ /* 0x000fe80000100a00 */
[----:B---3--:R-:W-:Y:S04]  /*9ed0*/  STL.64 [R1+0xaa0], R146 ;  /* 0x000aa09201007387 */ /* 0x008fe80000100a00 */
[----:B--2---:R-:W-:Y:S04]  /*9ee0*/  STL.64 [R1+0xa98], R144 ;  /* 0x000a989001007387 */ /* 0x004fe80000100a00 */
[----:B----4-:R-:W-:Y:S04]  /*9ef0*/  STL.64 [R1+0xa90], R142 ;  /* 0x000a908e01007387 */ /* 0x010fe80000100a00 */
        /* <DEDUP_REMOVED lines=186> */
[----:B------:R-:W-:Y:S01]  /*aaa0*/  IMAD.MOV.U32 R151, RZ, RZ, R218 ;  /* 0x000000ffff977224 */ /* 0x000fe200078e00da */
[----:B------:R-:W-:Y:S02]  /*aab0*/  UIADD3 UR8, UR12, 0x2, URZ ;  /* 0x000000020c087890 */ /* 0x000fe4000fffe03f */
[----:B------:R-:W-:Y:S01]  /*aac0*/  UIADD3 UR10, UR13, 0x2, URZ ;  /* 0x000000020d0a7890 */ /* 0x000fe2000fffe03f */
[----:B------:R-:W-:Y:S01]  /*aad0*/  UMOV UR9, 0x80000020 ;  /* 0x8000002000097882 */ /* 0x000fe20000000000 */
[----:B------:R-:W-:Y:S01]  /*aae0*/  UMOV UR11, 0x80000020 ;  /* 0x80000020000b7882 */ /* 0x000fe20000000000 */
        /* <DEDUP_REMOVED lines=239> */
[----:B------:R-:W-:Y:S01]  /*b9e0*/  IMAD.MOV.U32 R235, RZ, RZ, R4 ;  /* 0x000000ffffeb7224 */ /* 0x000fe200078e0004 */
[----:B------:R-:W-:Y:S01]  /*b9f0*/  UIADD3 UR8, UR12, 0x402, URZ ;  /* 0x000004020c087890 */ /* 0x000fe2000fffe03f */
[----:B------:R-:W3:Y:S01]  /*ba00*/  LDL.LU.64 R106, [R1+0x800] ;  /* 0x00080000016a7983 */ /* 0x000ee20000300a00 */
[----:B------:R-:W-:-:S03]  /*ba10*/  UMOV UR9, 0x80000020 ;  /* 0x8000002000097882 */ /* 0x000fc60000000000 */
        /* <DEDUP_REMOVED lines=136> */
[----:B------:R-:W-:Y:S01]  /*c2a0*/  BPT.TRAP 0x1 ;  /* 0x000000040000795c */ /* 0x000fe20000300000 */
.L_x_23:
[----:B------:R-:W-:Y:S02]  /*c2b0*/  UISETP.GT.U32.AND UP0, UPT, UR40, 0x1, UPT ;  /* 0x000000012800788c */ /* 0x000fe4000bf04070 */
[----:B------:R-:W-:-:S04]  /*c2c0*/  ULEA UR8, UR7, UR45, 0x3 ;  /* 0x0000002d07087291 */ /* 0x000fc8000f8e183f */
[----:B------:R-:W-:Y:S01]  /*c2d0*/  UIADD3 UR8, UR8, 0x20, URZ ;  /* 0x0000002008087890 */ /* 0x000fe2000fffe03f */
[----:B------:R-:W-:-:S03]  /*c2e0*/  PLOP3.LUT P1, PT, PT, PT, UP0, 0x80, 0x0 ;  /* 0x000000000000781c */ /* 0x000fc60003f2f008 */
[----:B------:R-:W-:-:S09]  /*c2f0*/  UPRMT UR8, URZ, 0x654, UR8 ;  /* 0x000006543f087896 */ /* 0x000fd20008000008 */
[----:B------:R-:W-:Y:S01]  /*c300*/  SYNCS.ARRIVE.TRANS64.RED.A1T0 RZ, [UR8], RZ ;  /* 0x000000ffffff79a7 */ /* 0x000fe20008100408 */
[----:B------:R-:W-:Y:S05]  /*c310*/  @P1 BRA `(.L_x_24) ;  /* 0x0000000000041947 */ /* 0x000fea0003800000 */
[----:B------:R-:W-:Y:S01]  /*c320*/  BPT.TRAP 0x1 ;  /* 0x000000040000795c */ /* 0x000fe20000300000 */
.L_x_24:
[----:B------:R-:W-:Y:S01]  /*c330*/  UIADD3 UR6, UR6, 0x1, URZ ;  /* 0x0000000106067890 */ /* 0x000fe2000fffe03f */
[C---:B-----5:R-:W-:Y:S01]  /*c340*/  ISETP.GT.AND P1, PT, R0.reuse, 0x1, PT ;  /* 0x000000010000780c */ /* 0x060fe20003f24270 */
[----:B------:R-:W-:Y:S01]  /*c350*/  UIADD3 UR7, UR7, 0x1, URZ ;  /* 0x0000000107077890 */ /* 0x000fe2000fffe03f */
[----:B------:R-:W-:Y:S01]  /*c360*/  VIADD R0, R0, 0xffffffff ;  /* 0xffffffff00007836 */ /* 0x000fe20000000000 */
[----:B------:R-:W-:Y:S02]  /*c370*/  UISETP.NE.AND UP0, UPT, UR6, 0x4, UPT ;  /* 0x000000040600788c */ /* 0x000fe4000bf05270 */
[----:B------:R-:W-:Y:S02]  /*c380*/  UISETP.NE.AND UP1, UPT, UR7, 0x4, UPT ;  /* 0x000000040700788c */ /* 0x000fe4000bf25270 */
[----:B------:R-:W-:Y:S02]  /*c390*/  USEL UR8, URZ, 0x1, UP0 ;  /* 0x000000013f087887 */ /* 0x000fe40008000000 */
[----:B------:R-:W-:-:S02]  /*c3a0*/  USEL UR6, UR6, URZ, UP0 ;  /* 0x0000003f06067287 */ /* 0x000fc40008000000 */
[----:B------:R-:W-:Y:S02]  /*c3b0*/  USEL UR7, UR7, URZ, UP1 ;  /* 0x0000003f07077287 */ /* 0x000fe40008800000 */
[----:B------:R-:W-:Y:S01]  /*c3c0*/  LOP3.LUT R3, R3, UR8, RZ, 0x3c, !PT ;  /* 0x0000000803037c12 */ /* 0x000fe2000f8e3cff */
[----:B------:R-:W-:Y:S09]  /*c3d0*/  @P1 BRA `(.L_x_25) ;  /* 0xffffff9800801947 */ /* 0x000ff2000383ffff */
.L_x_18:
[----:B------:R-:W0:Y:S02]  /*c3e0*/  LDC R0, c[0x0][0x28c] ;  /* 0x0000a300ff007b82 */ /* 0x000e240000000800 */
[----:B0-----:R-:W-:-:S13]  /*c3f0*/  ISETP.GE.AND P1, PT, R0, 0x1, PT ;  /* 0x000000010000780c */ /* 0x001fda0003f26270 */
[----:B------:R-:W-:Y:S05]  /*c400*/  @!P1 BRA `(.L_x_26) ;  /* 0x0000000000349947 */ /* 0x000fea0003800000 */
[----:B------:R-:W-:Y:S05]  /*c410*/  @!P0 BRA `(.L_x_27) ;  /* 0x0000000000048947 */ /* 0x000fea0003800000 */
[----:B------:R-:W-:Y:S01]  /*c420*/  BPT.TRAP 0x1 ;  /* 0x000000040000795c */ /* 0x000fe20000300000 */
.L_x_27:
[----:B-----5:R-:W-:Y:S01]  /*c430*/  R2UR UR4, R5 ;  /* 0x00000000050472ca */ /* 0x020fe200000e0000 */
[----:B------:R-:W-:-:S06]  /*c440*/  UISETP.GT.U32.AND UP0, UPT, UR40, 0x1, UPT ;  /* 0x000000012800788c */ /* 0x000fcc000bf04070 */
[----:B------:R-:W-:-:S06]  /*c450*/  PLOP3.LUT P0, PT, PT, PT, UP0, 0x80, 0x0 ;  /* 0x000000000000781c */ /* 0x000fcc0003f0f008 */
[----:B------:R-:W-:-:S04]  /*c460*/  UIADD3 UR4, UR4, UR39, URZ ;  /* 0x0000002704047290 */ /* 0x000fc8000fffe03f */
[----:B------:R-:W-:-:S04]  /*c470*/  USHF.L.U32 UR4, UR4, 0x3, URZ ;  /* 0x0000000304047899 */ /* 0x000fc8000800063f */
[----:B------:R-:W-:-:S04]  /*c480*/  ULOP3.LUT UR4, UR4, 0x18, URZ, 0xc0, !UPT ;  /* 0x0000001804047892 */ /* 0x000fc8000f8ec03f */
[----:B------:R-:W-:-:S04]  /*c490*/  UIADD3 UR4, UR45, 0x20, UR4 ;  /* 0x000000202d047890 */ /* 0x000fc8000fffe004 */
[----:B------:R-:W-:-:S09]  /*c4a0*/  UPRMT UR4, URZ, 0x654, UR4 ;  /* 0x000006543f047896 */ /* 0x000fd20008000004 */
[----:B------:R-:W-:Y:S01]  /*c4b0*/  SYNCS.ARRIVE.TRANS64.RED.A1T0 RZ, [UR4], RZ ;  /* 0x000000ffffff79a7 */ /* 0x000fe20008100404 */
[----:B------:R-:W-:Y:S05]  /*c4c0*/  @P0 BRA `(.L_x_26) ;  /* 0x0000000000040947 */ /* 0x000fea0003800000 */
[----:B------:R-:W-:Y:S01]  /*c4d0*/  BPT.TRAP 0x1 ;  /* 0x000000040000795c */ /* 0x000fe20000300000 */
.L_x_26:
[----:B-----5:R-:W0:Y:S01]  /*c4e0*/  S2R R5, SR_TID.X ;  /* 0x0000000000057919 */ /* 0x020e220000002100 */
[----:B------:R-:W-:Y:S01]  /*c4f0*/  IMAD.MOV.U32 R21, RZ, RZ, 0x6540 ;  /* 0x00006540ff157424 */ /* 0x000fe200078e00ff */
[----:B------:R-:W-:Y:S01]  /*c500*/  ULDC UR9, c[0x0][0x288] ;  /* 0x0000a20000097ab9 */ /* 0x000fe20000000800 */
[----:B------:R-:W-:Y:S01]  /*c510*/  UIADD3 UR39, UR44, UR39, URZ ;  /* 0x000000272c277290 */ /* 0x000fe2000fffe03f */
[----:B------:R-:W1:Y:S01]  /*c520*/  S2R R0, SR_TID.X ;  /* 0x0000000000007919 */ /* 0x000e620000002100 */
[----:B------:R-:W-:Y:S02]  /*c530*/  UIMAD.WIDE UR6, UR41, 0x200, URZ ;  /* 0x00000200290678a5 */ /* 0x000fe4000f8e023f */
[----:B------:R-:W-:Y:S01]  /*c540*/  USHF.L.U32 UR41, UR41, 0x9, URZ ;  /* 0x0000000929297899 */ /* 0x000fe2000800063f */
[----:B------:R-:W-:Y:S01]  /*c550*/  ULDC UR8, c[0x0][0x284] ;  /* 0x0000a10000087ab9 */ /* 0x000fe20000000800 */
[----:B------:R-:W-:Y:S02]  /*c560*/  USHF.R.U32.HI UR4, URZ, 0x2, UR39 ;  /* 0x000000023f047899 */ /* 0x000fe40008011627 */
[----:B------:R-:W-:-:S02]  /*c570*/  USHF.R.S32.HI UR12, URZ, 0x1f, UR43 ;  /* 0x0000001f3f0c7899 */ /* 0x000fc4000801142b */
[----:B------:R-:W-:Y:S01]  /*c580*/  ULOP3.LUT UR4, UR4, 0x1, URZ, 0xc0, !UPT ;  /* 0x0000000104047892 */ /* 0x000fe2000f8ec03f */
[----:B------:R-:W-:Y:S01]  /*c590*/  ULDC.64 UR10, c[0x0][0x5d0] ;  /* 0x00017400000a7ab9 */ /* 0x000fe20000000a00 */
[----:B------:R-:W-:Y:S02]  /*c5a0*/  UISETP.GT.U32.AND UP1, UPT, UR39, 0x3, UPT ;  /* 0x000000032700788c */ /* 0x000fe4000bf24070 */
[----:B------:R-:W-:Y:S02]  /*c5b0*/  UISETP.NE.U32.AND UP0, UPT, UR4, 0x1, UPT ;  /* 0x000000010400788c */ /* 0x000fe4000bf05070 */
[----:B------:R-:W-:Y:S02]  /*c5c0*/  UIMAD UR5, UR12, UR10, URZ ;  /* 0x0000000a0c0572a4 */ /* 0x000fe4000f8e023f */
[----:B------:R-:W-:Y:S02]  /*c5d0*/  UISETP.LT.U32.AND UP1, UPT, UR44, 0x4, UP1 ;  /* 0x000000042c00788c */ /* 0x000fe40008f21070 */
[----:B------:R-:W-:-:S02]  /*c5e0*/  UISETP.GT.U32.AND UP0, UPT, UR44, 0x3, !UP0 ;  /* 0x000000032c00788c */ /* 0x000fc4000c704070 */
[----:B------:R-:W-:Y:S02]  /*c5f0*/  UIMAD UR5, UR43, UR11, UR5 ;  /* 0x0000000b2b0572a4 */ /* 0x000fe4000f8e0205 */
[----:B------:R-:W-:Y:S02]  /*c600*/  USEL UR4, URZ, 0x1, !UP0 ;  /* 0x000000013f047887 */ /* 0x000fe4000c000000 */
[----:B------:R-:W-:Y:S01]  /*c610*/  ULOP3.LUT UR39, UR39, 0x3, URZ, 0xc0, !UPT ;  /* 0x0000000327277892 */ /* 0x000fe2000f8ec03f */
[C---:B0-----:R-:W-:Y:S02]  /*c620*/  SHF.L.U32 R20, R5.reuse, 0x1, RZ ;  /* 0x0000000105147819 */ /* 0x041fe400000006ff */
[----:B------:R-:W-:Y:S02]  /*c630*/  LOP3.LUT R4, R5, 0x60, RZ, 0xc0, !PT ;  /* 0x0000006005047812 */ /* 0x000fe400078ec0ff */
[----:B-1----:R-:W-:Y:S02]  /*c640*/  SHF.R.U32.HI R3, RZ, 0x7, R0 ;  /* 0x00000007ff037819 */ /* 0x002fe40000011600 */
[----:B------:R-:W-:-:S02]  /*c650*/  LOP3.LUT R20, R20, 0x6, RZ, 0xc0, !PT ;  /* 0x0000000614147812 */ /* 0x000fc400078ec0ff */
[----:B------:R-:W-:Y:S02]  /*c660*/  LOP3.LUT R3, R3, 0x1, RZ, 0xc0, !PT ;  /* 0x0000000103037812 */ /* 0x000fe400078ec0ff */
[----:B------:R-:W-:Y:S01]  /*c670*/  PRMT R20, R20, R21, UR42 ;  /* 0x0000002a14147e16 */ /* 0x000fe20008000015 */
[----:B------:R-:W-:Y:S01]  /*c680*/  USHF.L.U32 UR42, UR42, 0x8, URZ ;  /* 0x000000082a2a7899 */ /* 0x000fe2000800063f */
[----:B------:R-:W-:Y:S01]  /*c690*/  SHF.R.U32.HI R0, RZ, 0x2, R5 ;  /* 0x00000002ff007819 */ /* 0x000fe20000011605 */
[----:B------:R-:W-:Y:S01]  /*c6a0*/  IMAD.SHL.U32 R161, R3, 0x40, RZ ;  /* 0x0000004003a17824 */ /* 0x000fe200078e00ff */
[----:B------:R-:W-:Y:S01]  /*c6b0*/  SHF.R.U32.HI R4, RZ, 0x1, R4 ;  /* 0x00000001ff047819 */ /* 0x000fe20000011604 */
[----:B------:R-:W-:Y:S01]  /*c6c0*/  UISETP.GE.AND UP2, UPT, UR42, UR9, UPT ;  /* 0x000000092a00728c */ /* 0x000fe2000bf46270 */
[----:B------:R-:W-:Y:S02]  /*c6d0*/  LOP3.LUT R0, R0, 0x7, RZ, 0xc0, !PT ;  /* 0x0000000700007812 */ /* 0x000fe400078ec0ff */
[----:B------:R-:W-:Y:S01]  /*c6e0*/  LOP3.LUT R6, R5, 0x3, RZ, 0xc0, !PT ;  /* 0x0000000305067812 */ /* 0x000fe200078ec0ff */
[----:B------:R-:W-:Y:S01]  /*c6f0*/  UISETP.GE.OR UP2, UPT, UR41, UR8, UP2 ;  /* 0x000000082900728c */ /* 0x000fe20009746670 */
[----:B------:R-:W-:-:S02]  /*c700*/  LOP3.LUT R161, R161, 0x40, R0, 0xe2, !PT ;  /* 0x00000040a1a17812 */ /* 0x000fc400078ee200 */
[----:B------:R-:W-:Y:S02]  /*c710*/  IADD3 R0, RZ, -R4, -R0 ;  /* 0x80000004ff007210 */ /* 0x000fe40007ffe800 */
[----:B------:R-:W-:Y:S01]  /*c720*/  LOP3.LUT R161, R161, UR6, R4, 0xfe, !PT ;  /* 0x00000006a1a17c12 */ /* 0x000fe2000f8efe04 */
[----:B------:R-:W-:Y:S01]  /*c730*/  IMAD.U32 R4, RZ, RZ, UR10 ;  /* 0x0000000aff047e24 */ /* 0x000fe2000f8e00ff */
[----:B------:R-:W-:Y:S01]  /*c740*/  PLOP3.LUT P0, PT, PT, PT, UP2, 0x80, 0x0 ;  /* 0x000000000000781c */ /* 0x000fe20003f0f028 */
[----:B------:R-:W-:Y:S01]  /*c750*/  IMAD R0, R3, -0x40, R0 ;  /* 0xffffffc003007824 */ /* 0x000fe200078e0200 */
[----:B------:R-:W-:Y:S01]  /*c760*/  SHF.R.S32.HI R21, RZ, 0x1f, R20 ;  /* 0x0000001fff157819 */ /* 0x000fe20000011414 */
[----:B------:R-:W-:-:S04]  /*c770*/  IMAD.MOV.U32 R3, RZ, RZ, -0x2 ;  /* 0xfffffffeff037424 */ /* 0x000fc800078e00ff */
[----:B------:R-:W-:Y:S02]  /*c780*/  IMAD R6, R6, R3, UR9 ;  /* 0x0000000906067e24 */ /* 0x000fe4000f8e0203 */
[----:B------:R-:W-:Y:S01]  /*c790*/  IMAD.U32 R3, RZ, RZ, UR8 ;  /* 0x00000008ff037e24 */ /* 0x000fe2000f8e00ff */
[----:B------:R-:W-:Y:S01]  /*c7a0*/  USEL UR8, URZ, 0x1, !UP1 ;  /* 0x000000013f087887 */ /* 0x000fe2000c800000 */
[----:B------:R-:W-:-:S03]  /*c7b0*/  IMAD.WIDE.U32 R4, R4, UR43, R20 ;  /* 0x0000002b04047c25 */ /* 0x000fc6000f8e0014 */
[----:B------:R-:W-:Y:S01]  /*c7c0*/  IADD3 R3, R3, -UR41, R0 ;  /* 0x8000002903037c10 */ /* 0x000fe2000fffe000 */
[----:B------:R-:W-:Y:S01]  /*c7d0*/  ULOP3.LUT UR38, UR4, UR38, UR8, 0x96, !UPT ;  /* 0x0000002604267292 */ /* 0x000fe2000f8e9608 */
[----:B------:R-:W-:Y:S01]  /*c7e0*/  VIADD R5, R5, UR5 ;  /* 0x0000000505057c36 */ /* 0x000fe20008000000 */
[----:B------:R-:W-:Y:S01]  /*c7f0*/  IADD3 R0, R6, -UR42, RZ ;  /* 0x8000002a06007c10 */ /* 0x000fe2000fffe0ff */
[----:B------:R-:W-:Y:S01]  /*c800*/  UMOV UR41, 0xffffffff ;  /* 0xffffffff00297882 */ /* 0x000fe20000000000 */
[----:B------:R-:W-:Y:S08]  /*c810*/  @P0 BRA `(.L_x_28) ;  /* 0x0000021c00e40947 */ /* 0x000ff00003800000 */
[----:B------:R-:W-:Y:S01]  /*c820*/  FSETP.NEU.AND P1, PT, R16, RZ, PT ;  /* 0x000000ff1000720b */ /* 0x000fe20003f2d000 */
[----:B------:R-:W-:Y:S01]  /*c830*/  ULDC.64 UR8, c[0x0][0x5c8] ;  /* 0x0001720000087ab9 */ /* 0x000fe20000000a00 */
[----:B------:R-:W-:Y:S01]  /*c840*/  ISETP.GT.AND P0, PT, R3, RZ, PT ;  /* 0x000000ff0300720c */ /* 0x000fe20003f04270 */
[----:B------:R-:W-:Y:S01]  /*c850*/  UIMAD UR4, UR7, UR8, URZ ;  /* 0x00000008070472a4 */ /* 0x000fe2000f8e023f */
[----:B------:R-:W-:Y:S01]  /*c860*/  IMAD.U32 R13, RZ, RZ, UR9 ;  /* 0x00000009ff0d7e24 */ /* 0x000fe2000f8e00ff */
[----:B------:R-:W-:Y:S01]  /*c870*/  BSSY B0, `(.L_x_28) ;  /* 0x00021f3000007945 */ /* 0x000fe20003800000 */
[----:B------:R-:W-:Y:S01]  /*c880*/  IMAD.WIDE.U32 R4, R161, UR8, R4 ;  /* 0x00000008a1047c25 */ /* 0x000fe2000f8e0004 */
[----:B------:R-:W-:-:S03]  /*c890*/  ISETP.GT.AND P2, PT, R0, RZ, P0 ;  /* 0x000000ff0000720c */ /* 0x000fc60000744270 */
[----:B------:R-:W-:-:S04]  /*c8a0*/  IMAD R13, R161, R13, UR4 ;  /* 0x00000004a10d7e24 */ /* 0x000fc8000f8e020d */
[----:B------:R-:W-:Y:S01]  /*c8b0*/  IMAD.IADD R13, R5, 0x1, R13 ;  /* 0x00000001050d7824 */ /* 0x000fe200078e020d */
[----:B------:R-:W-:Y:S06]  /*c8c0*/  @!P1 BRA `(.L_x_29) ;  /* 0x0000016c00c49947 */ /* 0x000fec0003800000 */
[----:B------:R-:W0:Y:S01]  /*c8d0*/  LDC.64 R152, c[0x0][0x5b8] ;  /* 0x00016e00ff987b82 */ /* 0x000e220000000a00 */
[----:B------:R-:W2:Y:S01]  /*c8e0*/  LDL.LU R12, [R1+0x400] ;  /* 0x00040000010c7983 */ /* 0x000ea20000300800 */
[----:B------:R-:W-:-:S06]  /*c8f0*/  ULDC.64 UR4, c[0x0][0x5c0] ;  /* 0x0001700000047ab9 */ /* 0x000fcc0000000a00 */
[----:B------:R-:W1:Y:S08]  /*c900*/  LDC.64 R18, c[0x0][0x5b0] ;  /* 0x00016c00ff127b82 */ /* 0x000e700000000a00 */
[----:B------:R-:W3:Y:S01]  /*c910*/  LDC.64 R14, c[0x0][0x5a8] ;  /* 0x00016a00ff0e7b82 */ /* 0x000ee20000000a00 */
[C---:B0-----:R-:W-:Y:S02]  /*c920*/  IMAD R160, R152.reuse, UR12, RZ ;  /* 0x0000000c98a07c24 */ /* 0x041fe4000f8e02ff */
[----:B------:R-:W-:-:S04]  /*c930*/  IMAD.WIDE.U32 R164, R152, UR43, R20 ;  /* 0x0000002b98a47c25 */ /* 0x000fc8000f8e0014 */
[----:B------:R-:W-:Y:S02]  /*c940*/  IMAD R160, R153, UR43, R160 ;  /* 0x0000002b99a07c24 */ /* 0x000fe4000f8e02a0 */
[----:B-1----:R-:W-:Y:S02]  /*c950*/  IMAD R11, R18, UR7, RZ ;  /* 0x00000007120b7c24 */ /* 0x002fe4000f8e02ff */
[----:B------:R-:W-:Y:S02]  /*c960*/  IMAD.IADD R23, R165, 0x1, R160 ;  /* 0x00000001a5177824 */ /* 0x000fe400078e02a0 */
[----:B------:R-:W-:Y:S02]  /*c970*/  IMAD.MOV.U32 R22, RZ, RZ, R164 ;  /* 0x000000ffff167224 */ /* 0x000fe400078e00a4 */
[C---:B------:R-:W-:Y:S02]  /*c980*/  IMAD R11, R161.reuse, R19, R11 ;  /* 0x00000013a10b7224 */ /* 0x040fe400078e020b */
[----:B------:R-:W-:-:S05]  /*c990*/  IMAD.WIDE.U32 R6, R161, R18, R22 ;  /* 0x00000012a1067225 */ /* 0x000fca00078e0016 */
[----:B------:R-:W-:Y:S02]  /*c9a0*/  IADD3 R5, R7, R11, RZ ;  /* 0x0000000b07057210 */ /* 0x000fe40007ffe0ff */
[----:B---3--:R-:W-:-:S04]  /*c9b0*/  LEA R8, P1, R6, R14, 0x1 ;  /* 0x0000000e06087211 */ /* 0x008fc800078208ff */
[----:B------:R-:W-:-:S05]  /*c9c0*/  LEA.HI.X R9, R6, R15, R5, 0x1, P1 ;  /* 0x0000000f06097211 */ /* 0x000fca00008f0c05 */
[----:B------:R-:W3:Y:S01]  /*c9d0*/  @P2 LDG.E.LTC128B.U16 R10, desc[UR36][R8.64] ;  /* 0x00000024080a2981 */ /* 0x000ee2000c1e1520 */
[----:B------:R-:W-:Y:S01]  /*c9e0*/  BSSY B1, `(.L_x_30) ;  /* 0x0000011000017945 */ /* 0x000fe20003800000 */
[----:B---3--:R-:W-:-:S05]  /*c9f0*/  HADD2.F32 R5, -RZ, R10.H0_H0 ;  /* 0x2000000aff057230 */ /* 0x008fca0000004100 */
[----:B------:R-:W-:-:S04]  /*ca00*/  FMUL R5, R5, R16 ;  /* 0x0000001005057220 */ /* 0x000fc80000400000 */
[----:B--2---:R-:W-:Y:S01]  /*ca10*/  FFMA R5, R12, R2, R5 ;  /* 0x000000020c057223 */ /* 0x004fe20000000005 */
[----:B------:R-:W-:-:S04]  /*ca20*/  LEA R12, P1, R4, UR4, 0x1 ;  /* 0x00000004040c7c11 */ /* 0x000fc8000f8208ff */
[----:B------:R-:W-:Y:S02]  /*ca30*/  LEA.HI.X R13, R4, UR5, R13, 0x1, P1 ;  /* 0x00000005040d7c11 */ /* 0x000fe400088f0c0d */
[----:B------:R-:W-:-:S05]  /*ca40*/  F2FP.F16.F32.PACK_AB R4, RZ, R5 ;  /* 0x00000005ff04723e */ /* 0x000fca00000000ff */
[----:B------:R0:W-:Y:S02]  /*ca50*/  @P2 STG.E.U16 desc[UR36][R12.64], R4 ;  /* 0x000000040c002986 */ /* 0x0001e4000c101524 */
[----:B0-----:R-:W-:-:S04]  /*ca60*/  IMAD.WIDE.U32 R4, R161, R18, R20 ;  /* 0x00000012a1047225 */ /* 0x001fc800078e0014 */
[----:B------:R-:W-:Y:S02]  /*ca70*/  IMAD.IADD R5, R11, 0x1, R5 ;  /* 0x000000010b057824 */ /* 0x000fe400078e0205 */
[----:B------:R-:W-:-:S04]  /*ca80*/  IMAD.WIDE.U32 R4, R152, UR43, R4 ;  /* 0x0000002b98047c25 */ /* 0x000fc8000f8e0004 */
[----:B------:R-:W-:Y:S01]  /*ca90*/  IMAD.IADD R5, R160, 0x1, R5 ;  /* 0x00000001a0057824 */ /* 0x000fe200078e0205 */
[----:B------:R-:W-:-:S04]  /*caa0*/  LEA R8, P1, R4, R14, 0x1 ;  /* 0x0000000e04087211 */ /* 0x000fc800078208ff */
[----:B------:R-:W-:Y:S02]  /*cab0*/  LEA.HI.X R9, R4, R15, R5, 0x1, P1 ;  /* 0x0000000f04097211 */ /* 0x000fe400008f0c05 */
[----:B------:R-:W-:-:S13]  /*cac0*/  ISETP.GT.AND P1, PT, R0, 0x1, P0 ;  /* 0x000000010000780c */ /* 0x000fda0000724270 */
[----:B------:R-:W-:Y:S05]  /*cad0*/  @!P1 BRA `(.L_x_31) ;  /* 0x0000000000049947 */ /* 0x000fea0003800000 */
[----:B------:R0:W5:Y:S02]  /*cae0*/  LDG.E.LTC128B.U16 R10, desc[UR36][R8.64+0x2] ;  /* 0x00000224080a7981 */ /* 0x000164000c1e1520 */
.L_x_31:
[----:B------:R-:W-:Y:S05]  /*caf0*/  BSYNC B1 ;  /* 0x0000000000017941 */ /* 0x000fea0003800000 */
.L_x_30:
[----:B------:R-:W2:Y:S01]  /*cb00*/  LDL.LU R5, [R1+0x404] ;  /* 0x0004040001057983 */ /* 0x000ea20000300800 */
[----:B-----5:R-:W-:Y:S01]  /*cb10*/  HADD2.F32 R4, -RZ, R10.H0_H0 ;  /* 0x2000000aff047230 */ /* 0x020fe20000004100 */
[C---:B------:R-:W-:Y:S02]  /*cb20*/  SHF.L.U64.HI R167, R18.reuse, 0x3, R19 ;  /* 0x0000000312a77819 */ /* 0x040fe40000010213 */
[----:B------:R-:W-:Y:S01]  /*cb30*/  SHF.L.U32 R166, R18, 0x3, RZ ;  /* 0x0000000312a67819 */ /* 0x000fe200000006ff */
[----:B------:R-:W3:Y:S01]  /*cb40*/  LDL.LU R17, [R1+0x408] ;  /* 0x0004080001117983 */ /* 0x000ee20000300800 */
[----:B------:R-:W-:-:S04]  /*cb50*/  FMUL R4, R4, R16 ;  /* 0x0000001004047220 */ /* 0x000fc80000400000 */
[----:B--2---:R-:W-:Y:S01]  /*cb60*/  FFMA R4, R5, R2, R4 ;  /* 0x0000000205047223 */ /* 0x004fe20000000004 */
[----:B------:R-:W-:-:S04]  /*cb70*/  @P1 IMAD.MOV.U32 R5, RZ, RZ, R13 ;  /* 0x000000ffff051224 */ /* 0x000fc800078e000d */
[----:B------:R-:W-:-:S04]  /*cb80*/  F2FP.F16.F32.PACK_AB R4, RZ, R4 ;  /* 0x00000004ff04723e */ /* 0x000fc800000000ff */
[----:B------:R-:W-:Y:S01]  /*cb90*/  PRMT R6, R4, 0x7610, R6 ;  /* 0x0000761004067816 */ /* 0x000fe20000000006 */
[----:B------:R-:W-:-:S05]  /*cba0*/  @P1 IMAD.MOV.U32 R4, RZ, RZ, R12 ;  /* 0x000000ffff041224 */ /* 0x000fca00078e000c */
[----:B------:R1:W-:Y:S01]  /*cbb0*/  @P1 STG.E.U16 desc[UR36][R4.64+0x2], R6 ;  /* 0x0000020604001986 */ /* 0x0003e2000c101524 */
[----:B------:R-:W-:-:S04]  /*cbc0*/  ISETP.GT.AND P1, PT, R3, 0x8, PT ;  /* 0x000000080300780c */ /* 0x000fc80003f24270 */
[----:B------:R-:W-:Y:S01]  /*cbd0*/  ISETP.GT.AND P2, PT, R0, RZ, P1 ;  /* 0x000000ff0000720c */ /* 0x000fe20000f44270 */
[----:B-1----:R-:W-:-:S04]  /*cbe0*/  IMAD.WIDE.U32 R4, R161, R18, R166 ;  /* 0x00000012a1047225 */ /* 0x002fc800078e00a6 */
[----:B------:R-:W-:Y:S01]  /*cbf0*/  IMAD.IADD R11, R11, 0x1, R5 ;  /* 0x000000010b0b7824 */ /* 0x000fe200078e0205 */
[----:B------:R-:W-:-:S05]  /*cc00*/  IADD3 R5, P3, R164, R4, RZ ;  /* 0x00000004a4057210 */ /* 0x000fca0007f7e0ff */
[----:B------:R-:W-:Y:S01]  /*cc10*/  IMAD.X R7, R11, 0x1, R23, P3 ;  /* 0x000000010b077824 */ /* 0x000fe200018e0617 */
[----:B------:R-:W-:-:S04]  /*cc20*/  LEA R6, P3, R5, R14, 0x1 ;  /* 0x0000000e05067211 */ /* 0x000fc800078608ff */
[----:B------:R-:W-:-:S05]  /*cc30*/  LEA.HI.X R7, R5, R15, R7, 0x1, P3 ;  /* 0x0000000f05077211 */ /* 0x000fca00018f0c07 */
[----:B------:R1:W2:Y:S01]  /*cc40*/  @P2 LDG.E.LTC128B.U16 R10, desc[UR36][R6.64] ;  /* 0x00000024060a2981 */ /* 0x0002a2000c1e1520 */
[----:B------:R-:W-:Y:S01]  /*cc50*/  IADD3 R4, P3, R20, R4, RZ ;  /* 0x0000000414047210 */ /* 0x000fe20007f7e0ff */
[----:B------:R-:W-:Y:S01]  /*cc60*/  IMAD.U32 R162, RZ, RZ, UR9 ;  /* 0x00000009ffa27e24 */ /* 0x000fe2000f8e00ff */
[----:B------:R-:W-:Y:S01]  /*cc70*/  MOV R163, UR8 ;  /* 0x0000000800a37c02 */ /* 0x000fe20008000f00 */
[----:B------:R-:W-:Y:S01]  /*cc80*/  BSSY B1, `(.L_x_32) ;  /* 0x0000014000017945 */ /* 0x000fe20003800000 */
[----:B------:R-:W-:Y:S01]  /*cc90*/  ISETP.GT.AND P4, PT, R0, 0x1, P1 ;  /* 0x000000010000780c */ /* 0x000fe20000f84270 */
[----:B------:R-:W-:Y:S02]  /*cca0*/  IMAD.X R5, R21, 0x1, R11, P3 ;  /* 0x0000000115057824 */ /* 0x000fe400018e060b */
[----:B------:R-:W-:Y:S02]  /*ccb0*/  IMAD.SHL.U32 R163, R163, 0x10, RZ ;  /* 0x00000010a3a37824 */ /* 0x000fe400078e00ff */
[----:B------:R-:W-:-:S04]  /*ccc0*/  IMAD.WIDE.U32 R4, R152, UR43, R4 ;  /* 0x0000002b98047c25 */ /* 0x000fc8000f8e0004 */
[----:B------:R-:W-:Y:S01]  /*ccd0*/  IMAD.IADD R5, R160, 0x1, R5 ;  /* 0x00000001a0057824 */ /* 0x000fe200078e0205 */
[----:B-1----:R-:W-:-:S04]  /*cce0*/  LEA R6, P3, R4, R14, 0x1 ;  /* 0x0000000e04067211 */ /* 0x002fc800078608ff */
[----:B------:R-:W-:Y:S01]  /*ccf0*/  LEA.HI.X R7, R4, R15, R5, 0x1, P3 ;  /* 0x0000000f04077211 */ /* 0x000fe200018f0c05 */
[----:B--2---:R-:W-:-:S05]  /*cd00*/  HADD2.F32 R4, -RZ, R10.H0_H0 ;  /* 0x2000000aff047230 */ /* 0x004fca0000004100 */
[----:B------:R-:W-:-:S04]  /*cd10*/  FMUL R4, R4, R16 ;  /* 0x0000001004047220 */ /* 0x000fc80000400000 */
[----:B---3--:R-:W-:Y:S01]  /*cd20*/  FFMA R5, R17, R2, R4 ;  /* 0x0000000211057223 */ /* 0x008fe20000000004 */
[----:B------:R-:W-:-:S04]  /*cd30*/  IMAD.U32 R4, RZ, RZ, UR8 ;  /* 0x00000008ff047e24 */ /* 0x000fc8000f8e00ff */
[----:B------:R-:W-:Y:S02]  /*cd40*/  F2FP.F16.F32.PACK_AB R5, RZ, R5 ;  /* 0x00000005ff05723e */ /* 0x000fe400000000ff */
[----:B------:R-:W-:Y:S02]  /*cd50*/  SHF.L.U64.HI R162, R4, 0x4, R162 ;  /* 0x0000000404a27819 */ /* 0x000fe400000102a2 */
[----:B------:R-:W-:Y:S02]  /*cd60*/  IADD3 R4, P3, R163, R12, RZ ;  /* 0x0000000ca3047210 */ /* 0x000fe40007f7e0ff */
[----:B------:R-:W-:-:S03]  /*cd70*/  PRMT R11, R5, 0x7610, R11 ;  /* 0x00007610050b7816 */ /* 0x000fc6000000000b */
[----:B------:R-:W-:-:S05]  /*cd80*/  IMAD.X R5, R162, 0x1, R13, P3 ;  /* 0x00000001a2057824 */ /* 0x000fca00018e060d */
[----:B------:R1:W-:Y:S01]  /*cd90*/  @P2 STG.E.U16 desc[UR36][R4.64], R11 ;  /* 0x0000000b04002986 */ /* 0x0003e2000c101524 */
[----:B------:R-:W-:Y:S05]  /*cda0*/  @!P4 BRA `(.L_x_33) ;  /* 0x000000000004c947 */ /* 0x000fea0003800000 */
[----:B------:R2:W5:Y:S02]  /*cdb0*/  LDG.E.LTC128B.U16 R10, desc[UR36][R6.64+0x2] ;  /* 0x00000224060a7981 */ /* 0x000564000c1e1520 */
.L_x_33:
[----:B------:R-:W-:Y:S05]  /*cdc0*/  BSYNC B1 ;  /* 0x0000000000017941 */ /* 0x000fea0003800000 */
.L_x_32:
[----:B------:R-:W3:Y:S01]  /*cdd0*/  LDL.LU R17, [R1+0x40c] ;  /* 0x00040c0001117983 */ /* 0x000ee20000300800 */
[----:B-1---5:R-:W-:Y:S01]  /*cde0*/  HADD2.F32 R11, -RZ, R10.H0_H0 ;  /* 0x2000000aff0b7230 */ /* 0x022fe20000004100 */
[----:B------:R-:W-:Y:S01]  /*cdf0*/  ISETP.GT.AND P2, PT, R0, 0x8, P0 ;  /* 0x000000080000780c */ /* 0x000fe20000744270 */
[----:B------:R-:W-:Y:S03]  /*ce00*/  BSSY B1, `(.L_x_34) ;  /* 0x0000007000017945 */ /* 0x000fe60003800000 */
[----:B------:R-:W-:-:S04]  /*ce10*/  FMUL R11, R11, R16 ;  /* 0x000000100b0b7220 */ /* 0x000fc80000400000 */
[----:B---3--:R-:W-:-:S05]  /*ce20*/  FFMA R11, R17, R2, R11 ;  /* 0x00000002110b7223 */ /* 0x008fca000000000b */
[----:B------:R-:W-:-:S05]  /*ce30*/  F2FP.F16.F32.PACK_AB R11, RZ, R11 ;  /* 0x0000000bff0b723e */ /* 0x000fca00000000ff */
[----:B------:R1:W-:Y:S01]  /*ce40*/  @P4 STG.E.U16 desc[UR36][R4.64+0x2], R11 ;  /* 0x0000020b04004986 */ /* 0x0003e2000c101524 */
[----:B------:R-:W-:Y:S05]  /*ce50*/  @!P2 BRA `(.L_x_35) ;  /* 0x000000000004a947 */ /* 0x000fea0003800000 */
[----:B------:R3:W5:Y:S02]  /*ce60*/  LDG.E.LTC128B.U16 R10, desc[UR36][R8.64+0x10] ;  /* 0x00001024080a7981 */ /* 0x000764000c1e1520 */
.L_x_35:
[----:B------:R-:W-:Y:S05]  /*ce70*/  BSYNC B1 ;  /* 0x0000000000017941 */ /* 0x000fea0003800000 */
.L_x_34:
[----:B------:R-:W4:Y:S01]  /*ce80*/  LDL.LU R17, [R1+0x410] ;  /* 0x0004100001117983 */ /* 0x000f220000300800 */
[----:B-1---5:R-:W-:Y:S01]  /*ce90*/  HADD2.F32 R11, -RZ, R10.H0_H0 ;  /* 0x2000000aff0b7230 */ /* 0x022fe20000004100 */
[----:B------:R-:W-:Y:S01]  /*cea0*/  ISETP.GT.AND P3, PT, R0, 0x9, P0 ;  /* 0x000000090000780c */ /* 0x000fe20000764270 */
[----:B------:R-:W-:Y:S03]  /*ceb0*/  BSSY B1, `(.L_x_36) ;  /* 0x0000007000017945 */ /* 0x000fe60003800000 */
[----:B------:R-:W-:-:S04]  /*cec0*/  FMUL R11, R11, R16 ;  /* 0x000000100b0b7220 */ /* 0x000fc80000400000 */
[----:B----4-:R-:W-:-:S05]  /*ced0*/  FFMA R11, R17, R2, R11 ;  /* 0x00000002110b7223 */ /* 0x010fca000000000b */
[----:B------:R-:W-:-:S05]  /*cee0*/  F2FP.F16.F32.PACK_AB R11, RZ, R11 ;  /* 0x0000000bff0b723e */ /* 0x000fca00000000ff */
[----:B------:R1:W-:Y:S01]  /*cef0*/  @P2 STG.E.U16 desc[UR36][R12.64+0x10], R11 ;  /* 0x0000100b0c002986 */ /* 0x0003e2000c101524 */
[----:B------:R-:W-:Y:S05]  /*cf00*/  @!P3 BRA `(.L_x_37) ;  /* 0x000000000004b947 */ /* 0x000fea0003800000 */
[----:B------:R4:W5:Y:S02]  /*cf10*/  LDG.E.LTC128B.U16 R10, desc[UR36][R8.64+0x12] ;  /* 0x00001224080a7981 */ /* 0x000964000c1e1520 */
.L_x_37:
[----:B------:R-:W-:Y:S05]  /*cf20*/  BSYNC B1 ;  /* 0x0000000000017941 */ /* 0x000fea0003800000 */
.L_x_36:
[----:B------:R-:W2:Y:S01]  /*cf30*/  LDL.LU R17, [R1+0x414] ;  /* 0x0004140001117983 */ /* 0x000ea20000300800 */
[----:B-1---5:R-:W-:Y:S01]  /*cf40*/  HADD2.F32 R11, -RZ, R10.H0_H0 ;  /* 0x2000000aff0b7230 */ /* 0x022fe20000004100 */
[----:B------:R-:W-:Y:S01]  /*cf50*/  ISETP.GT.AND P2, PT, R0, 0x8, P1 ;  /* 0x000000080000780c */ /* 0x000fe20000f44270 */
[----:B------:R-:W-:Y:S03]  /*cf60*/  BSSY B1, `(.L_x_38) ;  /* 0x0000007000017945 */ /* 0x000fe60003800000 */
[----:B------:R-:W-:-:S04]  /*cf70*/  FMUL R11, R11, R16 ;  /* 0x000000100b0b7220 */ /* 0x000fc80000400000 */
[----:B--2---:R-:W-:-:S05]  /*cf80*/  FFMA R11, R17, R2, R11 ;  /* 0x00000002110b7223 */ /* 0x004fca000000000b */
[----:B------:R-:W-:-:S05]  /*cf90*/  F2FP.F16.F32.PACK_AB R11, RZ, R11 ;  /* 0x0000000bff0b723e */ /* 0x000fca00000000ff */
[----:B------:R1:W-:Y:S01]  /*cfa0*/  @P3 STG.E.U16 desc[UR36][R12.64+0x12], R11 ;  /* 0x0000120b0c003986 */ /* 0x0003e2000c101524 */
[----:B------:R-:W-:Y:S05]  /*cfb0*/  @!P2 BRA `(.L_x_39) ;  /* 0x000000000004a947 */ /* 0x000fea0003800000 */
[----:B------:R2:W5:Y:S02]  /*cfc0*/  LDG.E.LTC128B.U16 R10, desc[UR36][R6.64+0x10] ;  /* 0x00001024060a7981 */ /* 0x000564000c1e1520 */
.L_x_39:
[----:B------:R-:W-:Y:S05]  /*cfd0*/  BSYNC B1 ;  /* 0x0000000000017941 */ /* 0x000fea0003800000 */
.L_x_38:
        /* <DEDUP_REMOVED lines=10> */
.L_x_41:
[----:B------:R-:W-:Y:S05]  /*d080*/  BSYNC B1 ;  /* 0x0000000000017941 */ /* 0x000fea0003800000 */
.L_x_40:
        /* <DEDUP_REMOVED lines=10> */
.L_x_43:
[----:B------:R-:W-:Y:S05]  /*d130*/  BSYNC B1 ;  /* 0x0000000000017941 */ /* 0x000fea0003800000 */
.L_x_42:
        /* <DEDUP_REMOVED lines=10> */
.L_x_45:
[----:B------:R-:W-:Y:S05]  /*d1e0*/  BSYNC B1 ;  /* 0x0000000000017941 */ /* 0x000fea0003800000 */
.L_x_44:
        /* <DEDUP_REMOVED lines=10> */
.L_x_47:
[----:B------:R-:W-:Y:S05]  /*d290*/  BSYNC B1 ;  /* 0x0000000000017941 */ /* 0x000fea0003800000 */
.L_x_46:
        /* <DEDUP_REMOVED lines=10> */
.L_x_49:
[----:B------:R-:W-:Y:S05]  /*d340*/  BSYNC B1 ;  /* 0x0000000000017941 */ /* 0x000fea0003800000 */
.L_x_48:
        /* <DEDUP_REMOVED lines=10> */
.L_x_51:
[----:B------:R-:W-:Y:S05]  /*d3f0*/  BSYNC B1 ;  /* 0x0000000000017941 */ /* 0x000fea0003800000 */
.L_x_50:
        /* <DEDUP_REMOVED lines=10> */
.L_x_53:
[----:B------:R-:W-:Y:S05]  /*d4a0*/  BSYNC B1 ;  /* 0x0000000000017941 */ /* 0x000fea0003800000 */
.L_x_52:
        /* <DEDUP_REMOVED lines=10> */
.L_x_55:
[----:B------:R-:W-:Y:S05]  /*d550*/  BSYNC B1 ;  /* 0x0000000000017941 */ /* 0x000fea0003800000 */
.L_x_54:
        /* <DEDUP_REMOVED lines=10> */
.L_x_57:
[----:B------:R-:W-:Y:S05]  /*d600*/  BSYNC B1 ;  /* 0x0000000000017941 */ /* 0x000fea0003800000 */
.L_x_56:
        /* <DEDUP_REMOVED lines=10> */
.L_x_59:
[----:B------:R-:W-:Y:S05]  /*d6b0*/  BSYNC B1 ;  /* 0x0000000000017941 */ /* 0x000fea0003800000 */
.L_x_58:
        /* <DEDUP_REMOVED lines=10> */
.L_x_61:
[----:B------:R-:W-:Y:S05]  /*d760*/  BSYNC B1 ;  /* 0x0000000000017941 */ /* 0x000fea0003800000 */
.L_x_60:
        /* <DEDUP_REMOVED lines=10> */
.L_x_63:
[----:B------:R-:W-:Y:S05]  /*d810*/  BSYNC B1 ;  /* 0x0000000000017941 */ /* 0x000fea0003800000 */
.L_x_62:
        /* <DEDUP_REMOVED lines=10> */
.L_x_65:
[----:B------:R-:W-:Y:S05]  /*d8c0*/  BSYNC B1 ;  /* 0x0000000000017941 */ /* 0x000fea0003800000 */
.L_x_64:
        /* <DEDUP_REMOVED lines=10> */
.L_x_67:
[----:B------:R-:W-:Y:S05]  /*d970*/  BSYNC B1 ;  /* 0x0000000000017941 */ /* 0x000fea0003800000 */
.L_x_66:
        /* <DEDUP_REMOVED lines=10> */
.L_x_69:
[----:B------:R-:W-:Y:S05]  /*da20*/  BSYNC B1 ;  /* 0x0000000000017941 */ /* 0x000fea0003800000 */
.L_x_68:
        /* <DEDUP_REMOVED lines=10> */
.L_x_71:
[----:B------:R-:W-:Y:S05]  /*dad0*/  BSYNC B1 ;  /* 0x0000000000017941 */ /* 0x000fea0003800000 */
.L_x_70:
        /* <DEDUP_REMOVED lines=10> */
.L_x_73:
[----:B------:R-:W-:Y:S05]  /*db80*/  BSYNC B1 ;  /* 0x0000000000017941 */ /* 0x000fea0003800000 */
.L_x_72:
        /* <DEDUP_REMOVED lines=10> */
.L_x_75:
[----:B------:R-:W-:Y:S05]  /*dc30*/  BSYNC B1 ;  /* 0x0000000000017941 */ /* 0x000fea0003800000 */
.L_x_74:
        /* <DEDUP_REMOVED lines=10> */
.L_x_77:
[----:B------:R-:W-:Y:S05]  /*dce0*/  BSYNC B1 ;  /* 0x0000000000017941 */ /* 0x000fea0003800000 */
.L_x_76:
        /* <DEDUP_REMOVED lines=10> */
.L_x_79:
[----:B------:R-:W-:Y:S05]  /*dd90*/  BSYNC B1 ;  /* 0x0000000000017941 */ /* 0x000fea0003800000 */
.L_x_78:
        /* <DEDUP_REMOVED lines=10> */
.L_x_81:
[----:B------:R-:W-:Y:S05]  /*de40*/  BSYNC B1 ;  /* 0x0000000000017941 */ /* 0x000fea0003800000 */
.L_x_80:
        /* <DEDUP_REMOVED lines=10> */
.L_x_83:
[----:B------:R-:W-:Y:S05]  /*def0*/  BSYNC B1 ;  /* 0x0000000000017941 */ /* 0x000fea0003800000 */
.L_x_82:
        /* <DEDUP_REMOVED lines=10> */
.L_x_85:
[----:B------:R-:W-:Y:S05]  /*dfa0*/  BSYNC B1 ;  /* 0x0000000000017941 */ /* 0x000fea0003800000 */
.L_x_84:
        /* <DEDUP_REMOVED lines=10> */
.L_x_87:
[----:B------:R-:W-:Y:S05]  /*e050*/  BSYNC B1 ;  /* 0x0000000000017941 */ /* 0x000fea0003800000 */
.L_x_86:
        /* <DEDUP_REMOVED lines=10> */
.L_x_89:
[----:B------:R-:W-:Y:S05]  /*e100*/  BSYNC B1 ;  /* 0x0000000000017941 */ /* 0x000fea0003800000 */
.L_x_88:
        /* <DEDUP_REMOVED lines=10> */
.L_x_91:
[----:B------:R-:W-:Y:S05]  /*e1b0*/  BSYNC B1 ;  /* 0x0000000000017941 */ /* 0x000fea0003800000 */
.L_x_90:
        /* <DEDUP_REMOVED lines=10> */
.L_x_93:
[----:B------:R-:W-:Y:S05]  /*e260*/  BSYNC B1 ;  /* 0x0000000000017941 */ /* 0x000fea0003800000 */
.L_x_92:
        /* <DEDUP_REMOVED lines=10> */
.L_x_95:
[----:B------:R-:W-:Y:S05]  /*e310*/  BSYNC B1 ;  /* 0x0000000000017941 */ /* 0x000fea0003800000 */
.L_x_94:
        /* <DEDUP_REMOVED lines=10> */
.L_x_97:
[----:B------:R-:W-:Y:S05]  /*e3c0*/  BSYNC B1 ;  /* 0x0000000000017941 */ /* 0x000fea0003800000 */
.L_x_96:
        /* <DEDUP_REMOVED lines=10> */
.L_x_99:
[----:B------:R-:W-:Y:S05]  /*e470*/  BSYNC B1 ;  /* 0x0000000000017941 */ /* 0x000fea0003800000 */
.L_x_98:
        /* <DEDUP_REMOVED lines=10> */
.L_x_101:
[----:B------:R-:W-:Y:S05]  /*e520*/  BSYNC B1 ;  /* 0x0000000000017941 */ /* 0x000fea0003800000 */
.L_x_100:
        /* <DEDUP_REMOVED lines=10> */
.L_x_103:
[----:B------:R-:W-:Y:S05]  /*e5d0*/  BSYNC B1 ;  /* 0x0000000000017941 */ /* 0x000fea0003800000 */
.L_x_102:
        /* <DEDUP_REMOVED lines=10> */
.L_x_105:
[----:B------:R-:W-:Y:S05]  /*e680*/  BSYNC B1 ;  /* 0x0000000000017941 */ /* 0x000fea0003800000 */
.L_x_104:
        /* <DEDUP_REMOVED lines=10> */
.L_x_107:
[----:B------:R-:W-:Y:S05]  /*e730*/  BSYNC B1 ;  /* 0x0000000000017941 */ /* 0x000fea0003800000 */
.L_x_106:
        /* <DEDUP_REMOVED lines=10> */
.L_x_109:
[----:B------:R-:W-:Y:S05]  /*e7e0*/  BSYNC B1 ;  /* 0x0000000000017941 */ /* 0x000fea0003800000 */
.L_x_108:
        /* <DEDUP_REMOVED lines=10> */
.L_x_111:
[----:B------:R-:W-:Y:S05]  /*e890*/  BSYNC B1 ;  /* 0x0000000000017941 */ /* 0x000fea0003800000 */
.L_x_110:
        /* <DEDUP_REMOVED lines=10> */
.L_x_113:
[----:B------:R-:W-:Y:S05]  /*e940*/  BSYNC B1 ;  /* 0x0000000000017941 */ /* 0x000fea0003800000 */
.L_x_112:
        /* <DEDUP_REMOVED lines=10> */
.L_x_115:
[----:B------:R-:W-:Y:S05]  /*e9f0*/  BSYNC B1 ;  /* 0x0000000000017941 */ /* 0x000fea0003800000 */
.L_x_114:
        /* <DEDUP_REMOVED lines=10> */
.L_x_117:
[----:B------:R-:W-:Y:S05]  /*eaa0*/  BSYNC B1 ;  /* 0x0000000000017941 */ /* 0x000fea0003800000 */
.L_x_116:
        /* <DEDUP_REMOVED lines=10> */
.L_x_119:
[----:B------:R-:W-:Y:S05]  /*eb50*/  BSYNC B1 ;  /* 0x0000000000017941 */ /* 0x000fea0003800000 */
.L_x_118:
        /* <DEDUP_REMOVED lines=10> */
.L_x_121:
[----:B------:R-:W-:Y:S05]  /*ec00*/  BSYNC B1 ;  /* 0x0000000000017941 */ /* 0x000fea0003800000 */
.L_x_120:
        /* <DEDUP_REMOVED lines=10> */
.L_x_123:
[----:B------:R-:W-:Y:S05]  /*ecb0*/  BSYNC B1 ;  /* 0x0000000000017941 */ /* 0x000fea0003800000 */
.L_x_122:
        /* <DEDUP_REMOVED lines=10> */
.L_x_125:
[----:B------:R-:W-:Y:S05]  /*ed60*/  BSYNC B1 ;  /* 0x0000000000017941 */ /* 0x000fea0003800000 */
.L_x_124:
        /* <DEDUP_REMOVED lines=10> */
.L_x_127:
[----:B------:R-:W-:Y:S05]  /*ee10*/  BSYNC B1 ;  /* 0x0000000000017941 */ /* 0x000fea0003800000 */
.L_x_126:
        /* <DEDUP_REMOVED lines=10> */
.L_x_129:
[----:B------:R-:W-:Y:S05]  /*eec0*/  BSYNC B1 ;  /* 0x0000000000017941 */ /* 0x000fea0003800000 */
.L_x_128:
        /* <DEDUP_REMOVED lines=10> */
.L_x_131:
[----:B------:R-:W-:Y:S05]  /*ef70*/  BSYNC B1 ;  /* 0x0000000000017941 */ /* 0x000fea0003800000 */
.L_x_130:
        /* <DEDUP_REMOVED lines=10> */
.L_x_133:
[----:B------:R-:W-:Y:S05]  /*f020*/  BSYNC B1 ;  /* 0x0000000000017941 */ /* 0x000fea0003800000 */
.L_x_132:
        /* <DEDUP_REMOVED lines=10> */
.L_x_135:
[----:B------:R-:W-:Y:S05]  /*f0d0*/  BSYNC B1 ;  /* 0x0000000000017941 */ /* 0x000fea0003800000 */
.L_x_134:
        /* <DEDUP_REMOVED lines=10> */
.L_x_137:
[----:B------:R-:W-:Y:S05]  /*f180*/  BSYNC B1 ;  /* 0x0000000000017941 */ /* 0x000fea0003800000 */
.L_x_136:
        /* <DEDUP_REMOVED lines=10> */
.L_x_139:
[----:B------:R-:W-:Y:S05]  /*f230*/  BSYNC B1 ;  /* 0x0000000000017941 */ /* 0x000fea0003800000 */
.L_x_138:
        /* <DEDUP_REMOVED lines=10> */
.L_x_141:
[----:B------:R-:W-:Y:S05]  /*f2e0*/  BSYNC B1 ;  /* 0x0000000000017941 */ /* 0x000fea0003800000 */
.L_x_140:
        /* <DEDUP_REMOVED lines=10> */
.L_x_143:
[----:B------:R-:W-:Y:S05]  /*f390*/  BSYNC B1 ;  /* 0x0000000000017941 */ /* 0x000fea0003800000 */
.L_x_142:
        /* <DEDUP_REMOVED lines=10> */
.L_x_145:
[----:B------:R-:W-:Y:S05]  /*f440*/  BSYNC B1 ;  /* 0x0000000000017941 */ /* 0x000fea0003800000 */
.L_x_144:
        /* <DEDUP_REMOVED lines=10> */
.L_x_147:
[----:B------:R-:W-:Y:S05]  /*f4f0*/  BSYNC B1 ;  /* 0x0000000000017941 */ /* 0x000fea0003800000 */
.L_x_146:
        /* <DEDUP_REMOVED lines=10> */
.L_x_149:
[----:B------:R-:W-:Y:S05]  /*f5a0*/  BSYNC B1 ;  /* 0x0000000000017941 */ /* 0x000fea0003800000 */
.L_x_148:
        /* <DEDUP_REMOVED lines=10> */
.L_x_151:
[----:B------:R-:W-:Y:S05]  /*f650*/  BSYNC B1 ;  /* 0x0000000000017941 */ /* 0x000fea0003800000 */
.L_x_150:
        /* <DEDUP_REMOVED lines=10> */
.L_x_153:
[----:B------:R-:W-:Y:S05]  /*f700*/  BSYNC B1 ;  /* 0x0000000000017941 */ /* 0x000fea0003800000 */
.L_x_152:
        /* <DEDUP_REMOVED lines=10> */
.L_x_155:
[----:B------:R-:W-:Y:S05]  /*f7b0*/  BSYNC B1 ;  /* 0x0000000000017941 */ /* 0x000fea0003800000 */
.L_x_154:
        /* <DEDUP_REMOVED lines=10> */
.L_x_157:
[----:B------:R-:W-:Y:S05]  /*f860*/  BSYNC B1 ;  /* 0x0000000000017941 */ /* 0x000fea0003800000 */
.L_x_156:
        /* <DEDUP_REMOVED lines=10> */
.L_x_159:
[----:B------:R-:W-:Y:S05]  /*f910*/  BSYNC B1 ;  /* 0x0000000000017941 */ /* 0x000fea0003800000 */
.L_x_158:
        /* <DEDUP_REMOVED lines=10> */
.L_x_161:
[----:B------:R-:W-:Y:S05]  /*f9c0*/  BSYNC B1 ;  /* 0x0000000000017941 */ /* 0x000fea0003800000 */
.L_x_160:
        /* <DEDUP_REMOVED lines=10> */
.L_x_163:
[----:B------:R-:W-:Y:S05]  /*fa70*/  BSYNC B1 ;  /* 0x0000000000017941 */ /* 0x000fea0003800000 */
.L_x_162:
        /* <DEDUP_REMOVED lines=10> */
.L_x_165:
[----:B------:R-:W-:Y:S05]  /*fb20*/  BSYNC B1 ;  /* 0x0000000000017941 */ /* 0x000fea0003800000 */
.L_x_164:
        /* <DEDUP_REMOVED lines=10> */
.L_x_167:
[----:B------:R-:W-:Y:S05]  /*fbd0*/  BSYNC B1 ;  /* 0x0000000000017941 */ /* 0x000fea0003800000 */
.L_x_166:
        /* <DEDUP_REMOVED lines=10> */
.L_x_169:
[----:B------:R-:W-:Y:S05]  /*fc80*/  BSYNC B1 ;  /* 0x0000000000017941 */ /* 0x000fea0003800000 */
.L_x_168:
        /* <DEDUP_REMOVED lines=10> */
.L_x_171:
[----:B------:R-:W-:Y:S05]  /*fd30*/  BSYNC B1 ;  /* 0x0000000000017941 */ /* 0x000fea0003800000 */
.L_x_170:
        /* <DEDUP_REMOVED lines=10> */
.L_x_173:
[----:B------:R-:W-:Y:S05]  /*fde0*/  BSYNC B1 ;  /* 0x0000000000017941 */ /* 0x000fea0003800000 */
.L_x_172:
        /* <DEDUP_REMOVED lines=10> */
.L_x_175:
[----:B------:R-:W-:Y:S05]  /*fe90*/  BSYNC B1 ;  /* 0x0000000000017941 */ /* 0x000fea0003800000 */
.L_x_174:
        /* <DEDUP_REMOVED lines=10> */
.L_x_177:
[----:B------:R-:W-:Y:S05]  /*ff40*/  BSYNC B1 ;  /* 0x0000000000017941 */ /* 0x000fea0003800000 */
.L_x_176:
        /* <DEDUP_REMOVED lines=10> */
.L_x_179:
[----:B------:R-:W-:Y:S05]  /*fff0*/  BSYNC B1 ;  /* 0x0000000000017941 */ /* 0x000fea0003800000 */
.L_x_178:
        /* <DEDUP_REMOVED lines=10> */
.L_x_181:
[----:B------:R-:W-:Y:S05]  /*100a0*/  BSYNC B1 ;  /* 0x0000000000017941 */ /* 0x000fea0003800000 */
.L_x_180:
        /* <DEDUP_REMOVED lines=10> */
.L_x_183:
[----:B------:R-:W-:Y:S05]  /*10150*/  BSYNC B1 ;  /* 0x0000000000017941 */ /* 0x000fea0003800000 */
.L_x_182:
        /* <DEDUP_REMOVED lines=10> */
.L_x_185:
[----:B------:R-:W-:Y:S05]  /*10200*/  BSYNC B1 ;  /* 0x0000000000017941 */ /* 0x000fea0003800000 */
.L_x_184:
        /* <DEDUP_REMOVED lines=10> */
.L_x_187:
[----:B------:R-:W-:Y:S05]  /*102b0*/  BSYNC B1 ;  /* 0x0000000000017941 */ /* 0x000fea0003800000 */
.L_x_186:
        /* <DEDUP_REMOVED lines=10> */
.L_x_189:
[----:B------:R-:W-:Y:S05]  /*10360*/  BSYNC B1 ;  /* 0x0000000000017941 */ /* 0x000fea0003800000 */
.L_x_188:
        /* <DEDUP_REMOVED lines=10> */
.L_x_191:
[----:B------:R-:W-:Y:S05]  /*10410*/  BSYNC B1 ;  /* 0x0000000000017941 */ /* 0x000fea0003800000 */
.L_x_190:
        /* <DEDUP_REMOVED lines=10> */
.L_x_193:
[----:B------:R-:W-:Y:S05]  /*104c0*/  BSYNC B1 ;  /* 0x0000000000017941 */ /* 0x000fea0003800000 */
.L_x_192:
        /* <DEDUP_REMOVED lines=10> */
.L_x_195:
[----:B------:R-:W-:Y:S05]  /*10570*/  BSYNC B1 ;  /* 0x0000000000017941 */ /* 0x000fea0003800000 */
.L_x_194:
        /* <DEDUP_REMOVED lines=10> */
.L_x_197:
[----:B------:R-:W-:Y:S05]  /*10620*/  BSYNC B1 ;  /* 0x0000000000017941 */ /* 0x000fea0003800000 */
.L_x_196:
        /* <DEDUP_REMOVED lines=10> */
.L_x_199:
[----:B------:R-:W-:Y:S05]  /*106d0*/  BSYNC B1 ;  /* 0x0000000000017941 */ /* 0x000fea0003800000 */
.L_x_198:
        /* <DEDUP_REMOVED lines=10> */
.L_x_201:
[----:B------:R-:W-:Y:S05]  /*10780*/  BSYNC B1 ;  /* 0x0000000000017941 */ /* 0x000fea0003800000 */
.L_x_200:
        /* <DEDUP_REMOVED lines=10> */
.L_x_203:
[----:B------:R-:W-:Y:S05]  /*10830*/  BSYNC B1 ;  /* 0x0000000000017941 */ /* 0x000fea0003800000 */
.L_x_202:
        /* <DEDUP_REMOVED lines=10> */
.L_x_205:
[----:B------:R-:W-:Y:S05]  /*108e0*/  BSYNC B1 ;  /* 0x0000000000017941 */ /* 0x000fea0003800000 */
.L_x_204:
        /* <DEDUP_REMOVED lines=10> */
.L_x_207:
[----:B------:R-:W-:Y:S05]  /*10990*/  BSYNC B1 ;  /* 0x0000000000017941 */ /* 0x000fea0003800000 */
.L_x_206:
        /* <DEDUP_REMOVED lines=10> */
.L_x_209:
[----:B------:R-:W-:Y:S05]  /*10a40*/  BSYNC B1 ;  /* 0x0000000000017941 */ /* 0x000fea0003800000 */
.L_x_208:
        /* <DEDUP_REMOVED lines=10> */
.L_x_211:
[----:B------:R-:W-:Y:S05]  /*10af0*/  BSYNC B1 ;  /* 0x0000000000017941 */ /* 0x000fea0003800000 */
.L_x_210:
        /* <DEDUP_REMOVED lines=10> */
.L_x_213:
[----:B------:R-:W-:Y:S05]  /*10ba0*/  BSYNC B1 ;  /* 0x0000000000017941 */ /* 0x000fea0003800000 */
.L_x_212:
        /* <DEDUP_REMOVED lines=10> */
.L_x_215:
[----:B------:R-:W-:Y:S05]  /*10c50*/  BSYNC B1 ;  /* 0x0000000000017941 */ /* 0x000fea0003800000 */
.L_x_214:
        /* <DEDUP_REMOVED lines=10> */
.L_x_217:
[----:B------:R-:W-:Y:S05]  /*10d00*/  BSYNC B1 ;  /* 0x0000000000017941 */ /* 0x000fea0003800000 */
.L_x_216:
        /* <DEDUP_REMOVED lines=10> */
.L_x_219:
[----:B------:R-:W-:Y:S05]  /*10db0*/  BSYNC B1 ;  /* 0x0000000000017941 */ /* 0x000fea0003800000 */
.L_x_218:
        /* <DEDUP_REMOVED lines=10> */
.L_x_221:
[----:B------:R-:W-:Y:S05]  /*10e60*/  BSYNC B1 ;  /* 0x0000000000017941 */ /* 0x000fea0003800000 */
.L_x_220:
        /* <DEDUP_REMOVED lines=10> */
.L_x_223:
[----:B------:R-:W-:Y:S05]  /*10f10*/  BSYNC B1 ;  /* 0x0000000000017941 */ /* 0x000fea0003800000 */
.L_x_222:
        /* <DEDUP_REMOVED lines=10> */
.L_x_225:
[----:B------:R-:W-:Y:S05]  /*10fc0*/  BSYNC B1 ;  /* 0x0000000000017941 */ /* 0x000fea0003800000 */
.L_x_224:
        /* <DEDUP_REMOVED lines=10> */
.L_x_227:
[----:B------:R-:W-:Y:S05]  /*11070*/  BSYNC B1 ;  /* 0x0000000000017941 */ /* 0x000fea0003800000 */
.L_x_226:
        /* <DEDUP_REMOVED lines=10> */
.L_x_229:
[----:B------:R-:W-:Y:S05]  /*11120*/  BSYNC B1 ;  /* 0x0000000000017941 */ /* 0x000fea0003800000 */
.L_x_228:
        /* <DEDUP_REMOVED lines=10> */
.L_x_231:
[----:B------:R-:W-:Y:S05]  /*111d0*/  BSYNC B1 ;  /* 0x0000000000017941 */ /* 0x000fea0003800000 */
.L_x_230:
        /* <DEDUP_REMOVED lines=10> */
.L_x_233:
[----:B------:R-:W-:Y:S05]  /*11280*/  BSYNC B1 ;  /* 0x0000000000017941 */ /* 0x000fea0003800000 */
.L_x_232:
        /* <DEDUP_REMOVED lines=10> */
.L_x_235:
[----:B------:R-:W-:Y:S05]  /*11330*/  BSYNC B1 ;  /* 0x0000000000017941 */ /* 0x000fea0003800000 */
.L_x_234:
        /* <DEDUP_REMOVED lines=10> */
.L_x_237:
[----:B------:R-:W-:Y:S05]  /*113e0*/  BSYNC B1 ;  /* 0x0000000000017941 */ /* 0x000fea0003800000 */
.L_x_236:
        /* <DEDUP_REMOVED lines=10> */
.L_x_239:
[----:B------:R-:W-:Y:S05]  /*11490*/  BSYNC B1 ;  /* 0x0000000000017941 */ /* 0x000fea0003800000 */
.L_x_238:
        /* <DEDUP_REMOVED lines=10> */
.L_x_241:
[----:B------:R-:W-:Y:S05]  /*11540*/  BSYNC B1 ;  /* 0x0000000000017941 */ /* 0x000fea0003800000 */
.L_x_240:
        /* <DEDUP_REMOVED lines=10> */
.L_x_243:
[----:B------:R-:W-:Y:S05]  /*115f0*/  BSYNC B1 ;  /* 0x0000000000017941 */ /* 0x000fea0003800000 */
.L_x_242:
        /* <DEDUP_REMOVED lines=10> */
.L_x_245:
[----:B------:R-:W-:Y:S05]  /*116a0*/  BSYNC B1 ;  /* 0x0000000000017941 */ /* 0x000fea0003800000 */
.L_x_244:
        /* <DEDUP_REMOVED lines=10> */
.L_x_247:
[----:B------:R-:W-:Y:S05]  /*11750*/  BSYNC B1 ;  /* 0x0000000000017941 */ /* 0x000fea0003800000 */
.L_x_246:
        /* <DEDUP_REMOVED lines=10> */
.L_x_249:
[----:B------:R-:W-:Y:S05]  /*11800*/  BSYNC B1 ;  /* 0x0000000000017941 */ /* 0x000fea0003800000 */
.L_x_248:
        /* <DEDUP_REMOVED lines=10> */
.L_x_251:
[----:B------:R-:W-:Y:S05]  /*118b0*/  BSYNC B1 ;  /* 0x0000000000017941 */ /* 0x000fea0003800000 */
.L_x_250:
        /* <DEDUP_REMOVED lines=10> */
.L_x_253:
[----:B------:R-:W-:Y:S05]  /*11960*/  BSYNC B1 ;  /* 0x0000000000017941 */ /* 0x000fea0003800000 */
.L_x_252:
        /* <DEDUP_REMOVED lines=10> */
.L_x_255:
[----:B------:R-:W-:Y:S05]  /*11a10*/  BSYNC B1 ;  /* 0x0000000000017941 */ /* 0x000fea0003800000 */
.L_x_254:
        /* <DEDUP_REMOVED lines=10> */
.L_x_257:
[----:B------:R-:W-:Y:S05]  /*11ac0*/  BSYNC B1 ;  /* 0x0000000000017941 */ /* 0x000fea0003800000 */
.L_x_256:
        /* <DEDUP_REMOVED lines=10> */
.L_x_259:
[----:B------:R-:W-:Y:S05]  /*11b70*/  BSYNC B1 ;  /* 0x0000000000017941 */ /* 0x000fea0003800000 */
.L_x_258:
        /* <DEDUP_REMOVED lines=10> */
.L_x_261:
[----:B------:R-:W-:Y:S05]  /*11c20*/  BSYNC B1 ;  /* 0x0000000000017941 */ /* 0x000fea0003800000 */
.L_x_260:
        /* <DEDUP_REMOVED lines=10> */
.L_x_263:
[----:B------:R-:W-:Y:S05]  /*11cd0*/  BSYNC B1 ;  /* 0x0000000000017941 */ /* 0x000fea0003800000 */
.L_x_262:
        /* <DEDUP_REMOVED lines=10> */
.L_x_265:
[----:B------:R-:W-:Y:S05]  /*11d80*/  BSYNC B1 ;  /* 0x0000000000017941 */ /* 0x000fea0003800000 */
.L_x_264:
        /* <DEDUP_REMOVED lines=10> */
.L_x_267:
[----:B------:R-:W-:Y:S05]  /*11e30*/  BSYNC B1 ;  /* 0x0000000000017941 */ /* 0x000fea0003800000 */
.L_x_266:
        /* <DEDUP_REMOVED lines=10> */
.L_x_269:
[----:B------:R-:W-:Y:S05]  /*11ee0*/  BSYNC B1 ;  /* 0x0000000000017941 */ /* 0x000fea0003800000 */
.L_x_268:
        /* <DEDUP_REMOVED lines=10> */
.L_x_271:
[----:B------:R-:W-:Y:S05]  /*11f90*/  BSYNC B1 ;  /* 0x0000000000017941 */ /* 0x000fea0003800000 */
.L_x_270:
        /* <DEDUP_REMOVED lines=10> */
.L_x_273:
[----:B------:R-:W-:Y:S05]  /*12040*/  BSYNC B1 ;  /* 0x0000000000017941 */ /* 0x000fea0003800000 */
.L_x_272:
        /* <DEDUP_REMOVED lines=10> */
.L_x_275:
[----:B------:R-:W-:Y:S05]  /*120f0*/  BSYNC B1 ;  /* 0x0000000000017941 */ /* 0x000fea0003800000 */
.L_x_274:
        /* <DEDUP_REMOVED lines=10> */
.L_x_277:
[----:B------:R-:W-:Y:S05]  /*121a0*/  BSYNC B1 ;  /* 0x0000000000017941 */ /* 0x000fea0003800000 */
.L_x_276:
[----:B-1----:R-:W2:Y:S02]  /*121b0*/  LDL.LU R11, [R1+0x5f4] ;  /* 0x0005f400010b7983 */ /* 0x002ea40000300800 */
[----:B0-2345:R-:W-:Y:S01]  /*121c0*/  HADD2.F32 R8, -RZ, R10.H0_H0 ;  /* 0x2000000aff087230 */ /* 0x03dfe20000004100 */
[----:B------:R-:W-:Y:S01]  /*121d0*/  ISETP.GT.AND P2, PT, R0, 0xf8, P1 ;  /* 0x000000f80000780c */ /* 0x000fe20000f44270 */
[----:B------:R-:W-:Y:S03]  /*121e0*/  BSSY B1, `(.L_x_278) ;  /* 0x0000009000017945 */ /* 0x000fe60003800000 */
[----:B------:R-:W-:-:S04]  /*121f0*/  FMUL R8, R8, R16 ;  /* 0x0000001008087220 */ /* 0x000fc80000400000 */
[----:B------:R-:W-:-:S05]  /*12200*/  FFMA R8, R11, R2, R8 ;  /* 0x000000020b087223 */ /* 0x000fca0000000008 */
[----:B------:R-:W-:-:S04]  /*12210*/  F2FP.F16.F32.PACK_AB R8, RZ, R8 ;  /* 0x00000008ff08723e */ /* 0x000fc800000000ff */
[----:B------:R-:W-:Y:S02]  /*12220*/  PRMT R9, R8, 0x7610, R9 ;  /* 0x0000761008097816 */ /* 0x000fe40000000009 */
[----:B------:R-:W-:-:S03]  /*12230*/  PRMT R8, R10, 0x7610, R8 ;  /* 0x000076100a087816 */ /* 0x000fc60000000008 */
[----:B------:R0:W-:Y:S01]  /*12240*/  @P0 STG.E.U16 desc[UR36][R12.64+0x1f2], R9 ;  /* 0x0001f2090c000986 */ /* 0x0001e2000c101524 */
[----:B------:R-:W-:Y:S05]  /*12250*/  @!P2 BRA `(.L_x_279) ;  /* 0x000000000004a947 */ /* 0x000fea0003800000 */
[----:B------:R1:W5:Y:S02]  /*12260*/  LDG.E.LTC128B.U16 R8, desc[UR36][R6.64+0x1f0] ;  /* 0x0001f02406087981 */ /* 0x000364000c1e1520 */
.L_x_279:
[----:B------:R-:W-:Y:S05]  /*12270*/  BSYNC B1 ;  /* 0x0000000000017941 */ /* 0x000fea0003800000 */
.L_x_278:
[----:B------:R-:W2:Y:S01]  /*12280*/  LDL.LU R10, [R1+0x5f8] ;  /* 0x0005f800010a7983 */ /* 0x000ea20000300800 */
[----:B0----5:R-:W-:Y:S01]  /*12290*/  HADD2.F32 R9, -RZ, R8.H0_H0 ;  /* 0x20000008ff097230 */ /* 0x021fe20000004100 */
[----:B------:R-:W-:Y:S01]  /*122a0*/  ISETP.GT.AND P1, PT, R0, 0xf9, P1 ;  /* 0x000000f90000780c */ /* 0x000fe20000f24270 */
[----:B------:R-:W-:Y:S01]  /*122b0*/  BSSY B1, `(.L_x_280) ;  /* 0x000000a000017945 */ /* 0x000fe20003800000 */
[----:B------:R-:W-:Y:S02]  /*122c0*/  PRMT R17, R8, 0x7610, R17 ;  /* 0x0000761008117816 */ /* 0x000fe40000000011 */
[----:B------:R-:W-:-:S04]  /*122d0*/  FMUL R9, R9, R16 ;  /* 0x0000001009097220 */ /* 0x000fc80000400000 */
[----:B--2---:R-:W-:Y:S01]  /*122e0*/  FFMA R9, R10, R2, R9 ;  /* 0x000000020a097223 */ /* 0x004fe20000000009 */
[----:B------:R-:W-:-:S04]  /*122f0*/  IADD3 R10, P0, R161, 0x80, RZ ;  /* 0x00000080a10a7810 */ /* 0x000fc80007f1e0ff */
[----:B------:R-:W-:Y:S02]  /*12300*/  F2FP.F16.F32.PACK_AB R9, RZ, R9 ;  /* 0x00000009ff09723e */ /* 0x000fe400000000ff */
[----:B------:R-:W-:-:S03]  /*12310*/  IADD3.X R11, RZ, UR7, RZ, P0, !PT ;  /* 0x00000007ff0b7c10 */ /* 0x000fc600087fe4ff */
[----:B------:R0:W-:Y:S01]  /*12320*/  @P2 STG.E.U16 desc[UR36][R4.64+0x1f0], R9 ;  /* 0x0001f00904002986 */ /* 0x0001e2000c101524 */
[----:B------:R-:W-:Y:S05]  /*12330*/  @!P1 BRA `(.L_x_281) ;  /* 0x0000000000049947 */ /* 0x000fea0003800000 */
[----:B------:R2:W5:Y:S02]  /*12340*/  LDG.E.LTC128B.U16 R17, desc[UR36][R6.64+0x1f2] ;  /* 0x0001f22406117981 */ /* 0x000564000c1e1520 */
.L_x_281:
[----:B------:R-:W-:Y:S05]  /*12350*/  BSYNC B1 ;  /* 0x0000000000017941 */ /* 0x000fea0003800000 */
.L_x_280:
[----:B------:R-:W3:Y:S01]  /*12360*/  LDL.LU R8, [R1+0x5fc] ;  /* 0x0005fc0001087983 */ /* 0x000ee20000300800 */
[----:B-12--5:R-:W-:Y:S01]  /*12370*/  HADD2.F32 R6, -RZ, R17.H0_H0 ;  /* 0x20000011ff067230 */ /* 0x026fe20000004100 */
[----:B------:R-:W-:Y:S01]  /*12380*/  ISETP.GT.AND P0, PT, R3, 0x80, PT ;  /* 0x000000800300780c */ /* 0x000fe20003f04270 */
[----:B------:R-:W-:Y:S01]  /*12390*/  IMAD R11, R11, R18, RZ ;  /* 0x000000120b0b7224 */ /* 0x000fe200078e02ff */
[----:B------:R-:W2:Y:S02]  /*123a0*/  LDL.LU R154, [R1+0x200] ;  /* 0x00020000019a7983 */ /* 0x000ea40000300800 */
[----:B0-----:R-:W-:Y:S01]  /*123b0*/  FMUL R9, R6, R16 ;  /* 0x0000001006097220 */ /* 0x001fe20000400000 */
[----:B------:R-:W-:Y:S01]  /*123c0*/  IMAD R11, R10, R19, R11 ;  /* 0x000000130a0b7224 */ /* 0x000fe200078e020b */
[----:B------:R-:W-:Y:S01]  /*123d0*/  ISETP.GT.AND P4, PT, R0, RZ, P0 ;  /* 0x000000ff0000720c */ /* 0x000fe20000784270 */
[----:B------:R-:W-:-:S04]  /*123e0*/  IMAD.WIDE.U32 R6, R10, R18, R22 ;  /* 0x000000120a067225 */ /* 0x000fc800078e0016 */
[----:B------:R-:W-:Y:S02]  /*123f0*/  IMAD.IADD R153, R7, 0x1, R11 ;  /* 0x0000000107997824 */ /* 0x000fe400078e020b */
[----:B---3--:R-:W-:Y:S01]  /*12400*/  FFMA R9, R8, R2, R9 ;  /* 0x0000000208097223 */ /* 0x008fe20000000009 */
[----:B------:R-:W-:-:S04]  /*12410*/  LEA R8, P2, R6, R14, 0x1 ;  /* 0x0000000e06087211 */ /* 0x000fc800078408ff */
[----:B------:R-:W-:Y:S02]  /*12420*/  F2FP.F16.F32.PACK_AB R7, RZ, R9 ;  /* 0x00000009ff07723e */ /* 0x000fe400000000ff */
[----:B------:R-:W-:-:S03]  /*12430*/  LEA.HI.X R9, R6, R15, R153, 0x1, P2 ;  /* 0x0000000f06097211 */ /* 0x000fc600010f0c99 */
[----:B------:R0:W-:Y:S04]  /*12440*/  @P1 STG.E.U16 desc[UR36][R4.64+0x1f2], R7 ;  /* 0x0001f20704001986 */ /* 0x0001e8000c101524 */
[----:B------:R1:W3:Y:S01]  /*12450*/  @P4 LDG.E.LTC128B.U16 R17, desc[UR36][R8.64] ;  /* 0x0000002408114981 */ /* 0x0002e2000c1e1520 */
[----:B------:R-:W-:Y:S01]  /*12460*/  IMAD.U32 R159, RZ, RZ, UR8 ;  /* 0x00000008ff9f7e24 */ /* 0x000fe2000f8e00ff */
[----:B------:R-:W-:Y:S01]  /*12470*/  MOV R158, UR9 ;  /* 0x00000009009e7c02 */ /* 0x000fe20008000f00 */
[----:B------:R-:W-:Y:S01]  /*12480*/  BSSY B1, `(.L_x_282) ;  /* 0x0000014000017945 */ /* 0x000fe20003800000 */
[----:B------:R-:W-:Y:S01]  /*12490*/  ISETP.GT.AND P2, PT, R0, 0x1, P0 ;  /* 0x000000010000780c */ /* 0x000fe20000744270 */
[----:B------:R-:W-:Y:S02]  /*124a0*/  IMAD.SHL.U32 R159, R159, 0x100, RZ ;  /* 0x000001009f9f7824 */ /* 0x000fe400078e00ff */
[----:B0-----:R-:W-:-:S04]  /*124b0*/  IMAD.WIDE.U32 R4, R10, R18, R20 ;  /* 0x000000120a047225 */ /* 0x001fc800078e0014 */
[----:B------:R-:W-:Y:S02]  /*124c0*/  IMAD.IADD R5, R11, 0x1, R5 ;  /* 0x000000010b057824 */ /* 0x000fe400078e0205 */
[----:B-1----:R-:W-:-:S05]  /*124d0*/  IMAD.U32 R9, RZ, RZ, UR8 ;  /* 0x00000008ff097e24 */ /* 0x002fca000f8e00ff */
[----:B------:R-:W-:Y:S01]  /*124e0*/  SHF.L.U64.HI R158, R9, 0x8, R158 ;  /* 0x00000008099e7819 */ /* 0x000fe2000001029e */
[----:B---3--:R-:W-:-:S05]  /*124f0*/  HADD2.F32 R6, -RZ, R17.H0_H0 ;  /* 0x20000011ff067230 */ /* 0x008fca0000004100 */
[----:B------:R-:W-:Y:S01]  /*12500*/  FMUL R8, R6, R16 ;  /* 0x0000001006087220 */ /* 0x000fe20000400000 */
[----:B------:R-:W-:Y:S01]  /*12510*/  IMAD.WIDE.U32 R6, R152, UR43, R4 ;  /* 0x0000002b98067c25 */ /* 0x000fe2000f8e0004 */
[----:B------:R-:W-:-:S03]  /*12520*/  IADD3 R4, P1, R159, R12, RZ ;  /* 0x0000000c9f047210 */ /* 0x000fc60007f3e0ff */
[----:B--2---:R-:W-:Y:S01]  /*12530*/  FFMA R5, R154, R2, R8 ;  /* 0x000000029a057223 */ /* 0x004fe20000000008 */
[----:B------:R-:W-:Y:S01]  /*12540*/  IMAD.IADD R9, R160, 0x1, R7 ;  /* 0x00000001a0097824 */ /* 0x000fe200078e0207 */
[----:B------:R-:W-:-:S03]  /*12550*/  LEA R8, P3, R6, R14, 0x1 ;  /* 0x0000000e06087211 */ /* 0x000fc600078608ff */
[----:B------:R-:W-:Y:S01]  /*12560*/  F2FP.F16.F32.PACK_AB R7, RZ, R5 ;  /* 0x00000005ff07723e */ /* 0x000fe200000000ff */
[----:B------:R-:W-:Y:S01]  /*12570*/  IMAD.X R5, R158, 0x1, R13, P1 ;  /* 0x000000019e057824 */ /* 0x000fe200008e060d */
[----:B------:R-:W-:-:S04]  /*12580*/  LEA.HI.X R9, R6, R15, R9, 0x1, P3 ;  /* 0x0000000f06097211 */ /* 0x000fc800018f0c09 */
[----:B------:R0:W-:Y:S01]  /*12590*/  @P4 STG.E.U16 desc[UR36][R4.64], R7 ;  /* 0x0000000704004986 */ /* 0x0001e2000c101524 */
[----:B------:R-:W-:Y:S05]  /*125a0*/  @!P2 BRA `(.L_x_283) ;  /* 0x000000000004a947 */ /* 0x000fea0003800000 */
[----:B------:R1:W5:Y:S02]  /*125b0*/  LDG.E.LTC128B.U16 R17, desc[UR36][R8.64+0x2] ;  /* 0x0000022408117981 */ /* 0x000364000c1e1520 */
.L_x_283:
[----:B------:R-:W-:Y:S05]  /*125c0*/  BSYNC B1 ;  /* 0x0000000000017941 */ /* 0x000fea0003800000 */
.L_x_282:
[----:B------:R-:W2:Y:S01]  /*125d0*/  LDL.LU R154, [R1+0x204] ;  /* 0x00020400019a7983 */ /* 0x000ea20000300800 */
[----:B-----5:R-:W-:Y:S01]  /*125e0*/  HADD2.F32 R6, -RZ, R17.H0_H0 ;  /* 0x20000011ff067230 */ /* 0x020fe20000004100 */
[----:B------:R-:W-:Y:S01]  /*125f0*/  ISETP.GT.AND P1, PT, R3, 0x88, PT ;  /* 0x000000880300780c */ /* 0x000fe20003f24270 */
[----:B------:R-:W-:Y:S03]  /*12600*/  BSSY B1, `(.L_x_284) ;  /* 0x0000012000017945 */ /* 0x000fe60003800000 */
[----:B------:R-:W-:Y:S01]  /*12610*/  FMUL R153, R6, R16 ;  /* 0x0000001006997220 */ /* 0x000fe20000400000 */
[----:B0-----:R-:W-:Y:S01]  /*12620*/  IMAD.WIDE.U32 R6, R10, R18, R166 ;  /* 0x000000120a067225 */ /* 0x001fe200078e00a6 */
[----:B------:R-:W-:-:S03]  /*12630*/  ISETP.GT.AND P3, PT, R0, RZ, P1 ;  /* 0x000000ff0000720c */ /* 0x000fc60000f64270 */
[----:B--2---:R-:W-:Y:S01]  /*12640*/  FFMA R10, R154, R2, R153 ;  /* 0x000000029a0a7223 */ /* 0x004fe20000000099 */
[----:B------:R-:W-:Y:S01]  /*12650*/  IMAD.IADD R153, R11, 0x1, R7 ;  /* 0x000000010b997824 */ /* 0x000fe200078e0207 */
[-C--:B------:R-:W-:Y:S02]  /*12660*/  IADD3 R7, P4, R164, R6.reuse, RZ ;  /* 0x00000006a4077210 */ /* 0x080fe40007f9e0ff */
[----:B------:R-:W-:Y:S02]  /*12670*/  IADD3 R154, P5, R20, R6, RZ ;  /* 0x00000006149a7210 */ /* 0x000fe40007fbe0ff */
[----:B------:R-:W-:Y:S02]  /*12680*/  IADD3.X R11, R153, R23, RZ, P4, !PT ;  /* 0x00000017990b7210 */ /* 0x000fe400027fe4ff */
[----:B------:R-:W-:Y:S02]  /*12690*/  F2FP.F16.F32.PACK_AB R10, RZ, R10 ;  /* 0x0000000aff0a723e */ /* 0x000fe400000000ff */
[----:B------:R-:W-:-:S02]  /*126a0*/  LEA R6, P4, R7, R14, 0x1 ;  /* 0x0000000e07067211 */ /* 0x000fc400078808ff */
[----:B------:R-:W-:Y:S01]  /*126b0*/  PRMT R156, R10, 0x7610, R156 ;  /* 0x000076100a9c7816 */ /* 0x000fe2000000009c */
[----:B------:R-:W-:Y:S01]  /*126c0*/  IMAD.MOV.U32 R10, RZ, RZ, R4 ;  /* 0x000000ffff0a7224 */ /* 0x000fe200078e0004 */
[----:B------:R-:W-:Y:S01]  /*126d0*/  LEA.HI.X R7, R7, R15, R11, 0x1, P4 ;  /* 0x0000000f07077211 */ /* 0x000fe200020f0c0b */
[----:B------:R-:W-:-:S05]  /*126e0*/  IMAD.MOV.U32 R11, RZ, RZ, R5 ;  /* 0x000000ffff0b7224 */ /* 0x000fca00078e0005 */
[----:B------:R0:W-:Y:S01]  /*126f0*/  @P2 STG.E.U16 desc[UR36][R10.64+0x2], R156 ;  /* 0x0000029c0a002986 */ /* 0x0001e2000c101524 */
[----:B------:R-:W-:Y:S05]  /*12700*/  @!P3 BRA `(.L_x_285) ;  /* 0x000000000004b947 */ /* 0x000fea0003800000 */
[----:B------:R2:W5:Y:S02]  /*12710*/  LDG.E.LTC128B.U16 R17, desc[UR36][R6.64] ;  /* 0x0000002406117981 */ /* 0x000564000c1e1520 */
.L_x_285:
[----:B------:R-:W-:Y:S05]  /*12720*/  BSYNC B1 ;  /* 0x0000000000017941 */ /* 0x000fea0003800000 */
.L_x_284:
[----:B--2---:R-:W2:Y:S01]  /*12730*/  LDL.LU R7, [R1+0x208] ;  /* 0x0002080001077983 */ /* 0x004ea20000300800 */
[----:B-----5:R-:W-:Y:S01]  /*12740*/  HADD2.F32 R6, -RZ, R17.H0_H0 ;  /* 0x20000011ff067230 */ /* 0x020fe20000004100 */
[----:B0-----:R-:W-:Y:S01]  /*12750*/  IADD3 R156, P4, R4, R163, RZ ;  /* 0x000000a3049c7210 */ /* 0x001fe20007f9e0ff */
[----:B------:R-:W-:Y:S01]  /*12760*/  IMAD.X R155, R21, 0x1, R153, P5 ;  /* 0x00000001159b7824 */ /* 0x000fe200028e0699 */
[----:B------:R-:W-:Y:S01]  /*12770*/  ISETP.GT.AND P2, PT, R0, 0x1, P1 ;  /* 0x000000010000780c */ /* 0x000fe20000f44270 */
[----:B------:R-:W-:Y:S01]  /*12780*/  BSSY B1, `(.L_x_286) ;  /* 0x000000c000017945 */ /* 0x000fe20003800000 */
[----:B------:R-:W-:Y:S01]  /*12790*/  FMUL R6, R6, R16 ;  /* 0x0000001006067220 */ /* 0x000fe20000400000 */
[----:B------:R-:W-:Y:S01]  /*127a0*/  IADD3.X R157, R5, R162, RZ, P4, !PT ;  /* 0x000000a2059d7210 */ /* 0x000fe200027fe4ff */
[----:B------:R-:W-:-:S04]  /*127b0*/  IMAD.WIDE.U32 R154, R152, UR43, R154 ;  /* 0x0000002b989a7c25 */ /* 0x000fc8000f8e009a */
[----:B--2---:R-:W-:Y:S01]  /*127c0*/  FFMA R153, R7, R2, R6 ;  /* 0x0000000207997223 */ /* 0x004fe20000000006 */
[----:B------:R-:W-:Y:S01]  /*127d0*/  IMAD.IADD R7, R160, 0x1, R155 ;  /* 0x00000001a0077824 */ /* 0x000fe200078e029b */
[----:B------:R-:W-:-:S03]  /*127e0*/  LEA R6, P5, R154, R14, 0x1 ;  /* 0x0000000e9a067211 */ /* 0x000fc600078a08ff */
[----:B------:R-:W-:Y:S02]  /*127f0*/  F2FP.F16.F32.PACK_AB R153, RZ, R153 ;  /* 0x00000099ff99723e */ /* 0x000fe400000000ff */
[----:B------:R-:W-:-:S03]  /*12800*/  LEA.HI.X R7, R154, R15, R7, 0x1, P5 ;  /* 0x0000000f9a077211 */ /* 0x000fc600028f0c07 */
[----:B------:R0:W-:Y:S01]  /*12810*/  @P3 STG.E.U16 desc[UR36][R156.64], R153 ;  /* 0x000000999c003986 */ /* 0x0001e2000c101524 */
[----:B------:R-:W-:Y:S05]  /*12820*/  @!P2 BRA `(.L_x_287) ;  /* 0x000000000004a947 */ /* 0x000fea0003800000 */
[----:B------:R2:W5:Y:S02]  /*12830*/  LDG.E.LTC128B.U16 R17, desc[UR36][R6.64+0x2] ;  /* 0x0000022406117981 */ /* 0x000564000c1e1520 */
.L_x_287:
[----:B------:R-:W-:Y:S05]  /*12840*/  BSYNC B1 ;  /* 0x0000000000017941 */ /* 0x000fea0003800000 */
.L_x_286:
[----:B------:R-:W3:Y:S01]  /*12850*/  LDL.LU R154, [R1+0x20c] ;  /* 0x00020c00019a7983 */ /* 0x000ee20000300800 */
[----:B0----5:R-:W-:Y:S01]  /*12860*/  HADD2.F32 R153, -RZ, R17.H0_H0 ;  /* 0x20000011ff997230 */ /* 0x021fe20000004100 */
[----:B------:R-:W-:Y:S01]  /*12870*/  IADD3 R4, P3, R163, R4, RZ ;  /* 0x00000004a3047210 */ /* 0x000fe20007f7e0ff */
[----:B------:R-:W-:Y:S01]  /*12880*/  BSSY B1, `(.L_x_288) ;  /* 0x0000009000017945 */ /* 0x000fe20003800000 */
[----:B------:R-:W-:Y:S02]  /*12890*/  ISETP.GT.AND P4, PT, R0, 0x8, P0 ;  /* 0x000000080000780c */ /* 0x000fe40000784270 */
[----:B------:R-:W-:Y:S01]  /*128a0*/  FMUL R153, R153, R16 ;  /* 0x0000001099997220 */ /* 0x000fe20000400000 */
[----:B------:R-:W-:-:S03]  /*128b0*/  IMAD.X R5, R162, 0x1, R5, P3 ;  /* 0x00000001a2057824 */ /* 0x000fc600018e0605 */
[----:B---3--:R-:W-:-:S05]  /*128c0*/  FFMA R153, R154, R2, R153 ;  /* 0x000000029a997223 */ /* 0x008fca0000000099 */
[----:B------:R-:W-:-:S05]  /*128d0*/  F2FP.F16.F32.PACK_AB R153, RZ, R153 ;  /* 0x00000099ff99723e */ /* 0x000fca00000000ff */
[----:B------:R0:W-:Y:S01]  /*128e0*/  @P2 STG.E.U16 desc[UR36][R4.64+0x2], R153 ;  /* 0x0000029904002986 */ /* 0x0001e2000c101524 */
[----:B------:R-:W-:Y:S05]  /*128f0*/  @!P4 BRA `(.L_x_289) ;  /* 0x000000000004c947 */ /* 0x000fea0003800000 */
[----:B------:R3:W5:Y:S02]  /*12900*/  LDG.E.LTC128B.U16 R17, desc[UR36][R8.64+0x10] ;  /* 0x0000102408117981 */ /* 0x000764000c1e1520 */
.L_x_289:
[----:B------:R-:W-:Y:S05]  /*12910*/  BSYNC B1 ;  /* 0x0000000000017941 */ /* 0x000fea0003800000 */
.L_x_288:
[----:B0-----:R-:W4:Y:S01]  /*12920*/  LDL.LU R153, [R1+0x210] ;  /* 0x0002100001997983 */ /* 0x001f220000300800 */
[----:B-----5:R-:W-:Y:S01]  /*12930*/  HADD2.F32 R4, -RZ, R17.H0_H0 ;  /* 0x20000011ff047230 */ /* 0x020fe20000004100 */
[----:B------:R-:W-:Y:S01]  /*12940*/  ISETP.GT.AND P2, PT, R0, 0x9, P0 ;  /* 0x000000090000780c */ /* 0x000fe20000744270 */
[----:B------:R-:W-:Y:S03]  /*12950*/  BSSY B1, `(.L_x_290) ;  /* 0x0000009000017945 */ /* 0x000fe60003800000 */
[----:B------:R-:W-:-:S04]  /*12960*/  FMUL R4, R4, R16 ;  /* 0x0000001004047220 */ /* 0x000fc80000400000 */
[----:B----4-:R-:W-:-:S05]  /*12970*/  FFMA R4, R153, R2, R4 ;  /* 0x0000000299047223 */ /* 0x010fca0000000004 */
[----:B------:R-:W-:-:S04]  /*12980*/  F2FP.F16.F32.PACK_AB R4, RZ, R4 ;  /* 0x00000004ff04723e */ /* 0x000fc800000000ff */
[----:B------:R-:W-:Y:S02]  /*12990*/  PRMT R5, R4, 0x7610, R5 ;  /* 0x0000761004057816 */ /* 0x000fe40000000005 */
[----:B------:R-:W-:-:S03]  /*129a0*/  PRMT R4, R17, 0x7610, R4 ;  /* 0x0000761011047816 */ /* 0x000fc60000000004 */
[----:B------:R0:W-:Y:S01]  /*129b0*/  @P4 STG.E.U16 desc[UR36][R10.64+0x10], R5 ;  /* 0x000010050a004986 */ /* 0x0001e2000c101524 */
[----:B------:R-:W-:Y:S05]  /*129c0*/  @!P2 BRA `(.L_x_291) ;  /* 0x000000000004a947 */ /* 0x000fea0003800000 */
[----:B------:R4:W5:Y:S02]  /*129d0*/  LDG.E.LTC128B.U16 R4, desc[UR36][R8.64+0x12] ;  /* 0x0000122408047981 */ /* 0x000964000c1e1520 */
.L_x_291:
[----:B------:R-:W-:Y:S05]  /*129e0*/  BSYNC B1 ;  /* 0x0000000000017941 */ /* 0x000fea0003800000 */
.L_x_290:
[----:B------:R-:W2:Y:S01]  /*129f0*/  LDL.LU R153, [R1+0x214] ;  /* 0x0002140001997983 */ /* 0x000ea20000300800 */
[----:B0----5:R-:W-:Y:S01]  /*12a00*/  HADD2.F32 R5, -RZ, R4.H0_H0 ;  /* 0x20000004ff057230 */ /* 0x021fe20000004100 */
[----:B------:R-:W-:Y:S01]  /*12a10*/  ISETP.GT.AND P4, PT, R0, 0x8, P1 ;  /* 0x000000080000780c */ /* 0x000fe20000f84270 */
[----:B------:R-:W-:Y:S01]  /*12a20*/  BSSY B1, `(.L_x_292) ;  /* 0x0000008000017945 */ /* 0x000fe20003800000 */
[----:B------:R-:W-:Y:S02]  /*12a30*/  PRMT R17, R4, 0x7610, R17 ;  /* 0x0000761004117816 */ /* 0x000fe40000000011 */
[----:B------:R-:W-:-:S04]  /*12a40*/  FMUL R5, R5, R16 ;  /* 0x0000001005057220 */ /* 0x000fc80000400000 */
[----:B--2---:R-:W-:-:S05]  /*12a50*/  FFMA R5, R153, R2, R5 ;  /* 0x0000000299057223 */ /* 0x004fca0000000005 */
[----:B------:R-:W-:-:S05]  /*12a60*/  F2FP.F16.F32.PACK_AB R5, RZ, R5 ;  /* 0x00000005ff05723e */ /* 0x000fca00000000ff */
[----:B------:R0:W-:Y:S01]  /*12a70*/  @P2 STG.E.U16 desc[UR36][R10.64+0x12], R5 ;  /* 0x000012050a002986 */ /* 0x0001e2000c101524 */
[----:B------:R-:W-:Y:S05]  /*12a80*/  @!P4 BRA `(.L_x_293) ;  /* 0x000000000004c947 */ /* 0x000fea0003800000 */
[----:B------:R2:W5:Y:S02]  /*12a90*/  LDG.E.LTC128B.U16 R17, desc[UR36][R6.64+0x10] ;  /* 0x0000102406117981 */ /* 0x000564000c1e1520 */
.L_x_293:
[----:B------:R-:W-:Y:S05]  /*12aa0*/  BSYNC B1 ;  /* 0x0000000000017941 */ /* 0x000fea0003800000 */
.L_x_292:
[----:B0-----:R-:W3:Y:S01]  /*12ab0*/  LDL.LU R5, [R1+0x218] ;  /* 0x0002180001057983 */ /* 0x001ee20000300800 */
[----:B-----5:R-:W-:Y:S01]  /*12ac0*/  HADD2.F32 R4, -RZ, R17.H0_H0 ;  /* 0x20000011ff047230 */ /* 0x020fe20000004100 */
[----:B------:R-:W-:Y:S01]  /*12ad0*/  ISETP.GT.AND P5, PT, R0, 0x9, P1 ;  /* 0x000000090000780c */ /* 0x000fe20000fa4270 */
[----:B------:R-:W-:Y:S03]  /*12ae0*/  BSSY B1, `(.L_x_294) ;  /* 0x0000009000017945 */ /* 0x000fe60003800000 */
[----:B------:R-:W-:-:S04]  /*12af0*/  FMUL R4, R4, R16 ;  /* 0x0000001004047220 */ /* 0x000fc80000400000 */
[----:B---3--:R-:W-:Y:S01]  /*12b00*/  FFMA R153, R5, R2, R4 ;  /* 0x0000000205997223 */ /* 0x008fe20000000004 */
[----:B------:R-:W-:-:S04]  /*12b10*/  IADD3 R4, P2, P3, R163, R12, R159 ;  /* 0x0000000ca3047210 */ /* 0x000fc80007b5e09f */
[----:B------:R-:W-:Y:S02]  /*12b20*/  F2FP.F16.F32.PACK_AB R153, RZ, R153 ;  /* 0x00000099ff99723e */ /* 0x000fe400000000ff */
[----:B------:R-:W-:-:S05]  /*12b30*/  IADD3.X R5, R162, R13, R158, P2, P3 ;  /* 0x0000000da2057210 */ /* 0x000fca00017e649e */
[----:B------:R0:W-:Y:S01]  /*12b40*/  @P4 STG.E.U16 desc[UR36][R4.64+0x10], R153 ;  /* 0x0000109904004986 */ /* 0x0001e2000c101524 */
[----:B------:R-:W-:Y:S05]  /*12b50*/  @!P5 BRA `(.L_x_295) ;  /* 0x000000000004d947 */ /* 0x000fea0003800000 */
[----:B------:R3:W5:Y:S02]  /*12b60*/  LDG.E.LTC128B.U16 R17, desc[UR36][R6.64+0x12] ;  /* 0x0000122406117981 */ /* 0x000764000c1e1520 */
.L_x_295:
[----:B------:R-:W-:Y:S05]  /*12b70*/  BSYNC B1 ;  /* 0x0000000000017941 */ /* 0x000fea0003800000 */
.L_x_294:
[----:B------:R-:W2:Y:S01]  /*12b80*/  LDL.LU R154, [R1+0x21c] ;  /* 0x00021c00019a7983 */ /* 0x000ea20000300800 */
[----:B0----5:R-:W-:Y:S01]  /*12b90*/  HADD2.F32 R153, -RZ, R17.H0_H0 ;  /* 0x20000011ff997230 */ /* 0x021fe20000004100 */
        /* <DEDUP_REMOVED lines=8> */
.L_x_297:
[----:B------:R-:W-:Y:S05]  /*12c20*/  BSYNC B1 ;  /* 0x0000000000017941 */ /* 0x000fea0003800000 */
.L_x_296:
[----:B------:R-:W3:Y:S01]  /*12c30*/  LDL.LU R154, [R1+0x220] ;  /* 0x00022000019a7983 */ /* 0x000ee20000300800 */
[----:B0----5:R-:W-:Y:S01]  /*12c40*/  HADD2.F32 R153, -RZ, R17.H0_H0 ;  /* 0x20000011ff997230 */ /* 0x021fe20000004100 */
        /* <DEDUP_REMOVED lines=8> */
.L_x_299:
[----:B------:R-:W-:Y:S05]  /*12cd0*/  BSYNC B1 ;  /* 0x0000000000017941 */ /* 0x000fea0003800000 */
.L_x_298:
        /* <DEDUP_REMOVED lines=10> */
.L_x_301:
[----:B------:R-:W-:Y:S05]  /*12d80*/  BSYNC B1 ;  /* 0x0000000000017941 */ /* 0x000fea0003800000 */
.L_x_300:
        /* <DEDUP_REMOVED lines=10> */
.L_x_303:
[----:B------:R-:W-:Y:S05]  /*12e30*/  BSYNC B1 ;  /* 0x0000000000017941 */ /* 0x000fea0003800000 */
.L_x_302:
        /* <DEDUP_REMOVED lines=10> */
.L_x_305:
[----:B------:R-:W-:Y:S05]  /*12ee0*/  BSYNC B1 ;  /* 0x0000000000017941 */ /* 0x000fea0003800000 */
.L_x_304:
        /* <DEDUP_REMOVED lines=10> */
.L_x_307:
[----:B------:R-:W-:Y:S05]  /*12f90*/  BSYNC B1 ;  /* 0x0000000000017941 */ /* 0x000fea0003800000 */
.L_x_306:
        /* <DEDUP_REMOVED lines=10> */
.L_x_309:
[----:B------:R-:W-:Y:S05]  /*13040*/  BSYNC B1 ;  /* 0x0000000000017941 */ /* 0x000fea0003800000 */
.L_x_308:
        /* <DEDUP_REMOVED lines=10> */
.L_x_311:
[----:B------:R-:W-:Y:S05]  /*130f0*/  BSYNC B1 ;  /* 0x0000000000017941 */ /* 0x000fea0003800000 */
.L_x_310:
        /* <DEDUP_REMOVED lines=10> */
.L_x_313:
[----:B------:R-:W-:Y:S05]  /*131a0*/  BSYNC B1 ;  /* 0x0000000000017941 */ /* 0x000fea0003800000 */
.L_x_312:
        /* <DEDUP_REMOVED lines=10> */
.L_x_315:
[----:B------:R-:W-:Y:S05]  /*13250*/  BSYNC B1 ;  /* 0x0000000000017941 */ /* 0x000fea0003800000 */
.L_x_314:
        /* <DEDUP_REMOVED lines=10> */
.L_x_317:
[----:B------:R-:W-:Y:S05]  /*13300*/  BSYNC B1 ;  /* 0x0000000000017941 */ /* 0x000fea0003800000 */
.L_x_316:
        /* <DEDUP_REMOVED lines=10> */
.L_x_319:
[----:B------:R-:W-:Y:S05]  /*133b0*/  BSYNC B1 ;  /* 0x0000000000017941 */ /* 0x000fea0003800000 */
.L_x_318:
        /* <DEDUP_REMOVED lines=10> */
.L_x_321:
[----:B------:R-:W-:Y:S05]  /*13460*/  BSYNC B1 ;  /* 0x0000000000017941 */ /* 0x000fea0003800000 */
.L_x_320:
        /* <DEDUP_REMOVED lines=10> */
.L_x_323:
[----:B------:R-:W-:Y:S05]  /*13510*/  BSYNC B1 ;  /* 0x0000000000017941 */ /* 0x000fea0003800000 */
.L_x_322:
        /* <DEDUP_REMOVED lines=10> */
.L_x_325:
[----:B------:R-:W-:Y:S05]  /*135c0*/  BSYNC B1 ;  /* 0x0000000000017941 */ /* 0x000fea0003800000 */
.L_x_324:
        /* <DEDUP_REMOVED lines=10> */
.L_x_327:
[----:B------:R-:W-:Y:S05]  /*13670*/  BSYNC B1 ;  /* 0x0000000000017941 */ /* 0x000fea0003800000 */
.L_x_326:
        /* <DEDUP_REMOVED lines=10> */
.L_x_329:
[----:B------:R-:W-:Y:S05]  /*13720*/  BSYNC B1 ;  /* 0x0000000000017941 */ /* 0x000fea0003800000 */
.L_x_328:
        /* <DEDUP_REMOVED lines=10> */
.L_x_331:
[----:B------:R-:W-:Y:S05]  /*137d0*/  BSYNC B1 ;  /* 0x0000000000017941 */ /* 0x000fea0003800000 */
.L_x_330:
        /* <DEDUP_REMOVED lines=10> */
.L_x_333:
[----:B------:R-:W-:Y:S05]  /*13880*/  BSYNC B1 ;  /* 0x0000000000017941 */ /* 0x000fea0003800000 */
.L_x_332:
        /* <DEDUP_REMOVED lines=10> */
.L_x_335:
[----:B------:R-:W-:Y:S05]  /*13930*/  BSYNC B1 ;  /* 0x0000000000017941 */ /* 0x000fea0003800000 */
.L_x_334:
        /* <DEDUP_REMOVED lines=10> */
.L_x_337:
[----:B------:R-:W-:Y:S05]  /*139e0*/  BSYNC B1 ;  /* 0x0000000000017941 */ /* 0x000fea0003800000 */
.L_x_336:
        /* <DEDUP_REMOVED lines=10> */
.L_x_339:
[----:B------:R-:W-:Y:S05]  /*13a90*/  BSYNC B1 ;  /* 0x0000000000017941 */ /* 0x000fea0003800000 */
.L_x_338:
        /* <DEDUP_REMOVED lines=10> */
.L_x_341:
[----:B------:R-:W-:Y:S05]  /*13b40*/  BSYNC B1 ;  /* 0x0000000000017941 */ /* 0x000fea0003800000 */
.L_x_340:
        /* <DEDUP_REMOVED lines=10> */
.L_x_343:
[----:B------:R-:W-:Y:S05]  /*13bf0*/  BSYNC B1 ;  /* 0x0000000000017941 */ /* 0x000fea0003800000 */
.L_x_342:
        /* <DEDUP_REMOVED lines=10> */
.L_x_345:
[----:B------:R-:W-:Y:S05]  /*13ca0*/  BSYNC B1 ;  /* 0x0000000000017941 */ /* 0x000fea0003800000 */
.L_x_344:
        /* <DEDUP_REMOVED lines=10> */
.L_x_347:
[----:B------:R-:W-:Y:S05]  /*13d50*/  BSYNC B1 ;  /* 0x0000000000017941 */ /* 0x000fea0003800000 */
.L_x_346:
        /* <DEDUP_REMOVED lines=10> */
.L_x_349:
[----:B------:R-:W-:Y:S05]  /*13e00*/  BSYNC B1 ;  /* 0x0000000000017941 */ /* 0x000fea0003800000 */
.L_x_348:
        /* <DEDUP_REMOVED lines=10> */
.L_x_351:
[----:B------:R-:W-:Y:S05]  /*13eb0*/  BSYNC B1 ;  /* 0x0000000000017941 */ /* 0x000fea0003800000 */
.L_x_350:
        /* <DEDUP_REMOVED lines=10> */
.L_x_353:
[----:B------:R-:W-:Y:S05]  /*13f60*/  BSYNC B1 ;  /* 0x0000000000017941 */ /* 0x000fea0003800000 */
.L_x_352:
        /* <DEDUP_REMOVED lines=10> */
.L_x_355:
[----:B------:R-:W-:Y:S05]  /*14010*/  BSYNC B1 ;  /* 0x0000000000017941 */ /* 0x000fea0003800000 */
.L_x_354:
        /* <DEDUP_REMOVED lines=10> */
.L_x_357:
[----:B------:R-:W-:Y:S05]  /*140c0*/  BSYNC B1 ;  /* 0x0000000000017941 */ /* 0x000fea0003800000 */
.L_x_356:
        /* <DEDUP_REMOVED lines=10> */
.L_x_359:
[----:B------:R-:W-:Y:S05]  /*14170*/  BSYNC B1 ;  /* 0x0000000000017941 */ /* 0x000fea0003800000 */
.L_x_358:
        /* <DEDUP_REMOVED lines=10> */
.L_x_361:
[----:B------:R-:W-:Y:S05]  /*14220*/  BSYNC B1 ;  /* 0x0000000000017941 */ /* 0x000fea0003800000 */
.L_x_360:
        /* <DEDUP_REMOVED lines=10> */
.L_x_363:
[----:B------:R-:W-:Y:S05]  /*142d0*/  BSYNC B1 ;  /* 0x0000000000017941 */ /* 0x000fea0003800000 */
.L_x_362:
        /* <DEDUP_REMOVED lines=10> */
.L_x_365:
[----:B------:R-:W-:Y:S05]  /*14380*/  BSYNC B1 ;  /* 0x0000000000017941 */ /* 0x000fea0003800000 */
.L_x_364:
        /* <DEDUP_REMOVED lines=10> */
.L_x_367:
[----:B------:R-:W-:Y:S05]  /*14430*/  BSYNC B1 ;  /* 0x0000000000017941 */ /* 0x000fea0003800000 */
.L_x_366:
        /* <DEDUP_REMOVED lines=10> */
.L_x_369:
[----:B------:R-:W-:Y:S05]  /*144e0*/  BSYNC B1 ;  /* 0x0000000000017941 */ /* 0x000fea0003800000 */
.L_x_368:
        /* <DEDUP_REMOVED lines=10> */
.L_x_371:
[----:B------:R-:W-:Y:S05]  /*14590*/  BSYNC B1 ;  /* 0x0000000000017941 */ /* 0x000fea0003800000 */
.L_x_370:
        /* <DEDUP_REMOVED lines=10> */
.L_x_373:
[----:B------:R-:W-:Y:S05]  /*14640*/  BSYNC B1 ;  /* 0x0000000000017941 */ /* 0x000fea0003800000 */
.L_x_372:
        /* <DEDUP_REMOVED lines=10> */
.L_x_375:
[----:B------:R-:W-:Y:S05]  /*146f0*/  BSYNC B1 ;  /* 0x0000000000017941 */ /* 0x000fea0003800000 */
.L_x_374:
        /* <DEDUP_REMOVED lines=10> */
.L_x_377:
[----:B------:R-:W-:Y:S05]  /*147a0*/  BSYNC B1 ;  /* 0x0000000000017941 */ /* 0x000fea0003800000 */
.L_x_376:
        /* <DEDUP_REMOVED lines=10> */
.L_x_379:
[----:B------:R-:W-:Y:S05]  /*14850*/  BSYNC B1 ;  /* 0x0000000000017941 */ /* 0x000fea0003800000 */
.L_x_378:
        /* <DEDUP_REMOVED lines=10> */
.L_x_381:
[----:B------:R-:W-:Y:S05]  /*14900*/  BSYNC B1 ;  /* 0x0000000000017941 */ /* 0x000fea0003800000 */
.L_x_380:
        /* <DEDUP_REMOVED lines=10> */
.L_x_383:
[----:B------:R-:W-:Y:S05]  /*149b0*/  BSYNC B1 ;  /* 0x0000000000017941 */ /* 0x000fea0003800000 */
.L_x_382:
        /* <DEDUP_REMOVED lines=10> */
.L_x_385:
[----:B------:R-:W-:Y:S05]  /*14a60*/  BSYNC B1 ;  /* 0x0000000000017941 */ /* 0x000fea0003800000 */
.L_x_384:
        /* <DEDUP_REMOVED lines=10> */
.L_x_387:
[----:B------:R-:W-:Y:S05]  /*14b10*/  BSYNC B1 ;  /* 0x0000000000017941 */ /* 0x000fea0003800000 */
.L_x_386:
        /* <DEDUP_REMOVED lines=10> */
.L_x_389:
[----:B------:R-:W-:Y:S05]  /*14bc0*/  BSYNC B1 ;  /* 0x0000000000017941 */ /* 0x000fea0003800000 */
.L_x_388:
        /* <DEDUP_REMOVED lines=10> */
.L_x_391:
[----:B------:R-:W-:Y:S05]  /*14c70*/  BSYNC B1 ;  /* 0x0000000000017941 */ /* 0x000fea0003800000 */
.L_x_390:
        /* <DEDUP_REMOVED lines=10> */
.L_x_393:
[----:B------:R-:W-:Y:S05]  /*14d20*/  BSYNC B1 ;  /* 0x0000000000017941 */ /* 0x000fea0003800000 */
.L_x_392:
        /* <DEDUP_REMOVED lines=10> */
.L_x_395:
[----:B------:R-:W-:Y:S05]  /*14dd0*/  BSYNC B1 ;  /* 0x0000000000017941 */ /* 0x000fea0003800000 */
.L_x_394:
        /* <DEDUP_REMOVED lines=10> */
.L_x_397:
[----:B------:R-:W-:Y:S05]  /*14e80*/  BSYNC B1 ;  /* 0x0000000000017941 */ /* 0x000fea0003800000 */
.L_x_396:
        /* <DEDUP_REMOVED lines=10> */
.L_x_399:
[----:B------:R-:W-:Y:S05]  /*14f30*/  BSYNC B1 ;  /* 0x0000000000017941 */ /* 0x000fea0003800000 */
.L_x_398:
        /* <DEDUP_REMOVED lines=10> */
.L_x_401:
[----:B------:R-:W-:Y:S05]  /*14fe0*/  BSYNC B1 ;  /* 0x0000000000017941 */ /* 0x000fea0003800000 */
.L_x_400:
        /* <DEDUP_REMOVED lines=10> */
.L_x_403:
[----:B------:R-:W-:Y:S05]  /*15090*/  BSYNC B1 ;  /* 0x0000000000017941 */ /* 0x000fea0003800000 */
.L_x_402:
        /* <DEDUP_REMOVED lines=10> */
.L_x_405:
[----:B------:R-:W-:Y:S05]  /*15140*/  BSYNC B1 ;  /* 0x0000000000017941 */ /* 0x000fea0003800000 */
.L_x_404:
        /* <DEDUP_REMOVED lines=10> */
.L_x_407:
[----:B------:R-:W-:Y:S05]  /*151f0*/  BSYNC B1 ;  /* 0x0000000000017941 */ /* 0x000fea0003800000 */
.L_x_406:
        /* <DEDUP_REMOVED lines=10> */
.L_x_409:
[----:B------:R-:W-:Y:S05]  /*152a0*/  BSYNC B1 ;  /* 0x0000000000017941 */ /* 0x000fea0003800000 */
.L_x_408:
        /* <DEDUP_REMOVED lines=10> */
.L_x_411:
[----:B------:R-:W-:Y:S05]  /*15350*/  BSYNC B1 ;  /* 0x0000000000017941 */ /* 0x000fea0003800000 */
.L_x_410:
        /* <DEDUP_REMOVED lines=10> */
.L_x_413:
[----:B------:R-:W-:Y:S05]  /*15400*/  BSYNC B1 ;  /* 0x0000000000017941 */ /* 0x000fea0003800000 */
.L_x_412:
        /* <DEDUP_REMOVED lines=10> */
.L_x_415:
[----:B------:R-:W-:Y:S05]  /*154b0*/  BSYNC B1 ;  /* 0x0000000000017941 */ /* 0x000fea0003800000 */
.L_x_414:
        /* <DEDUP_REMOVED lines=10> */
.L_x_417:
[----:B------:R-:W-:Y:S05]  /*15560*/  BSYNC B1 ;  /* 0x0000000000017941 */ /* 0x000fea0003800000 */
.L_x_416:
        /* <DEDUP_REMOVED lines=10> */
.L_x_419:
[----:B------:R-:W-:Y:S05]  /*15610*/  BSYNC B1 ;  /* 0x0000000000017941 */ /* 0x000fea0003800000 */
.L_x_418:
        /* <DEDUP_REMOVED lines=10> */
.L_x_421:
[----:B------:R-:W-:Y:S05]  /*156c0*/  BSYNC B1 ;  /* 0x0000000000017941 */ /* 0x000fea0003800000 */
.L_x_420:
        /* <DEDUP_REMOVED lines=10> */
.L_x_423:
[----:B------:R-:W-:Y:S05]  /*15770*/  BSYNC B1 ;  /* 0x0000000000017941 */ /* 0x000fea0003800000 */
.L_x_422:
        /* <DEDUP_REMOVED lines=10> */
.L_x_425:
[----:B------:R-:W-:Y:S05]  /*15820*/  BSYNC B1 ;  /* 0x0000000000017941 */ /* 0x000fea0003800000 */
.L_x_424:
        /* <DEDUP_REMOVED lines=10> */
.L_x_427:
[----:B------:R-:W-:Y:S05]  /*158d0*/  BSYNC B1 ;  /* 0x0000000000017941 */ /* 0x000fea0003800000 */
.L_x_426:
        /* <DEDUP_REMOVED lines=10> */
.L_x_429:
[----:B------:R-:W-:Y:S05]  /*15980*/  BSYNC B1 ;  /* 0x0000000000017941 */ /* 0x000fea0003800000 */
.L_x_428:
        /* <DEDUP_REMOVED lines=10> */
.L_x_431:
[----:B------:R-:W-:Y:S05]  /*15a30*/  BSYNC B1 ;  /* 0x0000000000017941 */ /* 0x000fea0003800000 */
.L_x_430:
        /* <DEDUP_REMOVED lines=10> */
.L_x_433:
[----:B------:R-:W-:Y:S05]  /*15ae0*/  BSYNC B1 ;  /* 0x0000000000017941 */ /* 0x000fea0003800000 */
.L_x_432:
        /* <DEDUP_REMOVED lines=10> */
.L_x_435:
[----:B------:R-:W-:Y:S05]  /*15b90*/  BSYNC B1 ;  /* 0x0000000000017941 */ /* 0x000fea0003800000 */
.L_x_434:
        /* <DEDUP_REMOVED lines=10> */
.L_x_437:
[----:B------:R-:W-:Y:S05]  /*15c40*/  BSYNC B1 ;  /* 0x0000000000017941 */ /* 0x000fea0003800000 */
.L_x_436:
        /* <DEDUP_REMOVED lines=10> */
.L_x_439:
[----:B------:R-:W-:Y:S05]  /*15cf0*/  BSYNC B1 ;  /* 0x0000000000017941 */ /* 0x000fea0003800000 */
.L_x_438:
        /* <DEDUP_REMOVED lines=10> */
.L_x_441:
[----:B------:R-:W-:Y:S05]  /*15da0*/  BSYNC B1 ;  /* 0x0000000000017941 */ /* 0x000fea0003800000 */
.L_x_440:
        /* <DEDUP_REMOVED lines=10> */
.L_x_443:
[----:B------:R-:W-:Y:S05]  /*15e50*/  BSYNC B1 ;  /* 0x0000000000017941 */ /* 0x000fea0003800000 */
.L_x_442:
        /* <DEDUP_REMOVED lines=10> */
.L_x_445:
[----:B------:R-:W-:Y:S05]  /*15f00*/  BSYNC B1 ;  /* 0x0000000000017941 */ /* 0x000fea0003800000 */
.L_x_444:
        /* <DEDUP_REMOVED lines=10> */
.L_x_447:
[----:B------:R-:W-:Y:S05]  /*15fb0*/  BSYNC B1 ;  /* 0x0000000000017941 */ /* 0x000fea0003800000 */
.L_x_446:
        /* <DEDUP_REMOVED lines=10> */
.L_x_449:
[----:B------:R-:W-:Y:S05]  /*16060*/  BSYNC B1 ;  /* 0x0000000000017941 */ /* 0x000fea0003800000 */
.L_x_448:
        /* <DEDUP_REMOVED lines=10> */
.L_x_451:
[----:B------:R-:W-:Y:S05]  /*16110*/  BSYNC B1 ;  /* 0x0000000000017941 */ /* 0x000fea0003800000 */
.L_x_450:
        /* <DEDUP_REMOVED lines=10> */
.L_x_453:
[----:B------:R-:W-:Y:S05]  /*161c0*/  BSYNC B1 ;  /* 0x0000000000017941 */ /* 0x000fea0003800000 */
.L_x_452:
        /* <DEDUP_REMOVED lines=10> */
.L_x_455:
[----:B------:R-:W-:Y:S05]  /*16270*/  BSYNC B1 ;  /* 0x0000000000017941 */ /* 0x000fea0003800000 */
.L_x_454:
        /* <DEDUP_REMOVED lines=10> */
.L_x_457:
[----:B------:R-:W-:Y:S05]  /*16320*/  BSYNC B1 ;  /* 0x0000000000017941 */ /* 0x000fea0003800000 */
.L_x_456:
        /* <DEDUP_REMOVED lines=10> */
.L_x_459:
[----:B------:R-:W-:Y:S05]  /*163d0*/  BSYNC B1 ;  /* 0x0000000000017941 */ /* 0x000fea0003800000 */
.L_x_458:
        /* <DEDUP_REMOVED lines=10> */
.L_x_461:
[----:B------:R-:W-:Y:S05]  /*16480*/  BSYNC B1 ;  /* 0x0000000000017941 */ /* 0x000fea0003800000 */
.L_x_460:
        /* <DEDUP_REMOVED lines=10> */
.L_x_463:
[----:B------:R-:W-:Y:S05]  /*16530*/  BSYNC B1 ;  /* 0x0000000000017941 */ /* 0x000fea0003800000 */
.L_x_462:
        /* <DEDUP_REMOVED lines=10> */
.L_x_465:
[----:B------:R-:W-:Y:S05]  /*165e0*/  BSYNC B1 ;  /* 0x0000000000017941 */ /* 0x000fea0003800000 */
.L_x_464:
        /* <DEDUP_REMOVED lines=10> */
.L_x_467:
[----:B------:R-:W-:Y:S05]  /*16690*/  BSYNC B1 ;  /* 0x0000000000017941 */ /* 0x000fea0003800000 */
.L_x_466:
        /* <DEDUP_REMOVED lines=10> */
.L_x_469:
[----:B------:R-:W-:Y:S05]  /*16740*/  BSYNC B1 ;  /* 0x0000000000017941 */ /* 0x000fea0003800000 */
.L_x_468:
        /* <DEDUP_REMOVED lines=10> */
.L_x_471:
[----:B------:R-:W-:Y:S05]  /*167f0*/  BSYNC B1 ;  /* 0x0000000000017941 */ /* 0x000fea0003800000 */
.L_x_470:
        /* <DEDUP_REMOVED lines=10> */
.L_x_473:
[----:B------:R-:W-:Y:S05]  /*168a0*/  BSYNC B1 ;  /* 0x0000000000017941 */ /* 0x000fea0003800000 */
.L_x_472:
        /* <DEDUP_REMOVED lines=10> */
.L_x_475:
[----:B------:R-:W-:Y:S05]  /*16950*/  BSYNC B1 ;  /* 0x0000000000017941 */ /* 0x000fea0003800000 */
.L_x_474:
        /* <DEDUP_REMOVED lines=10> */
.L_x_477:
[----:B------:R-:W-:Y:S05]  /*16a00*/  BSYNC B1 ;  /* 0x0000000000017941 */ /* 0x000fea0003800000 */
.L_x_476:
        /* <DEDUP_REMOVED lines=10> */
.L_x_479:
[----:B------:R-:W-:Y:S05]  /*16ab0*/  BSYNC B1 ;  /* 0x0000000000017941 */ /* 0x000fea0003800000 */
.L_x_478:
        /* <DEDUP_REMOVED lines=10> */
.L_x_481:
[----:B------:R-:W-:Y:S05]  /*16b60*/  BSYNC B1 ;  /* 0x0000000000017941 */ /* 0x000fea0003800000 */
.L_x_480:
        /* <DEDUP_REMOVED lines=10> */
.L_x_483:
[----:B------:R-:W-:Y:S05]  /*16c10*/  BSYNC B1 ;  /* 0x0000000000017941 */ /* 0x000fea0003800000 */
.L_x_482:
        /* <DEDUP_REMOVED lines=10> */
.L_x_485:
[----:B------:R-:W-:Y:S05]  /*16cc0*/  BSYNC B1 ;  /* 0x0000000000017941 */ /* 0x000fea0003800000 */
.L_x_484:
        /* <DEDUP_REMOVED lines=10> */
.L_x_487:
[----:B------:R-:W-:Y:S05]  /*16d70*/  BSYNC B1 ;  /* 0x0000000000017941 */ /* 0x000fea0003800000 */
.L_x_486:
        /* <DEDUP_REMOVED lines=10> */
.L_x_489:
[----:B------:R-:W-:Y:S05]  /*16e20*/  BSYNC B1 ;  /* 0x0000000000017941 */ /* 0x000fea0003800000 */
.L_x_488:
        /* <DEDUP_REMOVED lines=10> */
.L_x_491:
[----:B------:R-:W-:Y:S05]  /*16ed0*/  BSYNC B1 ;  /* 0x0000000000017941 */ /* 0x000fea0003800000 */
.L_x_490:
        /* <DEDUP_REMOVED lines=10> */
.L_x_493:
[----:B------:R-:W-:Y:S05]  /*16f80*/  BSYNC B1 ;  /* 0x0000000000017941 */ /* 0x000fea0003800000 */
.L_x_492:
        /* <DEDUP_REMOVED lines=10> */
.L_x_495:
[----:B------:R-:W-:Y:S05]  /*17030*/  BSYNC B1 ;  /* 0x0000000000017941 */ /* 0x000fea0003800000 */
.L_x_494:
        /* <DEDUP_REMOVED lines=10> */
.L_x_497:
[----:B------:R-:W-:Y:S05]  /*170e0*/  BSYNC B1 ;  /* 0x0000000000017941 */ /* 0x000fea0003800000 */
.L_x_496:
        /* <DEDUP_REMOVED lines=10> */
.L_x_499:
[----:B------:R-:W-:Y:S05]  /*17190*/  BSYNC B1 ;  /* 0x0000000000017941 */ /* 0x000fea0003800000 */
.L_x_498:
        /* <DEDUP_REMOVED lines=10> */
.L_x_501:
[----:B------:R-:W-:Y:S05]  /*17240*/  BSYNC B1 ;  /* 0x0000000000017941 */ /* 0x000fea0003800000 */
.L_x_500:
        /* <DEDUP_REMOVED lines=10> */
.L_x_503:
[----:B------:R-:W-:Y:S05]  /*172f0*/  BSYNC B1 ;  /* 0x0000000000017941 */ /* 0x000fea0003800000 */
.L_x_502:
        /* <DEDUP_REMOVED lines=10> */
.L_x_505:
[----:B------:R-:W-:Y:S05]  /*173a0*/  BSYNC B1 ;  /* 0x0000000000017941 */ /* 0x000fea0003800000 */
.L_x_504:
        /* <DEDUP_REMOVED lines=10> */
.L_x_507:
[----:B------:R-:W-:Y:S05]  /*17450*/  BSYNC B1 ;  /* 0x0000000000017941 */ /* 0x000fea0003800000 */
.L_x_506:
        /* <DEDUP_REMOVED lines=10> */
.L_x_509:
[----:B------:R-:W-:Y:S05]  /*17500*/  BSYNC B1 ;  /* 0x0000000000017941 */ /* 0x000fea0003800000 */
.L_x_508:
        /* <DEDUP_REMOVED lines=10> */
.L_x_511:
[----:B------:R-:W-:Y:S05]  /*175b0*/  BSYNC B1 ;  /* 0x0000000000017941 */ /* 0x000fea0003800000 */
.L_x_510:
        /* <DEDUP_REMOVED lines=10> */
.L_x_513:
[----:B------:R-:W-:Y:S05]  /*17660*/  BSYNC B1 ;  /* 0x0000000000017941 */ /* 0x000fea0003800000 */
.L_x_512:
        /* <DEDUP_REMOVED lines=10> */
.L_x_515:
[----:B------:R-:W-:Y:S05]  /*17710*/  BSYNC B1 ;  /* 0x0000000000017941 */ /* 0x000fea0003800000 */
.L_x_514:
        /* <DEDUP_REMOVED lines=10> */
.L_x_517:
[----:B------:R-:W-:Y:S05]  /*177c0*/  BSYNC B1 ;  /* 0x0000000000017941 */ /* 0x000fea0003800000 */
.L_x_516:
        /* <DEDUP_REMOVED lines=10> */
.L_x_519:
[----:B------:R-:W-:Y:S05]  /*17870*/  BSYNC B1 ;  /* 0x0000000000017941 */ /* 0x000fea0003800000 */
.L_x_518:
        /* <DEDUP_REMOVED lines=10> */
.L_x_521:
[----:B------:R-:W-:Y:S05]  /*17920*/  BSYNC B1 ;  /* 0x0000000000017941 */ /* 0x000fea0003800000 */
.L_x_520:
        /* <DEDUP_REMOVED lines=10> */
.L_x_523:
[----:B------:R-:W-:Y:S05]  /*179d0*/  BSYNC B1 ;  /* 0x0000000000017941 */ /* 0x000fea0003800000 */
.L_x_522:
        /* <DEDUP_REMOVED lines=10> */
.L_x_525:
[----:B------:R-:W-:Y:S05]  /*17a80*/  BSYNC B1 ;  /* 0x0000000000017941 */ /* 0x000fea0003800000 */
.L_x_524:
        /* <DEDUP_REMOVED lines=10> */
.L_x_527:
[----:B------:R-:W-:Y:S05]  /*17b30*/  BSYNC B1 ;  /* 0x0000000000017941 */ /* 0x000fea0003800000 */
.L_x_526:
        /* <DEDUP_REMOVED lines=10> */
.L_x_529:
[----:B------:R-:W-:Y:S05]  /*17be0*/  BSYNC B1 ;  /* 0x0000000000017941 */ /* 0x000fea0003800000 */
.L_x_528:
        /* <DEDUP_REMOVED lines=10> */
.L_x_531:
[----:B------:R-:W-:Y:S05]  /*17c90*/  BSYNC B1 ;  /* 0x0000000000017941 */ /* 0x000fea0003800000 */
.L_x_530:
[----:B0-----:R-:W2:Y:S02]  /*17ca0*/  LDL.LU R153, [R1+0x3f4] ;  /* 0x0003f40001997983 */ /* 0x001ea40000300800 */
[----:B-12345:R-:W-:Y:S01]  /*17cb0*/  HADD2.F32 R8, -RZ, R17.H0_H0 ;  /* 0x20000011ff087230 */ /* 0x03efe20000004100 */
        /* <DEDUP_REMOVED lines=10> */
.L_x_533:
[----:B------:R-:W-:Y:S05]  /*17d60*/  BSYNC B1 ;  /* 0x0000000000017941 */ /* 0x000fea0003800000 */
.L_x_532:
[----:B0-----:R-:W2:Y:S01]  /*17d70*/  LDL.LU R10, [R1+0x3f8] ;  /* 0x0003f800010a7983 */ /* 0x001ea20000300800 */
[----:B-----5:R-:W-:Y:S01]  /*17d80*/  HADD2.F32 R9, -RZ, R8.H0_H0 ;  /* 0x20000008ff097230 */ /* 0x020fe20000004100 */
[----:B------:R-:W-:Y:S01]  /*17d90*/  ISETP.GT.AND P1, PT, R0, 0xf9, P1 ;  /* 0x000000f90000780c */ /* 0x000fe20000f24270 */
[----:B------:R-:W-:Y:S01]  /*17da0*/  BSSY B1, `(.L_x_534) ;  /* 0x000000a000017945 */ /* 0x000fe20003800000 */
[----:B------:R-:W-:Y:S02]  /*17db0*/  PRMT R17, R8, 0x7610, R17 ;  /* 0x0000761008117816 */ /* 0x000fe40000000011 */
[----:B------:R-:W-:-:S04]  /*17dc0*/  FMUL R9, R9, R16 ;  /* 0x0000001009097220 */ /* 0x000fc80000400000 */
[----:B--2---:R-:W-:Y:S01]  /*17dd0*/  FFMA R9, R10, R2, R9 ;  /* 0x000000020a097223 */ /* 0x004fe20000000009 */
[----:B------:R-:W-:-:S04]  /*17de0*/  IADD3 R10, P0, R161, 0x100, RZ ;  /* 0x00000100a10a7810 */ /* 0x000fc80007f1e0ff */
[----:B------:R-:W-:Y:S01]  /*17df0*/  F2FP.F16.F32.PACK_AB R9, RZ, R9 ;  /* 0x00000009ff09723e */ /* 0x000fe200000000ff */
[----:B------:R-:W-:-:S04]  /*17e00*/  IMAD.X R11, RZ, RZ, UR7, P0 ;  /* 0x00000007ff0b7e24 */ /* 0x000fc800080e06ff */
[----:B------:R0:W-:Y:S01]  /*17e10*/  @P2 STG.E.U16 desc[UR36][R4.64+0x1f0], R9 ;  /* 0x0001f00904002986 */ /* 0x0001e2000c101524 */
[----:B------:R-:W-:Y:S05]  /*17e20*/  @!P1 BRA `(.L_x_535) ;  /* 0x0000000000049947 */ /* 0x000fea0003800000 */
[----:B------:R2:W5:Y:S02]  /*17e30*/  LDG.E.LTC128B.U16 R17, desc[UR36][R6.64+0x1f2] ;  /* 0x0001f22406117981 */ /* 0x000564000c1e1520 */
.L_x_535:
[----:B------:R-:W-:Y:S05]  /*17e40*/  BSYNC B1 ;  /* 0x0000000000017941 */ /* 0x000fea0003800000 */
.L_x_534:
[----:B------:R-:W3:Y:S01]  /*17e50*/  LDL.LU R8, [R1+0x3fc] ;  /* 0x0003fc0001087983 */ /* 0x000ee20000300800 */
[----:B-12--5:R-:W-:Y:S01]  /*17e60*/  HADD2.F32 R6, -RZ, R17.H0_H0 ;  /* 0x20000011ff067230 */ /* 0x026fe20000004100 */
[----:B------:R-:W-:Y:S01]  /*17e70*/  ISETP.GT.AND P0, PT, R3, 0x100, PT ;  /* 0x000001000300780c */ /* 0x000fe20003f04270 */
[----:B------:R-:W-:Y:S01]  /*17e80*/  IMAD R11, R11, R18, RZ ;  /* 0x000000120b0b7224 */ /* 0x000fe200078e02ff */
[----:B------:R-:W2:Y:S02]  /*17e90*/  LDL.LU R154, [R1] ;  /* 0x00000000019a7983 */ /* 0x000ea40000300800 */
        /* <DEDUP_REMOVED lines=11> */
[----:B------:R-:W-:Y:S01]  /*17f50*/  MOV R159, UR8 ;  /* 0x00000008009f7c02 */ /* 0x000fe20008000f00 */
[----:B------:R-:W-:Y:S01]  /*17f60*/  IMAD.U32 R158, RZ, RZ, UR9 ;  /* 0x00000009ff9e7e24 */ /* 0x000fe2000f8e00ff */
[----:B------:R-:W-:Y:S01]  /*17f70*/  ISETP.GT.AND P2, PT, R0, 0x1, P0 ;  /* 0x000000010000780c */ /* 0x000fe20000744270 */
[----:B------:R-:W-:Y:S02]  /*17f80*/  BSSY B1, `(.L_x_536) ;  /* 0x0000013000017945 */ /* 0x000fe40003800000 */
[----:B------:R-:W-:-:S02]  /*17f90*/  IMAD.SHL.U32 R159, R159, 0x200, RZ ;  /* 0x000002009f9f7824 */ /* 0x000fc400078e00ff */
        /* <DEDUP_REMOVED lines=11> */
[----:B------:R-:W-:Y:S02]  /*18050*/  F2FP.F16.F32.PACK_AB R7, RZ, R5 ;  /* 0x00000005ff07723e */ /* 0x000fe400000000ff */
[----:B------:R-:W-:Y:S02]  /*18060*/  IADD3.X R5, R158, R13, RZ, P1, !PT ;  /* 0x0000000d9e057210 */ /* 0x000fe40000ffe4ff */
[----:B------:R-:W-:-:S03]  /*18070*/  LEA.HI.X R9, R6, R15, R9, 0x1, P3 ;  /* 0x0000000f06097211 */ /* 0x000fc600018f0c09 */
[----:B------:R0:W-:Y:S01]  /*18080*/  @P4 STG.E.U16 desc[UR36][R4.64], R7 ;  /* 0x0000000704004986 */ /* 0x0001e2000c101524 */
[----:B------:R-:W-:Y:S05]  /*18090*/  @!P2 BRA `(.L_x_537) ;  /* 0x000000000004a947 */ /* 0x000fea0003800000 */
[----:B------:R1:W5:Y:S02]  /*180a0*/  LDG.E.LTC128B.U16 R17, desc[UR36][R8.64+0x2] ;  /* 0x0000022408117981 */ /* 0x000364000c1e1520 */
.L_x_537:
[----:B------:R-:W-:Y:S05]  /*180b0*/  BSYNC B1 ;  /* 0x0000000000017941 */ /* 0x000fea0003800000 */
.L_x_536:
        /* <DEDUP_REMOVED lines=11> */
[----:B------:R-:W-:Y:S01]  /*18170*/  F2FP.F16.F32.PACK_AB R10, RZ, R10 ;  /* 0x0000000aff0a723e */ /* 0x000fe200000000ff */
[----:B------:R-:W-:Y:S01]  /*18180*/  IMAD.X R11, R153, 0x1, R23, P4 ;  /* 0x00000001990b7824 */ /* 0x000fe200020e0617 */
[C---:B------:R-:W-:Y:S02]  /*18190*/  LEA R6, P4, R7.reuse, R14, 0x1 ;  /* 0x0000000e07067211 */ /* 0x040fe400078808ff */
[----:B------:R-:W-:Y:S01]  /*181a0*/  PRMT R156, R10, 0x7610, R156 ;  /* 0x000076100a9c7816 */ /* 0x000fe2000000009c */
[----:B------:R-:W-:Y:S01]  /*181b0*/  IMAD.MOV.U32 R10, RZ, RZ, R4 ;  /* 0x000000ffff0a7224 */ /* 0x000fe200078e0004 */
[----:B------:R-:W-:Y:S01]  /*181c0*/  LEA.HI.X R7, R7, R15, R11, 0x1, P4 ;  /* 0x0000000f07077211 */ /* 0x000fe200020f0c0b */
[----:B------:R-:W-:-:S05]  /*181d0*/  IMAD.MOV.U32 R11, RZ, RZ, R5 ;  /* 0x000000ffff0b7224 */ /* 0x000fca00078e0005 */
[----:B------:R0:W-:Y:S01]  /*181e0*/  @P2 STG.E.U16 desc[UR36][R10.64+0x2], R156 ;  /* 0x0000029c0a002986 */ /* 0x0001e2000c101524 */
[----:B------:R-:W-:Y:S05]  /*181f0*/  @!P3 BRA `(.L_x_539) ;  /* 0x000000000004b947 */ /* 0x000fea0003800000 */
[----:B------:R2:W5:Y:S02]  /*18200*/  LDG.E.LTC128B.U16 R17, desc[UR36][R6.64] ;  /* 0x0000002406117981 */ /* 0x000564000c1e1520 */
.L_x_539:
[----:B------:R-:W-:Y:S05]  /*18210*/  BSYNC B1 ;  /* 0x0000000000017941 */ /* 0x000fea0003800000 */
.L_x_538:
[----:B--2---:R-:W2:Y:S01]  /*18220*/  LDL.LU R7, [R1+0x8] ;  /* 0x0000080001077983 */ /* 0x004ea20000300800 */
[----:B-----5:R-:W-:Y:S01]  /*18230*/  HADD2.F32 R6, -RZ, R17.H0_H0 ;  /* 0x20000011ff067230 */ /* 0x020fe20000004100 */
[----:B------:R-:W-:Y:S01]  /*18240*/  IADD3.X R155, R21, R153, RZ, P5, !PT ;  /* 0x00000099159b7210 */ /* 0x000fe20002ffe4ff */
[----:B------:R-:W-:Y:S01]  /*18250*/  BSSY B1, `(.L_x_540) ;  /* 0x000000e000017945 */ /* 0x000fe20003800000 */
[----:B0-----:R-:W-:Y:S02]  /*18260*/  IADD3 R156, P4, R4, R163, RZ ;  /* 0x000000a3049c7210 */ /* 0x001fe40007f9e0ff */
[----:B------:R-:W-:Y:S01]  /*18270*/  FMUL R6, R6, R16 ;  /* 0x0000001006067220 */ /* 0x000fe20000400000 */
[----:B------:R-:W-:Y:S01]  /*18280*/  ISETP.GT.AND P2, PT, R0, 0x1, P1 ;  /* 0x000000010000780c */ /* 0x000fe20000f44270 */
[----:B------:R-:W-:-:S04]  /*18290*/  IMAD.WIDE.U32 R154, R152, UR43, R154 ;  /* 0x0000002b989a7c25 */ /* 0x000fc8000f8e009a */
[----:B------:R-:W-:Y:S02]  /*182a0*/  IMAD.X R157, R5, 0x1, R162, P4 ;  /* 0x00000001059d7824 */ /* 0x000fe400020e06a2 */
        /* <DEDUP_REMOVED lines=8> */
.L_x_541:
[----:B------:R-:W-:Y:S05]  /*18330*/  BSYNC B1 ;  /* 0x0000000000017941 */ /* 0x000fea0003800000 */
.L_x_540:
        /* <DEDUP_REMOVED lines=12> */
.L_x_543:
[----:B------:R-:W-:Y:S05]  /*18400*/  BSYNC B1 ;  /* 0x0000000000017941 */ /* 0x000fea0003800000 */
.L_x_542:
        /* <DEDUP_REMOVED lines=12> */
.L_x_545:
[----:B------:R-:W-:Y:S05]  /*184d0*/  BSYNC B1 ;  /* 0x0000000000017941 */ /* 0x000fea0003800000 */
.L_x_544:
        /* <DEDUP_REMOVED lines=11> */
.L_x_547:
[----:B------:R-:W-:Y:S05]  /*18590*/  BSYNC B1 ;  /* 0x0000000000017941 */ /* 0x000fea0003800000 */
.L_x_546:
        /* <DEDUP_REMOVED lines=12> */
.L_x_549:
[----:B------:R-:W-:Y:S05]  /*18660*/  BSYNC B1 ;  /* 0x0000000000017941 */ /* 0x000fea0003800000 */
.L_x_548:
        /* <DEDUP_REMOVED lines=10> */
.L_x_551:
[----:B------:R-:W-:Y:S05]  /*18710*/  BSYNC B1 ;  /* 0x0000000000017941 */ /* 0x000fea0003800000 */
.L_x_550:
        /* <DEDUP_REMOVED lines=10> */
.L_x_553:
[----:B------:R-:W-:Y:S05]  /*187c0*/  BSYNC B1 ;  /* 0x0000000000017941 */ /* 0x000fea0003800000 */
.L_x_552:
        /* <DEDUP_REMOVED lines=10> */
.L_x_555:
[----:B------:R-:W-:Y:S05]  /*18870*/  BSYNC B1 ;  /* 0x0000000000017941 */ /* 0x000fea0003800000 */
.L_x_554:
        /* <DEDUP_REMOVED lines=10> */
.L_x_557:
[----:B------:R-:W-:Y:S05]  /*18920*/  BSYNC B1 ;  /* 0x0000000000017941 */ /* 0x000fea0003800000 */
.L_x_556:
        /* <DEDUP_REMOVED lines=10> */
.L_x_559:
[----:B------:R-:W-:Y:S05]  /*189d0*/  BSYNC B1 ;  /* 0x0000000000017941 */ /* 0x000fea0003800000 */
.L_x_558:
        /* <DEDUP_REMOVED lines=10> */
.L_x_561:
[----:B------:R-:W-:Y:S05]  /*18a80*/  BSYNC B1 ;  /* 0x0000000000017941 */ /* 0x000fea0003800000 */
.L_x_560:
        /* <DEDUP_REMOVED lines=10> */
.L_x_563:
[----:B------:R-:W-:Y:S05]  /*18b30*/  BSYNC B1 ;  /* 0x0000000000017941 */ /* 0x000fea0003800000 */
.L_x_562:
        /* <DEDUP_REMOVED lines=10> */
.L_x_565:
[----:B------:R-:W-:Y:S05]  /*18be0*/  BSYNC B1 ;  /* 0x0000000000017941 */ /* 0x000fea0003800000 */
.L_x_564:
        /* <DEDUP_REMOVED lines=10> */
.L_x_567:
[----:B------:R-:W-:Y:S05]  /*18c90*/  BSYNC B1 ;  /* 0x0000000000017941 */ /* 0x000fea0003800000 */
.L_x_566:
        /* <DEDUP_REMOVED lines=10> */
.L_x_569:
[----:B------:R-:W-:Y:S05]  /*18d40*/  BSYNC B1 ;  /* 0x0000000000017941 */ /* 0x000fea0003800000 */
.L_x_568:
        /* <DEDUP_REMOVED lines=10> */
.L_x_571:
[----:B------:R-:W-:Y:S05]  /*18df0*/  BSYNC B1 ;  /* 0x0000000000017941 */ /* 0x000fea0003800000 */
.L_x_570:
        /* <DEDUP_REMOVED lines=10> */
.L_x_573:
[----:B------:R-:W-:Y:S05]  /*18ea0*/  BSYNC B1 ;  /* 0x0000000000017941 */ /* 0x000fea0003800000 */
.L_x_572:
        /* <DEDUP_REMOVED lines=10> */
.L_x_575:
[----:B------:R-:W-:Y:S05]  /*18f50*/  BSYNC B1 ;  /* 0x0000000000017941 */ /* 0x000fea0003800000 */
.L_x_574:
        /* <DEDUP_REMOVED lines=10> */
.L_x_577:
[----:B------:R-:W-:Y:S05]  /*19000*/  BSYNC B1 ;  /* 0x0000000000017941 */ /* 0x000fea0003800000 */
.L_x_576:
        /* <DEDUP_REMOVED lines=10> */
.L_x_579:
[----:B------:R-:W-:Y:S05]  /*190b0*/  BSYNC B1 ;  /* 0x0000000000017941 */ /* 0x000fea0003800000 */
.L_x_578:
        /* <DEDUP_REMOVED lines=10> */
.L_x_581:
[----:B------:R-:W-:Y:S05]  /*19160*/  BSYNC B1 ;  /* 0x0000000000017941 */ /* 0x000fea0003800000 */
.L_x_580:
        /* <DEDUP_REMOVED lines=10> */
.L_x_583:
[----:B------:R-:W-:Y:S05]  /*19210*/  BSYNC B1 ;  /* 0x0000000000017941 */ /* 0x000fea0003800000 */
.L_x_582:
        /* <DEDUP_REMOVED lines=10> */
.L_x_585:
[----:B------:R-:W-:Y:S05]  /*192c0*/  BSYNC B1 ;  /* 0x0000000000017941 */ /* 0x000fea0003800000 */
.L_x_584:
        /* <DEDUP_REMOVED lines=10> */
.L_x_587:
[----:B------:R-:W-:Y:S05]  /*19370*/  BSYNC B1 ;  /* 0x0000000000017941 */ /* 0x000fea0003800000 */
.L_x_586:
        /* <DEDUP_REMOVED lines=10> */
.L_x_589:
[----:B------:R-:W-:Y:S05]  /*19420*/  BSYNC B1 ;  /* 0x0000000000017941 */ /* 0x000fea0003800000 */
.L_x_588:
        /* <DEDUP_REMOVED lines=10> */
.L_x_591:
[----:B------:R-:W-:Y:S05]  /*194d0*/  BSYNC B1 ;  /* 0x0000000000017941 */ /* 0x000fea0003800000 */
.L_x_590:
        /* <DEDUP_REMOVED lines=10> */
.L_x_593:
[----:B------:R-:W-:Y:S05]  /*19580*/  BSYNC B1 ;  /* 0x0000000000017941 */ /* 0x000fea0003800000 */
.L_x_592:
        /* <DEDUP_REMOVED lines=10> */
.L_x_595:
[----:B------:R-:W-:Y:S05]  /*19630*/  BSYNC B1 ;  /* 0x0000000000017941 */ /* 0x000fea0003800000 */
.L_x_594:
        /* <DEDUP_REMOVED lines=10> */
.L_x_597:
[----:B------:R-:W-:Y:S05]  /*196e0*/  BSYNC B1 ;  /* 0x0000000000017941 */ /* 0x000fea0003800000 */
.L_x_596:
        /* <DEDUP_REMOVED lines=10> */
.L_x_599:
[----:B------:R-:W-:Y:S05]  /*19790*/  BSYNC B1 ;  /* 0x0000000000017941 */ /* 0x000fea0003800000 */
.L_x_598:
        /* <DEDUP_REMOVED lines=10> */
.L_x_601:
[----:B------:R-:W-:Y:S05]  /*19840*/  BSYNC B1 ;  /* 0x0000000000017941 */ /* 0x000fea0003800000 */
.L_x_600:
        /* <DEDUP_REMOVED lines=10> */
.L_x_603:
[----:B------:R-:W-:Y:S05]  /*198f0*/  BSYNC B1 ;  /* 0x0000000000017941 */ /* 0x000fea0003800000 */
.L_x_602:
        /* <DEDUP_REMOVED lines=10> */
.L_x_605:
[----:B------:R-:W-:Y:S05]  /*199a0*/  BSYNC B1 ;  /* 0x0000000000017941 */ /* 0x000fea0003800000 */
.L_x_604:
        /* <DEDUP_REMOVED lines=10> */
.L_x_607:
[----:B------:R-:W-:Y:S05]  /*19a50*/  BSYNC B1 ;  /* 0x0000000000017941 */ /* 0x000fea0003800000 */
.L_x_606:
        /* <DEDUP_REMOVED lines=10> */
.L_x_609:
[----:B------:R-:W-:Y:S05]  /*19b00*/  BSYNC B1 ;  /* 0x0000000000017941 */ /* 0x000fea0003800000 */
.L_x_608:
        /* <DEDUP_REMOVED lines=10> */
.L_x_611:
[----:B------:R-:W-:Y:S05]  /*19bb0*/  BSYNC B1 ;  /* 0x0000000000017941 */ /* 0x000fea0003800000 */
.L_x_610:
        /* <DEDUP_REMOVED lines=10> */
.L_x_613:
[----:B------:R-:W-:Y:S05]  /*19c60*/  BSYNC B1 ;  /* 0x0000000000017941 */ /* 0x000fea0003800000 */
.L_x_612:
        /* <DEDUP_REMOVED lines=10> */
.L_x_615:
[----:B------:R-:W-:Y:S05]  /*19d10*/  BSYNC B1 ;  /* 0x0000000000017941 */ /* 0x000fea0003800000 */
.L_x_614:
        /* <DEDUP_REMOVED lines=10> */
.L_x_617:
[----:B------:R-:W-:Y:S05]  /*19dc0*/  BSYNC B1 ;  /* 0x0000000000017941 */ /* 0x000fea0003800000 */
.L_x_616:
        /* <DEDUP_REMOVED lines=10> */
.L_x_619:
[----:B------:R-:W-:Y:S05]  /*19e70*/  BSYNC B1 ;  /* 0x0000000000017941 */ /* 0x000fea0003800000 */
.L_x_618:
        /* <DEDUP_REMOVED lines=10> */
.L_x_621:
[----:B------:R-:W-:Y:S05]  /*19f20*/  BSYNC B1 ;  /* 0x0000000000017941 */ /* 0x000fea0003800000 */
.L_x_620:
        /* <DEDUP_REMOVED lines=10> */
.L_x_623:
[----:B------:R-:W-:Y:S05]  /*19fd0*/  BSYNC B1 ;  /* 0x0000000000017941 */ /* 0x000fea0003800000 */
.L_x_622:
        /* <DEDUP_REMOVED lines=10> */
.L_x_625:
[----:B------:R-:W-:Y:S05]  /*1a080*/  BSYNC B1 ;  /* 0x0000000000017941 */ /* 0x000fea0003800000 */
.L_x_624:
        /* <DEDUP_REMOVED lines=10> */
.L_x_627:
[----:B------:R-:W-:Y:S05]  /*1a130*/  BSYNC B1 ;  /* 0x0000000000017941 */ /* 0x000fea0003800000 */
.L_x_626:
        /* <DEDUP_REMOVED lines=10> */
.L_x_629:
[----:B------:R-:W-:Y:S05]  /*1a1e0*/  BSYNC B1 ;  /* 0x0000000000017941 */ /* 0x000fea0003800000 */
.L_x_628:
        /* <DEDUP_REMOVED lines=10> */
.L_x_631:
[----:B------:R-:W-:Y:S05]  /*1a290*/  BSYNC B1 ;  /* 0x0000000000017941 */ /* 0x000fea0003800000 */
.L_x_630:
        /* <DEDUP_REMOVED lines=10> */
.L_x_633:
[----:B------:R-:W-:Y:S05]  /*1a340*/  BSYNC B1 ;  /* 0x0000000000017941 */ /* 0x000fea0003800000 */
.L_x_632:
        /* <DEDUP_REMOVED lines=10> */
.L_x_635:
[----:B------:R-:W-:Y:S05]  /*1a3f0*/  BSYNC B1 ;  /* 0x0000000000017941 */ /* 0x000fea0003800000 */
.L_x_634:
        /* <DEDUP_REMOVED lines=10> */
.L_x_637:
[----:B------:R-:W-:Y:S05]  /*1a4a0*/  BSYNC B1 ;  /* 0x0000000000017941 */ /* 0x000fea0003800000 */
.L_x_636:
        /* <DEDUP_REMOVED lines=10> */
.L_x_639:
[----:B------:R-:W-:Y:S05]  /*1a550*/  BSYNC B1 ;  /* 0x0000000000017941 */ /* 0x000fea0003800000 */
.L_x_638:
        /* <DEDUP_REMOVED lines=10> */
.L_x_641:
[----:B------:R-:W-:Y:S05]  /*1a600*/  BSYNC B1 ;  /* 0x0000000000017941 */ /* 0x000fea0003800000 */
.L_x_640:
        /* <DEDUP_REMOVED lines=10> */
.L_x_643:
[----:B------:R-:W-:Y:S05]  /*1a6b0*/  BSYNC B1 ;  /* 0x0000000000017941 */ /* 0x000fea0003800000 */
.L_x_642:
        /* <DEDUP_REMOVED lines=10> */
.L_x_645:
[----:B------:R-:W-:Y:S05]  /*1a760*/  BSYNC B1 ;  /* 0x0000000000017941 */ /* 0x000fea0003800000 */
.L_x_644:
        /* <DEDUP_REMOVED lines=10> */
.L_x_647:
[----:B------:R-:W-:Y:S05]  /*1a810*/  BSYNC B1 ;  /* 0x0000000000017941 */ /* 0x000fea0003800000 */
.L_x_646:
        /* <DEDUP_REMOVED lines=10> */
.L_x_649:
[----:B------:R-:W-:Y:S05]  /*1a8c0*/  BSYNC B1 ;  /* 0x0000000000017941 */ /* 0x000fea0003800000 */
.L_x_648:
        /* <DEDUP_REMOVED lines=10> */
.L_x_651:
[----:B------:R-:W-:Y:S05]  /*1a970*/  BSYNC B1 ;  /* 0x0000000000017941 */ /* 0x000fea0003800000 */
.L_x_650:
        /* <DEDUP_REMOVED lines=10> */
.L_x_653:
[----:B------:R-:W-:Y:S05]  /*1aa20*/  BSYNC B1 ;  /* 0x0000000000017941 */ /* 0x000fea0003800000 */
.L_x_652:
        /* <DEDUP_REMOVED lines=10> */
.L_x_655:
[----:B------:R-:W-:Y:S05]  /*1aad0*/  BSYNC B1 ;  /* 0x0000000000017941 */ /* 0x000fea0003800000 */
.L_x_654:
        /* <DEDUP_REMOVED lines=10> */
.L_x_657:
[----:B------:R-:W-:Y:S05]  /*1ab80*/  BSYNC B1 ;  /* 0x0000000000017941 */ /* 0x000fea0003800000 */
.L_x_656:
        /* <DEDUP_REMOVED lines=10> */
.L_x_659:
[----:B------:R-:W-:Y:S05]  /*1ac30*/  BSYNC B1 ;  /* 0x0000000000017941 */ /* 0x000fea0003800000 */
.L_x_658:
        /* <DEDUP_REMOVED lines=10> */
.L_x_661:
[----:B------:R-:W-:Y:S05]  /*1ace0*/  BSYNC B1 ;  /* 0x0000000000017941 */ /* 0x000fea0003800000 */
.L_x_660:
        /* <DEDUP_REMOVED lines=10> */
.L_x_663:
[----:B------:R-:W-:Y:S05]  /*1ad90*/  BSYNC B1 ;  /* 0x0000000000017941 */ /* 0x000fea0003800000 */
.L_x_662:
        /* <DEDUP_REMOVED lines=10> */
.L_x_665:
[----:B------:R-:W-:Y:S05]  /*1ae40*/  BSYNC B1 ;  /* 0x0000000000017941 */ /* 0x000fea0003800000 */
.L_x_664:
        /* <DEDUP_REMOVED lines=10> */
.L_x_667:
[----:B------:R-:W-:Y:S05]  /*1aef0*/  BSYNC B1 ;  /* 0x0000000000017941 */ /* 0x000fea0003800000 */
.L_x_666:
        /* <DEDUP_REMOVED lines=10> */
.L_x_669:
[----:B------:R-:W-:Y:S05]  /*1afa0*/  BSYNC B1 ;  /* 0x0000000000017941 */ /* 0x000fea0003800000 */
.L_x_668:
        /* <DEDUP_REMOVED lines=10> */
.L_x_671:
[----:B------:R-:W-:Y:S05]  /*1b050*/  BSYNC B1 ;  /* 0x0000000000017941 */ /* 0x000fea0003800000 */
.L_x_670:
        /* <DEDUP_REMOVED lines=10> */
.L_x_673:
[----:B------:R-:W-:Y:S05]  /*1b100*/  BSYNC B1 ;  /* 0x0000000000017941 */ /* 0x000fea0003800000 */
.L_x_672:
        /* <DEDUP_REMOVED lines=10> */
.L_x_675:
[----:B------:R-:W-:Y:S05]  /*1b1b0*/  BSYNC B1 ;  /* 0x0000000000017941 */ /* 0x000fea0003800000 */
.L_x_674:
        /* <DEDUP_REMOVED lines=10> */
.L_x_677:
[----:B------:R-:W-:Y:S05]  /*1b260*/  BSYNC B1 ;  /* 0x0000000000017941 */ /* 0x000fea0003800000 */
.L_x_676:
        /* <DEDUP_REMOVED lines=10> */
.L_x_679:
[----:B------:R-:W-:Y:S05]  /*1b310*/  BSYNC B1 ;  /* 0x0000000000017941 */ /* 0x000fea0003800000 */
.L_x_678:
        /* <DEDUP_REMOVED lines=10> */
.L_x_681:
[----:B------:R-:W-:Y:S05]  /*1b3c0*/  BSYNC B1 ;  /* 0x0000000000017941 */ /* 0x000fea0003800000 */
.L_x_680:
        /* <DEDUP_REMOVED lines=10> */
.L_x_683:
[----:B------:R-:W-:Y:S05]  /*1b470*/  BSYNC B1 ;  /* 0x0000000000017941 */ /* 0x000fea0003800000 */
.L_x_682:
        /* <DEDUP_REMOVED lines=10> */
.L_x_685:
[----:B------:R-:W-:Y:S05]  /*1b520*/  BSYNC B1 ;  /* 0x0000000000017941 */ /* 0x000fea0003800000 */
.L_x_684:
        /* <DEDUP_REMOVED lines=10> */
.L_x_687:
[----:B------:R-:W-:Y:S05]  /*1b5d0*/  BSYNC B1 ;  /* 0x0000000000017941 */ /* 0x000fea0003800000 */
.L_x_686:
        /* <DEDUP_REMOVED lines=10> */
.L_x_689:
[----:B------:R-:W-:Y:S05]  /*1b680*/  BSYNC B1 ;  /* 0x0000000000017941 */ /* 0x000fea0003800000 */
.L_x_688:
        /* <DEDUP_REMOVED lines=10> */
.L_x_691:
[----:B------:R-:W-:Y:S05]  /*1b730*/  BSYNC B1 ;  /* 0x0000000000017941 */ /* 0x000fea0003800000 */
.L_x_690:
        /* <DEDUP_REMOVED lines=10> */
.L_x_693:
[----:B------:R-:W-:Y:S05]  /*1b7e0*/  BSYNC B1 ;  /* 0x0000000000017941 */ /* 0x000fea0003800000 */
.L_x_692:
        /* <DEDUP_REMOVED lines=10> */
.L_x_695:
[----:B------:R-:W-:Y:S05]  /*1b890*/  BSYNC B1 ;  /* 0x0000000000017941 */ /* 0x000fea0003800000 */
.L_x_694:
        /* <DEDUP_REMOVED lines=10> */
.L_x_697:
[----:B------:R-:W-:Y:S05]  /*1b940*/  BSYNC B1 ;  /* 0x0000000000017941 */ /* 0x000fea0003800000 */
.L_x_696:
        /* <DEDUP_REMOVED lines=10> */
.L_x_699:
[----:B------:R-:W-:Y:S05]  /*1b9f0*/  BSYNC B1 ;  /* 0x0000000000017941 */ /* 0x000fea0003800000 */
.L_x_698:
        /* <DEDUP_REMOVED lines=10> */
.L_x_701:
[----:B------:R-:W-:Y:S05]  /*1baa0*/  BSYNC B1 ;  /* 0x0000000000017941 */ /* 0x000fea0003800000 */
.L_x_700:
        /* <DEDUP_REMOVED lines=10> */
.L_x_703:
[----:B------:R-:W-:Y:S05]  /*1bb50*/  BSYNC B1 ;  /* 0x0000000000017941 */ /* 0x000fea0003800000 */
.L_x_702:
        /* <DEDUP_REMOVED lines=10> */
.L_x_705:
[----:B------:R-:W-:Y:S05]  /*1bc00*/  BSYNC B1 ;  /* 0x0000000000017941 */ /* 0x000fea0003800000 */
.L_x_704:
        /* <DEDUP_REMOVED lines=10> */
.L_x_707:
[----:B------:R-:W-:Y:S05]  /*1bcb0*/  BSYNC B1 ;  /* 0x0000000000017941 */ /* 0x000fea0003800000 */
.L_x_706:
        /* <DEDUP_REMOVED lines=10> */
.L_x_709:
[----:B------:R-:W-:Y:S05]  /*1bd60*/  BSYNC B1 ;  /* 0x0000000000017941 */ /* 0x000fea0003800000 */
.L_x_708:
        /* <DEDUP_REMOVED lines=10> */
.L_x_711:
[----:B------:R-:W-:Y:S05]  /*1be10*/  BSYNC B1 ;  /* 0x0000000000017941 */ /* 0x000fea0003800000 */
.L_x_710:
        /* <DEDUP_REMOVED lines=10> */
.L_x_713:
[----:B------:R-:W-:Y:S05]  /*1bec0*/  BSYNC B1 ;  /* 0x0000000000017941 */ /* 0x000fea0003800000 */
.L_x_712:
        /* <DEDUP_REMOVED lines=10> */
.L_x_715:
[----:B------:R-:W-:Y:S05]  /*1bf70*/  BSYNC B1 ;  /* 0x0000000000017941 */ /* 0x000fea0003800000 */
.L_x_714:
        /* <DEDUP_REMOVED lines=10> */
.L_x_717:
[----:B------:R-:W-:Y:S05]  /*1c020*/  BSYNC B1 ;  /* 0x0000000000017941 */ /* 0x000fea0003800000 */
.L_x_716:
        /* <DEDUP_REMOVED lines=10> */
.L_x_719:
[----:B------:R-:W-:Y:S05]  /*1c0d0*/  BSYNC B1 ;  /* 0x0000000000017941 */ /* 0x000fea0003800000 */
.L_x_718:
        /* <DEDUP_REMOVED lines=10> */
.L_x_721:
[----:B------:R-:W-:Y:S05]  /*1c180*/  BSYNC B1 ;  /* 0x0000000000017941 */ /* 0x000fea0003800000 */
.L_x_720:
        /* <DEDUP_REMOVED lines=10> */
.L_x_723:
[----:B------:R-:W-:Y:S05]  /*1c230*/  BSYNC B1 ;  /* 0x0000000000017941 */ /* 0x000fea0003800000 */
.L_x_722:
        /* <DEDUP_REMOVED lines=10> */
.L_x_725:
[----:B------:R-:W-:Y:S05]  /*1c2e0*/  BSYNC B1 ;  /* 0x0000000000017941 */ /* 0x000fea0003800000 */
.L_x_724:
        /* <DEDUP_REMOVED lines=10> */
.L_x_727:
[----:B------:R-:W-:Y:S05]  /*1c390*/  BSYNC B1 ;  /* 0x0000000000017941 */ /* 0x000fea0003800000 */
.L_x_726:
        /* <DEDUP_REMOVED lines=10> */
.L_x_729:
[----:B------:R-:W-:Y:S05]  /*1c440*/  BSYNC B1 ;  /* 0x0000000000017941 */ /* 0x000fea0003800000 */
.L_x_728:
        /* <DEDUP_REMOVED lines=10> */
.L_x_731:
[----:B------:R-:W-:Y:S05]  /*1c4f0*/  BSYNC B1 ;  /* 0x0000000000017941 */ /* 0x000fea0003800000 */
.L_x_730:
        /* <DEDUP_REMOVED lines=10> */
.L_x_733:
[----:B------:R-:W-:Y:S05]  /*1c5a0*/  BSYNC B1 ;  /* 0x0000000000017941 */ /* 0x000fea0003800000 */
.L_x_732:
        /* <DEDUP_REMOVED lines=10> */
.L_x_735:
[----:B------:R-:W-:Y:S05]  /*1c650*/  BSYNC B1 ;  /* 0x0000000000017941 */ /* 0x000fea0003800000 */
.L_x_734:
        /* <DEDUP_REMOVED lines=10> */
.L_x_737:
[----:B------:R-:W-:Y:S05]  /*1c700*/  BSYNC B1 ;  /* 0x0000000000017941 */ /* 0x000fea0003800000 */
.L_x_736:
        /* <DEDUP_REMOVED lines=10> */
.L_x_739:
[----:B------:R-:W-:Y:S05]  /*1c7b0*/  BSYNC B1 ;  /* 0x0000000000017941 */ /* 0x000fea0003800000 */
.L_x_738:
        /* <DEDUP_REMOVED lines=10> */
.L_x_741:
[----:B------:R-:W-:Y:S05]  /*1c860*/  BSYNC B1 ;  /* 0x0000000000017941 */ /* 0x000fea0003800000 */
.L_x_740:
        /* <DEDUP_REMOVED lines=10> */
.L_x_743:
[----:B------:R-:W-:Y:S05]  /*1c910*/  BSYNC B1 ;  /* 0x0000000000017941 */ /* 0x000fea0003800000 */
.L_x_742:
        /* <DEDUP_REMOVED lines=10> */
.L_x_745:
[----:B------:R-:W-:Y:S05]  /*1c9c0*/  BSYNC B1 ;  /* 0x0000000000017941 */ /* 0x000fea0003800000 */
.L_x_744:
        /* <DEDUP_REMOVED lines=10> */
.L_x_747:
[----:B------:R-:W-:Y:S05]  /*1ca70*/  BSYNC B1 ;  /* 0x0000000000017941 */ /* 0x000fea0003800000 */
.L_x_746:
        /* <DEDUP_REMOVED lines=10> */
.L_x_749:
[----:B------:R-:W-:Y:S05]  /*1cb20*/  BSYNC B1 ;  /* 0x0000000000017941 */ /* 0x000fea0003800000 */
.L_x_748:
        /* <DEDUP_REMOVED lines=10> */
.L_x_751:
[----:B------:R-:W-:Y:S05]  /*1cbd0*/  BSYNC B1 ;  /* 0x0000000000017941 */ /* 0x000fea0003800000 */
.L_x_750:
        /* <DEDUP_REMOVED lines=10> */
.L_x_753:
[----:B------:R-:W-:Y:S05]  /*1cc80*/  BSYNC B1 ;  /* 0x0000000000017941 */ /* 0x000fea0003800000 */
.L_x_752:
        /* <DEDUP_REMOVED lines=10> */
.L_x_755:
[----:B------:R-:W-:Y:S05]  /*1cd30*/  BSYNC B1 ;  /* 0x0000000000017941 */ /* 0x000fea0003800000 */
.L_x_754:
        /* <DEDUP_REMOVED lines=10> */
.L_x_757:
[----:B------:R-:W-:Y:S05]  /*1cde0*/  BSYNC B1 ;  /* 0x0000000000017941 */ /* 0x000fea0003800000 */
.L_x_756:
        /* <DEDUP_REMOVED lines=10> */
.L_x_759:
[----:B------:R-:W-:Y:S05]  /*1ce90*/  BSYNC B1 ;  /* 0x0000000000017941 */ /* 0x000fea0003800000 */
.L_x_758:
        /* <DEDUP_REMOVED lines=10> */
.L_x_761:
[----:B------:R-:W-:Y:S05]  /*1cf40*/  BSYNC B1 ;  /* 0x0000000000017941 */ /* 0x000fea0003800000 */
.L_x_760:
        /* <DEDUP_REMOVED lines=10> */
.L_x_763:
[----:B------:R-:W-:Y:S05]  /*1cff0*/  BSYNC B1 ;  /* 0x0000000000017941 */ /* 0x000fea0003800000 */
.L_x_762:
        /* <DEDUP_REMOVED lines=10> */
.L_x_765:
[----:B------:R-:W-:Y:S05]  /*1d0a0*/  BSYNC B1 ;  /* 0x0000000000017941 */ /* 0x000fea0003800000 */
.L_x_764:
        /* <DEDUP_REMOVED lines=10> */
.L_x_767:
[----:B------:R-:W-:Y:S05]  /*1d150*/  BSYNC B1 ;  /* 0x0000000000017941 */ /* 0x000fea0003800000 */
.L_x_766:
        /* <DEDUP_REMOVED lines=10> */
.L_x_769:
[----:B------:R-:W-:Y:S05]  /*1d200*/  BSYNC B1 ;  /* 0x0000000000017941 */ /* 0x000fea0003800000 */
.L_x_768:
        /* <DEDUP_REMOVED lines=10> */
.L_x_771:
[----:B------:R-:W-:Y:S05]  /*1d2b0*/  BSYNC B1 ;  /* 0x0000000000017941 */ /* 0x000fea0003800000 */
.L_x_770:
        /* <DEDUP_REMOVED lines=10> */
.L_x_773:
[----:B------:R-:W-:Y:S05]  /*1d360*/  BSYNC B1 ;  /* 0x0000000000017941 */ /* 0x000fea0003800000 */
.L_x_772:
        /* <DEDUP_REMOVED lines=10> */
.L_x_775:
[----:B------:R-:W-:Y:S05]  /*1d410*/  BSYNC B1 ;  /* 0x0000000000017941 */ /* 0x000fea0003800000 */
.L_x_774:
        /* <DEDUP_REMOVED lines=10> */
.L_x_777:
[----:B------:R-:W-:Y:S05]  /*1d4c0*/  BSYNC B1 ;  /* 0x0000000000017941 */ /* 0x000fea0003800000 */
.L_x_776:
        /* <DEDUP_REMOVED lines=10> */
.L_x_779:
[----:B------:R-:W-:Y:S05]  /*1d570*/  BSYNC B1 ;  /* 0x0000000000017941 */ /* 0x000fea0003800000 */
.L_x_778:
        /* <DEDUP_REMOVED lines=10> */
.L_x_781:
[----:B------:R-:W-:Y:S05]  /*1d620*/  BSYNC B1 ;  /* 0x0000000000017941 */ /* 0x000fea0003800000 */
.L_x_780:
        /* <DEDUP_REMOVED lines=10> */
.L_x_783:
[----:B------:R-:W-:Y:S05]  /*1d6d0*/  BSYNC B1 ;  /* 0x0000000000017941 */ /* 0x000fea0003800000 */
.L_x_782:
        /* <DEDUP_REMOVED lines=10> */
.L_x_785:
[----:B------:R-:W-:Y:S05]  /*1d780*/  BSYNC B1 ;  /* 0x0000000000017941 */ /* 0x000fea0003800000 */
.L_x_784:
[----:B-1234-:R-:W2:Y:S01]  /*1d790*/  LDL.LU R8, [R1+0x1f4] ;  /* 0x0001f40001087983 */ /* 0x01eea20000300800 */
[----:B-----5:R-:W-:Y:S01]  /*1d7a0*/  HADD2.F32 R9, -RZ, R17.H0_H0 ;  /* 0x20000011ff097230 */ /* 0x020fe20000004100 */
        /* <DEDUP_REMOVED lines=8> */
.L_x_787:
[----:B------:R-:W-:Y:S05]  /*1d830*/  BSYNC B1 ;  /* 0x0000000000017941 */ /* 0x000fea0003800000 */
.L_x_786:
[----:B01----:R-:W3:Y:S01]  /*1d840*/  LDL.LU R10, [R1+0x1f8] ;  /* 0x0001f800010a7983 */ /* 0x003ee20000300800 */
[----:B-----5:R-:W-:Y:S01]  /*1d850*/  HADD2.F32 R9, -RZ, R17.H0_H0 ;  /* 0x20000011ff097230 */ /* 0x020fe20000004100 */
[----:B------:R-:W-:Y:S01]  /*1d860*/  ISETP.GT.AND P1, PT, R0, 0xf9, P1 ;  /* 0x000000f90000780c */ /* 0x000fe20000f24270 */
[----:B------:R-:W-:Y:S01]  /*1d870*/  BSSY B1, `(.L_x_788) ;  /* 0x000000a000017945 */ /* 0x000fe20003800000 */
[----:B------:R-:W-:Y:S02]  /*1d880*/  IADD3 R161, P0, R161, 0x180, RZ ;  /* 0x00000180a1a17810 */ /* 0x000fe40007f1e0ff */
[----:B------:R-:W-:-:S04]  /*1d890*/  FMUL R9, R9, R16 ;  /* 0x0000001009097220 */ /* 0x000fc80000400000 */
[----:B---3--:R-:W-:-:S05]  /*1d8a0*/  FFMA R9, R10, R2, R9 ;  /* 0x000000020a097223 */ /* 0x008fca0000000009 */
[----:B------:R-:W-:-:S04]  /*1d8b0*/  F2FP.F16.F32.PACK_AB R9, RZ, R9 ;  /* 0x00000009ff09723e */ /* 0x000fc800000000ff */
[----:B------:R-:W-:Y:S01]  /*1d8c0*/  PRMT R8, R9, 0x7610, R8 ;  /* 0x0000761009087816 */ /* 0x000fe20000000008 */
[----:B------:R-:W-:-:S04]  /*1d8d0*/  IMAD.X R9, RZ, RZ, UR7, P0 ;  /* 0x00000007ff097e24 */ /* 0x000fc800080e06ff */
[----:B------:R0:W-:Y:S01]  /*1d8e0*/  @P2 STG.E.U16 desc[UR36][R4.64+0x1f0], R8 ;  /* 0x0001f00804002986 */ /* 0x0001e2000c101524 */
[----:B------:R-:W-:Y:S05]  /*1d8f0*/  @!P1 BRA `(.L_x_789) ;  /* 0x0000000000049947 */ /* 0x000fea0003800000 */
[----:B------:R1:W5:Y:S02]  /*1d900*/  LDG.E.LTC128B.U16 R17, desc[UR36][R6.64+0x1f2] ;  /* 0x0001f22406117981 */ /* 0x000364000c1e1520 */
.L_x_789:
[----:B------:R-:W-:Y:S05]  /*1d910*/  BSYNC B1 ;  /* 0x0000000000017941 */ /* 0x000fea0003800000 */
.L_x_788:
[----:B0-----:R-:W3:Y:S01]  /*1d920*/  LDL.LU R8, [R1+0x1fc] ;  /* 0x0001fc0001087983 */ /* 0x001ee20000300800 */
[----:B-12--5:R-:W-:Y:S01]  /*1d930*/  HADD2.F32 R7, -RZ, R17.H0_H0 ;  /* 0x20000011ff077230 */ /* 0x026fe20000004100 */
[----:B------:R-:W-:Y:S01]  /*1d940*/  ISETP.GT.AND P0, PT, R3, 0x180, PT ;  /* 0x000001800300780c */ /* 0x000fe20003f04270 */
[----:B------:R-:W-:Y:S01]  /*1d950*/  IMAD R6, R9, R18, RZ ;  /* 0x0000001209067224 */ /* 0x000fe200078e02ff */
[----:B------:R-:W-:Y:S02]  /*1d960*/  PRMT R153, R17, 0x7610, R153 ;  /* 0x0000761011997816 */ /* 0x000fe40000000099 */
[----:B------:R-:W-:Y:S01]  /*1d970*/  FMUL R9, R7, R16 ;  /* 0x0000001007097220 */ /* 0x000fe20000400000 */
[C---:B------:R-:W-:Y:S01]  /*1d980*/  IMAD R19, R161.reuse, R19, R6 ;  /* 0x00000013a1137224 */ /* 0x040fe200078e0206 */
[----:B------:R-:W-:Y:S01]  /*1d990*/  ISETP.GT.AND P3, PT, R0, RZ, P0 ;  /* 0x000000ff0000720c */ /* 0x000fe20000764270 */
[----:B------:R-:W-:-:S05]  /*1d9a0*/  IMAD.WIDE.U32 R6, R161, R18, R22 ;  /* 0x00000012a1067225 */ /* 0x000fca00078e0016 */
[----:B------:R-:W-:Y:S01]  /*1d9b0*/  IADD3 R7, R7, R19, RZ ;  /* 0x0000001307077210 */ /* 0x000fe20007ffe0ff */
[----:B---3--:R-:W-:Y:S01]  /*1d9c0*/  FFMA R9, R8, R2, R9 ;  /* 0x0000000208097223 */ /* 0x008fe20000000009 */
[----:B------:R-:W-:-:S04]  /*1d9d0*/  LEA R8, P2, R6, R14, 0x1 ;  /* 0x0000000e06087211 */ /* 0x000fc800078408ff */
[----:B------:R-:W-:Y:S02]  /*1d9e0*/  F2FP.F16.F32.PACK_AB R10, RZ, R9 ;  /* 0x00000009ff0a723e */ /* 0x000fe400000000ff */
[--C-:B------:R-:W-:Y:S02]  /*1d9f0*/  LEA.HI.X R9, R6, R15, R7.reuse, 0x1, P2 ;  /* 0x0000000f06097211 */ /* 0x100fe400010f0c07 */
[----:B------:R-:W-:-:S05]  /*1da00*/  PRMT R7, R10, 0x7610, R7 ;  /* 0x000076100a077816 */ /* 0x000fca0000000007 */
[----:B------:R0:W-:Y:S04]  /*1da10*/  @P1 STG.E.U16 desc[UR36][R4.64+0x1f2], R7 ;  /* 0x0001f20704001986 */ /* 0x0001e8000c101524 */
[----:B------:R1:W2:Y:S01]  /*1da20*/  @P3 LDG.E.LTC128B.U16 R153, desc[UR36][R8.64] ;  /* 0x0000002408993981 */ /* 0x0002a2000c1e1520 */
[----:B------:R-:W-:Y:S01]  /*1da30*/  IMAD.U32 R155, RZ, RZ, UR8 ;  /* 0x00000008ff9b7e24 */ /* 0x000fe2000f8e00ff */
[----:B------:R-:W-:Y:S01]  /*1da40*/  ISETP.GT.AND P2, PT, R0, 0x1, P0 ;  /* 0x000000010000780c */ /* 0x000fe20000744270 */
[----:B------:R-:W-:Y:S01]  /*1da50*/  IMAD.U32 R154, RZ, RZ, UR9 ;  /* 0x00000009ff9a7e24 */ /* 0x000fe2000f8e00ff */
[----:B------:R-:W-:Y:S01]  /*1da60*/  BSSY B1, `(.L_x_790) ;  /* 0x0000014000017945 */ /* 0x000fe20003800000 */
[----:B0-----:R-:W-:Y:S01]  /*1da70*/  MOV R5, R13 ;  /* 0x0000000d00057202 */ /* 0x001fe20000000f00 */
[----:B------:R-:W-:-:S02]  /*1da80*/  IMAD.MOV.U32 R4, RZ, RZ, R12 ;  /* 0x000000ffff047224 */ /* 0x000fc400078e000c */
[----:B------:R-:W-:-:S04]  /*1da90*/  IMAD.WIDE.U32 R6, R161, R18, R20 ;  /* 0x00000012a1067225 */ /* 0x000fc800078e0014 */
[----:B------:R-:W-:-:S04]  /*1daa0*/  IMAD.WIDE.U32 R4, R155, 0x300, R4 ;  /* 0x000003009b047825 */ /* 0x000fc800078e0004 */
[----:B------:R-:W-:Y:S02]  /*1dab0*/  IMAD R155, R154, 0x300, RZ ;  /* 0x000003009a9b7824 */ /* 0x000fe400078e02ff */
[----:B-1----:R-:W-:Y:S02]  /*1dac0*/  @P3 IMAD.MOV.U32 R8, RZ, RZ, R4 ;  /* 0x000000ffff083224 */ /* 0x002fe400078e0004 */
[----:B------:R-:W-:Y:S02]  /*1dad0*/  IMAD.IADD R9, R5, 0x1, R155 ;  /* 0x0000000105097824 */ /* 0x000fe400078e029b */
[----:B------:R-:W-:Y:S02]  /*1dae0*/  IMAD.IADD R7, R19, 0x1, R7 ;  /* 0x0000000113077824 */ /* 0x000fe400078e0207 */
[----:B--2---:R-:W-:-:S05]  /*1daf0*/  HADD2.F32 R11, -RZ, R153.H0_H0 ;  /* 0x20000099ff0b7230 */ /* 0x004fca0000004100 */
[----:B------:R-:W-:Y:S01]  /*1db00*/  FMUL R17, R11, R16 ;  /* 0x000000100b117220 */ /* 0x000fe20000400000 */
[----:B------:R-:W-:-:S04]  /*1db10*/  IMAD.WIDE.U32 R10, R152, UR43, R6 ;  /* 0x0000002b980a7c25 */ /* 0x000fc8000f8e0006 */
[----:B------:R-:W-:Y:S01]  /*1db20*/  FFMA R17, R24, R2, R17 ;  /* 0x0000000218117223 */ /* 0x000fe20000000011 */
[----:B------:R-:W-:Y:S01]  /*1db30*/  IMAD.IADD R7, R160, 0x1, R11 ;  /* 0x00000001a0077824 */ /* 0x000fe200078e020b */
[----:B------:R-:W-:-:S03]  /*1db40*/  LEA R6, P1, R10, R14, 0x1 ;  /* 0x0000000e0a067211 */ /* 0x000fc600078208ff */
[----:B------:R-:W-:Y:S02]  /*1db50*/  F2FP.F16.F32.PACK_AB R17, RZ, R17 ;  /* 0x00000011ff11723e */ /* 0x000fe400000000ff */
[----:B------:R-:W-:-:S03]  /*1db60*/  LEA.HI.X R7, R10, R15, R7, 0x1, P1 ;  /* 0x0000000f0a077211 */ /* 0x000fc600008f0c07 */
[----:B------:R0:W-:Y:S01]  /*1db70*/  @P3 STG.E.U16 desc[UR36][R8.64], R17 ;  /* 0x0000001108003986 */ /* 0x0001e2000c101524 */
[----:B------:R-:W-:Y:S05]  /*1db80*/  @!P2 BRA `(.L_x_791) ;  /* 0x000000000004a947 */ /* 0x000fea0003800000 */
[----:B------:R1:W5:Y:S02]  /*1db90*/  LDG.E.LTC128B.U16 R153, desc[UR36][R6.64+0x2] ;  /* 0x0000022406997981 */ /* 0x000364000c1e1520 */
.L_x_791:
[----:B------:R-:W-:Y:S05]  /*1dba0*/  BSYNC B1 ;  /* 0x0000000000017941 */ /* 0x000fea0003800000 */
.L_x_790:
[----:B-----5:R-:W-:Y:S01]  /*1dbb0*/  HADD2.F32 R11, -RZ, R153.H0_H0 ;  /* 0x20000099ff0b7230 */ /* 0x020fe20000004100 */
[----:B------:R-:W-:Y:S01]  /*1dbc0*/  ISETP.GT.AND P1, PT, R3, 0x188, PT ;  /* 0x000001880300780c */ /* 0x000fe20003f24270 */
[----:B------:R-:W-:Y:S01]  /*1dbd0*/  IMAD.WIDE.U32 R12, R161, R18, R166 ;  /* 0x00000012a10c7225 */ /* 0x000fe200078e00a6 */
[----:B------:R-:W-:Y:S03]  /*1dbe0*/  BSSY B1, `(.L_x_792) ;  /* 0x0000012000017945 */ /* 0x000fe60003800000 */
[----:B------:R-:W-:Y:S01]  /*1dbf0*/  FMUL R10, R11, R16 ;  /* 0x000000100b0a7220 */ /* 0x000fe20000400000 */
[----:B------:R-:W-:Y:S01]  /*1dc00*/  IMAD.IADD R13, R19, 0x1, R13 ;  /* 0x00000001130d7824 */ /* 0x000fe200078e020d */
[----:B------:R-:W-:Y:S01]  /*1dc10*/  ISETP.GT.AND P3, PT, R0, RZ, P1 ;  /* 0x000000ff0000720c */ /* 0x000fe20000f64270 */
[----:B------:R-:W-:Y:S02]  /*1dc20*/  @P2 IMAD.MOV.U32 R18, RZ, RZ, R4 ;  /* 0x000000ffff122224 */ /* 0x000fe400078e0004 */
[----:B------:R-:W-:Y:S01]  /*1dc30*/  FFMA R10, R25, R2, R10 ;  /* 0x00000002190a7223 */ /* 0x000fe2000000000a */
[----:B------:R-:W-:Y:S01]  /*1dc40*/  @P2 IMAD.MOV.U32 R19, RZ, RZ, R9 ;  /* 0x000000ffff132224 */ /* 0x000fe200078e0009 */
[----:B------:R-:W-:-:S02]  /*1dc50*/  IADD3 R164, P4, R164, R12, RZ ;  /* 0x0000000ca4a47210 */ /* 0x000fc40007f9e0ff */
[----:B------:R-:W-:Y:S02]  /*1dc60*/  IADD3 R12, P5, R20, R12, RZ ;  /* 0x0000000c140c7210 */ /* 0x000fe40007fbe0ff */
[----:B------:R-:W-:Y:S02]  /*1dc70*/  F2FP.F16.F32.PACK_AB R3, RZ, R10 ;  /* 0x0000000aff03723e */ /* 0x000fe400000000ff */
[----:B------:R-:W-:Y:S02]  /*1dc80*/  IADD3.X R22, R13, R23, RZ, P4, !PT ;  /* 0x000000170d167210 */ /* 0x000fe400027fe4ff */
[----:B0-----:R-:W-:Y:S02]  /*1dc90*/  PRMT R17, R3, 0x7610, R17 ;  /* 0x0000761003117816 */ /* 0x001fe40000000011 */
[C---:B------:R-:W-:Y:S02]  /*1dca0*/  LEA R10, P4, R164.reuse, R14, 0x1 ;  /* 0x0000000ea40a7211 */ /* 0x040fe400078808ff */
[----:B------:R-:W-:Y:S01]  /*1dcb0*/  PRMT R3, R153, 0x7610, R3 ;  /* 0x0000761099037816 */ /* 0x000fe20000000003 */
[----:B------:R0:W-:Y:S01]  /*1dcc0*/  @P2 STG.E.U16 desc[UR36][R18.64+0x2], R17 ;  /* 0x0000021112002986 */ /* 0x0001e2000c101524 */
[----:B------:R-:W-:Y:S01]  /*1dcd0*/  LEA.HI.X R11, R164, R15, R22, 0x1, P4 ;  /* 0x0000000fa40b7211 */ /* 0x000fe200020f0c16 */
[----:B------:R-:W-:Y:S08]  /*1dce0*/  @!P3 BRA `(.L_x_793) ;  /* 0x000000000004b947 */ /* 0x000ff00003800000 */
[----:B------:R2:W5:Y:S02]  /*1dcf0*/  LDG.E.LTC128B.U16 R3, desc[UR36][R10.64] ;  /* 0x000000240a037981 */ /* 0x000564000c1e1520 */
.L_x_793:
[----:B------:R-:W-:Y:S05]  /*1dd00*/  BSYNC B1 ;  /* 0x0000000000017941 */ /* 0x000fea0003800000 */
.L_x_792:
[----:B--2--5:R-:W-:Y:S01]  /*1dd10*/  HADD2.F32 R11, -RZ, R3.H0_H0 ;  /* 0x20000003ff0b7230 */ /* 0x024fe20000004100 */
[----:B------:R-:W-:Y:S01]  /*1dd20*/  IADD3 R8, P2, R163, R4, RZ ;  /* 0x00000004a3087210 */ /* 0x000fe20007f5e0ff */
[----:B------:R-:W-:Y:S01]  /*1dd30*/  IMAD.X R13, R21, 0x1, R13, P5 ;  /* 0x00000001150d7824 */ /* 0x000fe200028e060d */
[----:B------:R-:W-:Y:S01]  /*1dd40*/  ISETP.GT.AND P5, PT, R0, 0x1, P1 ;  /* 0x000000010000780c */ /* 0x000fe20000fa4270 */
[----:B------:R-:W-:Y:S01]  /*1dd50*/  BSSY B1, `(.L_x_794) ;  /* 0x000000c000017945 */ /* 0x000fe20003800000 */
[----:B------:R-:W-:Y:S01]  /*1dd60*/  FMUL R11, R11, R16 ;  /* 0x000000100b0b7220 */ /* 0x000fe20000400000 */
[----:B------:R-:W-:Y:S01]  /*1dd70*/  IADD3.X R9, R9, R162, RZ, P2, !PT ;  /* 0x000000a209097210 */ /* 0x000fe200017fe4ff */
        /* <DEDUP_REMOVED lines=9> */
.L_x_795:
[----:B------:R-:W-:Y:S05]  /*1de10*/  BSYNC B1 ;  /* 0x0000000000017941 */ /* 0x000fea0003800000 */
.L_x_794:
[----:B--2--5:R-:W-:Y:S01]  /*1de20*/  HADD2.F32 R11, -RZ, R3.H0_H0 ;  /* 0x20000003ff0b7230 */ /* 0x024fe20000004100 */
[----:B------:R-:W-:Y:S01]  /*1de30*/  ISETP.GT.AND P2, PT, R0, 0x8, P0 ;  /* 0x000000080000780c */ /* 0x000fe20000744270 */
[----:B------:R-:W-:Y:S03]  /*1de40*/  BSSY B1, `(.L_x_796) ;  /* 0x0000007000017945 */ /* 0x000fe60003800000 */
[----:B------:R-:W-:-:S04]  /*1de50*/  FMUL R10, R11, R16 ;  /* 0x000000100b0a7220 */ /* 0x000fc80000400000 */
[----:B------:R-:W-:-:S05]  /*1de60*/  FFMA R10, R27, R2, R10 ;  /* 0x000000021b0a7223 */ /* 0x000fca000000000a */
[----:B------:R-:W-:-:S05]  /*1de70*/  F2FP.F16.F32.PACK_AB R10, RZ, R10 ;  /* 0x0000000aff0a723e */ /* 0x000fca00000000ff */
[----:B------:R2:W-:Y:S01]  /*1de80*/  @P5 STG.E.U16 desc[UR36][R8.64+0x2], R10 ;  /* 0x0000020a08005986 */ /* 0x0005e2000c101524 */
[----:B------:R-:W-:Y:S05]  /*1de90*/  @!P2 BRA `(.L_x_797) ;  /* 0x000000000004a947 */ /* 0x000fea0003800000 */
[----:B------:R4:W5:Y:S02]  /*1dea0*/  LDG.E.LTC128B.U16 R3, desc[UR36][R6.64+0x10] ;  /* 0x0000102406037981 */ /* 0x000964000c1e1520 */
.L_x_797:
[----:B------:R-:W-:Y:S05]  /*1deb0*/  BSYNC B1 ;  /* 0x0000000000017941 */ /* 0x000fea0003800000 */
.L_x_796:
[----:B--2--5:R-:W-:Y:S01]  /*1dec0*/  HADD2.F32 R9, -RZ, R3.H0_H0 ;  /* 0x20000003ff097230 */ /* 0x024fe20000004100 */
[----:B------:R-:W-:Y:S01]  /*1ded0*/  ISETP.GT.AND P3, PT, R0, 0x9, P0 ;  /* 0x000000090000780c */ /* 0x000fe20000764270 */
[----:B------:R-:W-:Y:S03]  /*1dee0*/  BSSY B1, `(.L_x_798) ;  /* 0x000000a000017945 */ /* 0x000fe60003800000 */
[----:B------:R-:W-:-:S04]  /*1def0*/  FMUL R9, R9, R16 ;  /* 0x0000001009097220 */ /* 0x000fc80000400000 */
[----:B------:R-:W-:-:S05]  /*1df00*/  FFMA R9, R28, R2, R9 ;  /* 0x000000021c097223 */ /* 0x000fca0000000009 */
[----:B------:R-:W-:Y:S01]  /*1df10*/  F2FP.F16.F32.PACK_AB R8, RZ, R9 ;  /* 0x00000009ff08723e */ /* 0x000fe200000000ff */
[----:B------:R-:W-:-:S03]  /*1df20*/  IMAD.IADD R9, R155, 0x1, R5 ;  /* 0x000000019b097824 */ /* 0x000fc600078e0205 */
[----:B------:R-:W-:Y:S01]  /*1df30*/  PRMT R10, R8, 0x7610, R10 ;  /* 0x00007610080a7816 */ /* 0x000fe2000000000a */
[----:B------:R-:W-:-:S05]  /*1df40*/  @P2 IMAD.MOV.U32 R8, RZ, RZ, R4 ;  /* 0x000000ffff082224 */ /* 0x000fca00078e0004 */
[----:B------:R2:W-:Y:S01]  /*1df50*/  @P2 STG.E.U16 desc[UR36][R8.64+0x10], R10 ;  /* 0x0000100a08002986 */ /* 0x0005e2000c101524 */
[----:B------:R-:W-:Y:S05]  /*1df60*/  @!P3 BRA `(.L_x_799) ;  /* 0x000000000004b947 */ /* 0x000fea0003800000 */
[----:B------:R0:W5:Y:S02]  /*1df70*/  LDG.E.LTC128B.U16 R3, desc[UR36][R6.64+0x12] ;  /* 0x0000122406037981 */ /* 0x000164000c1e1520 */
.L_x_799:
[----:B------:R-:W-:Y:S05]  /*1df80*/  BSYNC B1 ;  /* 0x0000000000017941 */ /* 0x000fea0003800000 */
.L_x_798:
[----:B-----5:R-:W-:Y:S01]  /*1df90*/  HADD2.F32 R11, -RZ, R3.H0_H0 ;  /* 0x20000003ff0b7230 */ /* 0x020fe20000004100 */
[----:B------:R-:W-:Y:S01]  /*1dfa0*/  ISETP.GT.AND P4, PT, R0, 0x8, P1 ;  /* 0x000000080000780c */ /* 0x000fe20000f84270 */
[----:B------:R-:W-:Y:S03]  /*1dfb0*/  BSSY B1, `(.L_x_800) ;  /* 0x000000a000017945 */ /* 0x000fe60003800000 */
[----:B--2---:R-:W-:Y:S01]  /*1dfc0*/  FMUL R10, R11, R16 ;  /* 0x000000100b0a7220 */ /* 0x004fe20000400000 */
[----:B------:R-:W-:-:S03]  /*1dfd0*/  @P3 IMAD.MOV.U32 R11, RZ, RZ, R9 ;  /* 0x000000ffff0b3224 */ /* 0x000fc600078e0009 */
[----:B------:R-:W-:-:S05]  /*1dfe0*/  FFMA R10, R29, R2, R10 ;  /* 0x000000021d0a7223 */ /* 0x000fca000000000a */
[----:B------:R-:W-:-:S04]  /*1dff0*/  F2FP.F16.F32.PACK_AB R10, RZ, R10 ;  /* 0x0000000aff0a723e */ /* 0x000fc800000000ff */
[----:B------:R-:W-:Y:S01]  /*1e000*/  PRMT R12, R10, 0x7610, R12 ;  /* 0x000076100a0c7816 */ /* 0x000fe2000000000c */
[----:B------:R-:W-:-:S05]  /*1e010*/  @P3 IMAD.MOV.U32 R10, RZ, RZ, R4 ;  /* 0x000000ffff0a3224 */ /* 0x000fca00078e0004 */
[----:B------:R2:W-:Y:S01]  /*1e020*/  @P3 STG.E.U16 desc[UR36][R10.64+0x12], R12 ;  /* 0x0000120c0a003986 */ /* 0x0005e2000c101524 */
[----:B------:R-:W-:Y:S05]  /*1e030*/  @!P4 BRA `(.L_x_801) ;  /* 0x000000000004c947 */ /* 0x000fea0003800000 */
[----:B------:R0:W5:Y:S02]  /*1e040*/  LDG.E.LTC128B.U16 R3, desc[UR36][R14.64+0x10] ;  /* 0x000010240e037981 */ /* 0x000164000c1e1520 */
.L_x_801:
[----:B------:R-:W-:Y:S05]  /*1e050*/  BSYNC B1 ;  /* 0x0000000000017941 */ /* 0x000fea0003800000 */
.L_x_800:
[----:B--2--5:R-:W-:Y:S01]  /*1e060*/  HADD2.F32 R11, -RZ, R3.H0_H0 ;  /* 0x20000003ff0b7230 */ /* 0x024fe20000004100 */
[----:B------:R-:W-:Y:S01]  /*1e070*/  IADD3 R10, P2, R163, R4, RZ ;  /* 0x00000004a30a7210 */ /* 0x000fe20007f5e0ff */
[----:B------:R-:W-:Y:S01]  /*1e080*/  BSSY B1, `(.L_x_802) ;  /* 0x0000009000017945 */ /* 0x000fe20003800000 */
[----:B------:R-:W-:Y:S02]  /*1e090*/  ISETP.GT.AND P3, PT, R0, 0x9, P1 ;  /* 0x000000090000780c */ /* 0x000fe40000f64270 */
[----:B------:R-:W-:-:S04]  /*1e0a0*/  FMUL R11, R11, R16 ;  /* 0x000000100b0b7220 */ /* 0x000fc80000400000 */
[----:B------:R-:W-:-:S05]  /*1e0b0*/  FFMA R11, R30, R2, R11 ;  /* 0x000000021e0b7223 */ /* 0x000fca000000000b */
[----:B------:R-:W-:Y:S02]  /*1e0c0*/  F2FP.F16.F32.PACK_AB R12, RZ, R11 ;  /* 0x0000000bff0c723e */ /* 0x000fe400000000ff */
[----:B------:R-:W-:-:S05]  /*1e0d0*/  IADD3.X R11, R9, R162, RZ, P2, !PT ;  /* 0x000000a2090b7210 */ /* 0x000fca00017fe4ff */
[----:B------:R2:W-:Y:S01]  /*1e0e0*/  @P4 STG.E.U16 desc[UR36][R10.64+0x10], R12 ;  /* 0x0000100c0a004986 */ /* 0x0005e2000c101524 */
[----:B------:R-:W-:Y:S05]  /*1e0f0*/  @!P3 BRA `(.L_x_803) ;  /* 0x000000000004b947 */ /* 0x000fea0003800000 */
[----:B------:R0:W5:Y:S02]  /*1e100*/  LDG.E.LTC128B.U16 R3, desc[UR36][R14.64+0x12] ;  /* 0x000012240e037981 */ /* 0x000164000c1e1520 */
.L_x_803:
[----:B------:R-:W-:Y:S05]  /*1e110*/  BSYNC B1 ;  /* 0x0000000000017941 */ /* 0x000fea0003800000 */
.L_x_802:
[----:B-----5:R-:W-:Y:S01]  /*1e120*/  HADD2.F32 R13, -RZ, R3.H0_H0 ;  /* 0x20000003ff0d7230 */ /* 0x020fe20000004100 */
[----:B------:R-:W-:Y:S01]  /*1e130*/  ISETP.GT.AND P2, PT, R0, 0x10, P0 ;  /* 0x000000100000780c */ /* 0x000fe20000744270 */
[----:B------:R-:W-:Y:S03]  /*1e140*/  BSSY B1, `(.L_x_804) ;  /* 0x0000007000017945 */ /* 0x000fe60003800000 */
[----:B--2---:R-:W-:-:S04]  /*1e150*/  FMUL R12, R13, R16 ;  /* 0x000000100d0c7220 */ /* 0x004fc80000400000 */
[----:B------:R-:W-:-:S05]  /*1e160*/  FFMA R12, R31, R2, R12 ;  /* 0x000000021f0c7223 */ /* 0x000fca000000000c */
[----:B------:R-:W-:-:S05]  /*1e170*/  F2FP.F16.F32.PACK_AB R12, RZ, R12 ;  /* 0x0000000cff0c723e */ /* 0x000fca00000000ff */
[----:B------:R2:W-:Y:S01]  /*1e180*/  @P3 STG.E.U16 desc[UR36][R10.64+0x12], R12 ;  /* 0x0000120c0a003986 */ /* 0x0005e2000c101524 */
[----:B------:R-:W-:Y:S05]  /*1e190*/  @!P2 BRA `(.L_x_805) ;  /* 0x000000000004a947 */ /* 0x000fea0003800000 */
[----:B------:R0:W5:Y:S02]  /*1e1a0*/  LDG.E.LTC128B.U16 R3, desc[UR36][R6.64+0x20] ;  /* 0x0000202406037981 */ /* 0x000164000c1e1520 */
.L_x_805:
[----:B------:R-:W-:Y:S05]  /*1e1b0*/  BSYNC B1 ;  /* 0x0000000000017941 */ /* 0x000fea0003800000 */
.L_x_804:
[----:B-----5:R-:W-:Y:S01]  /*1e1c0*/  HADD2.F32 R13, -RZ, R3.H0_H0 ;  /* 0x20000003ff0d7230 */ /* 0x020fe20000004100 */
[----:B------:R-:W-:Y:S01]  /*1e1d0*/  ISETP.GT.AND P3, PT, R0, 0x11, P0 ;  /* 0x000000110000780c */ /* 0x000fe20000764270 */
[----:B--2---:R-:W-:Y:S01]  /*1e1e0*/  @P2 IMAD.MOV.U32 R12, RZ, RZ, R4 ;  /* 0x000000ffff0c2224 */ /* 0x004fe200078e0004 */
[----:B------:R-:W-:Y:S02]  /*1e1f0*/  BSSY B1, `(.L_x_806) ;  /* 0x0000009000017945 */ /* 0x000fe40003800000 */
[----:B------:R-:W-:-:S04]  /*1e200*/  FMUL R13, R13, R16 ;  /* 0x000000100d0d7220 */ /* 0x000fc80000400000 */
[----:B------:R-:W-:-:S05]  /*1e210*/  FFMA R13, R32, R2, R13 ;  /* 0x00000002200d7223 */ /* 0x000fca000000000d */
[----:B------:R-:W-:-:S04]  /*1e220*/  F2FP.F16.F32.PACK_AB R13, RZ, R13 ;  /* 0x0000000dff0d723e */ /* 0x000fc800000000ff */
[----:B0-----:R-:W-:Y:S01]  /*1e230*/  PRMT R17, R13, 0x7610, R17 ;  /* 0x000076100d117816 */ /* 0x001fe20000000011 */
[----:B------:R-:W-:-:S05]  /*1e240*/  @P2 IMAD.MOV.U32 R13, RZ, RZ, R9 ;  /* 0x000000ffff0d2224 */ /* 0x000fca00078e0009 */
[----:B------:R0:W-:Y:S01]  /*1e250*/  @P2 STG.E.U16 desc[UR36][R12.64+0x20], R17 ;  /* 0x000020110c002986 */ /* 0x0001e2000c101524 */
[----:B------:R-:W-:Y:S05]  /*1e260*/  @!P3 BRA `(.L_x_807) ;  /* 0x000000000004b947 */ /* 0x000fea0003800000 */
[----:B------:R2:W5:Y:S02]  /*1e270*/  LDG.E.LTC128B.U16 R3, desc[UR36][R6.64+0x22] ;  /* 0x0000222406037981 */ /* 0x000564000c1e1520 */
.L_x_807:
[----:B------:R-:W-:Y:S05]  /*1e280*/  BSYNC B1 ;  /* 0x0000000000017941 */ /* 0x000fea0003800000 */
.L_x_806:
[----:B0----5:R-:W-:Y:S01]  /*1e290*/  HADD2.F32 R13, -RZ, R3.H0_H0 ;  /* 0x20000003ff0d7230 */ /* 0x021fe20000004100 */
[----:B------:R-:W-:Y:S01]  /*1e2a0*/  ISETP.GT.AND P2, PT, R0, 0x10, P1 ;  /* 0x000000100000780c */ /* 0x000fe20000f44270 */
[----:B------:R-:W-:Y:S03]  /*1e2b0*/  BSSY B1, `(.L_x_808) ;  /* 0x000000a000017945 */ /* 0x000fe60003800000 */
[----:B------:R-:W-:Y:S01]  /*1e2c0*/  FMUL R12, R13, R16 ;  /* 0x000000100d0c7220 */ /* 0x000fe20000400000 */
        /* <DEDUP_REMOVED lines=8> */
.L_x_809:
[----:B------:R-:W-:Y:S05]  /*1e350*/  BSYNC B1 ;  /* 0x0000000000017941 */ /* 0x000fea0003800000 */
.L_x_808:
[----:B0----5:R-:W-:Y:S01]  /*1e360*/  HADD2.F32 R13, -RZ, R3.H0_H0 ;  /* 0x20000003ff0d7230 */ /* 0x021fe20000004100 */
        /* <DEDUP_REMOVED lines=8> */
.L_x_811:
[----:B------:R-:W-:Y:S05]  /*1e3f0*/  BSYNC B1 ;  /* 0x0000000000017941 */ /* 0x000fea0003800000 */
.L_x_810:
        /* <DEDUP_REMOVED lines=9> */
.L_x_813:
[----:B------:R-:W-:Y:S05]  /*1e490*/  BSYNC B1 ;  /* 0x0000000000017941 */ /* 0x000fea0003800000 */
.L_x_812:
[----:B-----5:R-:W-:Y:S01]  /*1e4a0*/  HADD2.F32 R13, -RZ, R3.H0_H0 ;  /* 0x20000003ff0d7230 */ /* 0x020fe20000004100 */
[----:B0-----:R-:W-:Y:S01]  /*1e4b0*/  @P2 MOV R12, R4 ;  /* 0x00000004000c2202 */ /* 0x001fe20000000f00 */
[----:B------:R-:W-:Y:S01]  /*1e4c0*/  BSSY B1, `(.L_x_814) ;  /* 0x000000a000017945 */ /* 0x000fe20003800000 */
[----:B------:R-:W-:Y:S02]  /*1e4d0*/  ISETP.GT.AND P3, PT, R0, 0x19, P0 ;  /* 0x000000190000780c */ /* 0x000fe40000764270 */
[----:B------:R-:W-:-:S04]  /*1e4e0*/  FMUL R13, R13, R16 ;  /* 0x000000100d0d7220 */ /* 0x000fc80000400000 */
[----:B------:R-:W-:-:S05]  /*1e4f0*/  FFMA R13, R36, R2, R13 ;  /* 0x00000002240d7223 */ /* 0x000fca000000000d */
[----:B------:R-:W-:-:S04]  /*1e500*/  F2FP.F16.F32.PACK_AB R13, RZ, R13 ;  /* 0x0000000dff0d723e */ /* 0x000fc800000000ff */
[----:B------:R-:W-:Y:S01]  /*1e510*/  PRMT R17, R13, 0x7610, R17 ;  /* 0x000076100d117816 */ /* 0x000fe20000000011 */
[----:B------:R-:W-:-:S05]  /*1e520*/  @P2 IMAD.MOV.U32 R13, RZ, RZ, R9 ;  /* 0x000000ffff0d2224 */ /* 0x000fca00078e0009 */
[----:B------:R0:W-:Y:S01]  /*1e530*/  @P2 STG.E.U16 desc[UR36][R12.64+0x30], R17 ;  /* 0x000030110c002986 */ /* 0x0001e2000c101524 */
[----:B------:R-:W-:Y:S05]  /*1e540*/  @!P3 BRA `(.L_x_815) ;  /* 0x000000000004b947 */ /* 0x000fea0003800000 */
[----:B------:R0:W5:Y:S02]  /*1e550*/  LDG.E.LTC128B.U16 R3, desc[UR36][R6.64+0x32] ;  /* 0x0000322406037981 */ /* 0x000164000c1e1520 */
.L_x_815:
[----:B------:R-:W-:Y:S05]  /*1e560*/  BSYNC B1 ;  /* 0x0000000000017941 */ /* 0x000fea0003800000 */
.L_x_814:
        /* <DEDUP_REMOVED lines=12> */
.L_x_817:
[----:B------:R-:W-:Y:S05]  /*1e630*/  BSYNC B1 ;  /* 0x0000000000017941 */ /* 0x000fea0003800000 */
.L_x_816:
        /* <DEDUP_REMOVED lines=9> */
.L_x_819:
[----:B------:R-:W-:Y:S05]  /*1e6d0*/  BSYNC B1 ;  /* 0x0000000000017941 */ /* 0x000fea0003800000 */
.L_x_818:
        /* <DEDUP_REMOVED lines=9> */
.L_x_821:
[----:B------:R-:W-:Y:S05]  /*1e770*/  BSYNC B1 ;  /* 0x0000000000017941 */ /* 0x000fea0003800000 */
.L_x_820:
[----:B-----5:R-:W-:Y:S01]  /*1e780*/  HADD2.F32 R13, -RZ, R3.H0_H0 ;  /* 0x20000003ff0d7230 */ /* 0x020fe20000004100 */
[----:B------:R-:W-:Y:S01]  /*1e790*/  ISETP.GT.AND P3, PT, R0, 0x21, P0 ;  /* 0x000000210000780c */ /* 0x000fe20000764270 */
[----:B0-----:R-:W-:Y:S01]  /*1e7a0*/  @P2 IMAD.MOV.U32 R12, RZ, RZ, R4 ;  /* 0x000000ffff0c2224 */ /* 0x001fe200078e0004 */
[----:B------:R-:W-:Y:S02]  /*1e7b0*/  BSSY B1, `(.L_x_822) ;  /* 0x0000009000017945 */ /* 0x000fe40003800000 */
[----:B------:R-:W-:-:S04]  /*1e7c0*/  FMUL R13, R13, R16 ;  /* 0x000000100d0d7220 */ /* 0x000fc80000400000 */
[----:B------:R-:W-:-:S05]  /*1e7d0*/  FFMA R13, R40, R2, R13 ;  /* 0x00000002280d7223 */ /* 0x000fca000000000d */
[----:B------:R-:W-:-:S04]  /*1e7e0*/  F2FP.F16.F32.PACK_AB R13, RZ, R13 ;  /* 0x0000000dff0d723e */ /* 0x000fc800000000ff */
[----:B------:R-:W-:Y:S02]  /*1e7f0*/  PRMT R17, R13, 0x7610, R17 ;  /* 0x000076100d117816 */ /* 0x000fe40000000011 */
[----:B------:R-:W-:-:S05]  /*1e800*/  @P2 MOV R13, R9 ;  /* 0x00000009000d2202 */ /* 0x000fca0000000f00 */
[----:B------:R0:W-:Y:S01]  /*1e810*/  @P2 STG.E.U16 desc[UR36][R12.64+0x40], R17 ;  /* 0x000040110c002986 */ /* 0x0001e2000c101524 */
[----:B------:R-:W-:Y:S05]  /*1e820*/  @!P3 BRA `(.L_x_823) ;  /* 0x000000000004b947 */ /* 0x000fea0003800000 */
[----:B------:R0:W5:Y:S02]  /*1e830*/  LDG.E.LTC128B.U16 R3, desc[UR36][R6.64+0x42] ;  /* 0x0000422406037981 */ /* 0x000164000c1e1520 */
.L_x_823:
[----:B------:R-:W-:Y:S05]  /*1e840*/  BSYNC B1 ;  /* 0x0000000000017941 */ /* 0x000fea0003800000 */
.L_x_822:
        /* <DEDUP_REMOVED lines=12> */
.L_x_825:
[----:B------:R-:W-:Y:S05]  /*1e910*/  BSYNC B1 ;  /* 0x0000000000017941 */ /* 0x000fea0003800000 */
.L_x_824:
        /* <DEDUP_REMOVED lines=9> */
.L_x_827:
[----:B------:R-:W-:Y:S05]  /*1e9b0*/  BSYNC B1 ;  /* 0x0000000000017941 */ /* 0x000fea0003800000 */
.L_x_826:
        /* <DEDUP_REMOVED lines=9> */
.L_x_829:
[----:B------:R-:W-:Y:S05]  /*1ea50*/  BSYNC B1 ;  /* 0x0000000000017941 */ /* 0x000fea0003800000 */
.L_x_828:
[----:B-----5:R-:W-:Y:S01]  /*1ea60*/  HADD2.F32 R13, -RZ, R3.H0_H0 ;  /* 0x20000003ff0d7230 */ /* 0x020fe20000004100 */
[----:B------:R-:W-:Y:S01]  /*1ea70*/  ISETP.GT.AND P3, PT, R0, 0x29, P0 ;  /* 0x000000290000780c */ /* 0x000fe20000764270 */
[----:B0-----:R-:W-:Y:S01]  /*1ea80*/  @P2 IMAD.MOV.U32 R12, RZ, RZ, R4 ;  /* 0x000000ffff0c2224 */ /* 0x001fe200078e0004 */
[----:B------:R-:W-:Y:S02]  /*1ea90*/  BSSY B1, `(.L_x_830) ;  /* 0x0000009000017945 */ /* 0x000fe40003800000 */
        /* <DEDUP_REMOVED lines=8> */
.L_x_831:
[----:B------:R-:W-:Y:S05]  /*1eb20*/  BSYNC B1 ;  /* 0x0000000000017941 */ /* 0x000fea0003800000 */
.L_x_830:
[----:B0----5:R-:W-:Y:S01]  /*1eb30*/  HADD2.F32 R13, -RZ, R3.H0_H0 ;  /* 0x20000003ff0d7230 */ /* 0x021fe20000004100 */
[----:B------:R-:W-:Y:S01]  /*1eb40*/  ISETP.GT.AND P2, PT, R0, 0x28, P1 ;  /* 0x000000280000780c */ /* 0x000fe20000f44270 */
[----:B------:R-:W-:Y:S03]  /*1eb50*/  BSSY B1, `(.L_x_832) ;  /* 0x000000a000017945 */ /* 0x000fe60003800000 */
[----:B------:R-:W-:Y:S01]  /*1eb60*/  FMUL R12, R13, R16 ;  /* 0x000000100d0c7220 */ /* 0x000fe20000400000 */
[----:B------:R-:W-:-:S03]  /*1eb70*/  @P3 IMAD.MOV.U32 R13, RZ, RZ, R9 ;  /* 0x000000ffff0d3224 */ /* 0x000fc600078e0009 */
[----:B------:R-:W-:-:S05]  /*1eb80*/  FFMA R12, R45, R2, R12 ;  /* 0x000000022d0c7223 */ /* 0x000fca000000000c */
[----:B------:R-:W-:-:S04]  /*1eb90*/  F2FP.F16.F32.PACK_AB R12, RZ, R12 ;  /* 0x0000000cff0c723e */ /* 0x000fc800000000ff */
[----:B------:R-:W-:Y:S02]  /*1eba0*/  PRMT R17, R12, 0x7610, R17 ;  /* 0x000076100c117816 */ /* 0x000fe40000000011 */
[----:B------:R-:W-:-:S05]  /*1ebb0*/  @P3 MOV R12, R4 ;  /* 0x00000004000c3202 */ /* 0x000fca0000000f00 */
[----:B------:R0:W-:Y:S01]  /*1ebc0*/  @P3 STG.E.U16 desc[UR36][R12.64+0x52], R17 ;  /* 0x000052110c003986 */ /* 0x0001e2000c101524 */
[----:B------:R-:W-:Y:S05]  /*1ebd0*/  @!P2 BRA `(.L_x_833) ;  /* 0x000000000004a947 */ /* 0x000fea0003800000 */
[----:B------:R0:W5:Y:S02]  /*1ebe0*/  LDG.E.LTC128B.U16 R3, desc[UR36][R14.64+0x50] ;  /* 0x000050240e037981 */ /* 0x000164000c1e1520 */
.L_x_833:
[----:B------:R-:W-:Y:S05]  /*1ebf0*/  BSYNC B1 ;  /* 0x0000000000017941 */ /* 0x000fea0003800000 */
.L_x_832:
        /* <DEDUP_REMOVED lines=9> */
.L_x_835:
[----:B------:R-:W-:Y:S05]  /*1ec90*/  BSYNC B1 ;  /* 0x0000000000017941 */ /* 0x000fea0003800000 */
.L_x_834:
        /* <DEDUP_REMOVED lines=9> */
.L_x_837:
[----:B------:R-:W-:Y:S05]  /*1ed30*/  BSYNC B1 ;  /* 0x0000000000017941 */ /* 0x000fea0003800000 */
.L_x_836:
        /* <DEDUP_REMOVED lines=12> */
.L_x_839:
[----:B------:R-:W-:Y:S05]  /*1ee00*/  BSYNC B1 ;  /* 0x0000000000017941 */ /* 0x000fea0003800000 */
.L_x_838:
[----:B0----5:R-:W-:Y:S01]  /*1ee10*/  HADD2.F32 R13, -RZ, R3.H0_H0 ;  /* 0x20000003ff0d7230 */ /* 0x021fe20000004100 */
[----:B------:R-:W-:Y:S01]  /*1ee20*/  ISETP.GT.AND P2, PT, R0, 0x30, P1 ;  /* 0x000000300000780c */ /* 0x000fe20000f44270 */
[----:B------:R-:W-:Y:S03]  /*1ee30*/  BSSY B1, `(.L_x_840) ;  /* 0x000000a000017945 */ /* 0x000fe60003800000 */
[----:B------:R-:W-:Y:S01]  /*1ee40*/  FMUL R12, R13, R16 ;  /* 0x000000100d0c7220 */ /* 0x000fe20000400000 */
[----:B------:R-:W-:-:S03]  /*1ee50*/  @P3 MOV R13, R9 ;  /* 0x00000009000d3202 */ /* 0x000fc60000000f00 */
[----:B------:R-:W-:-:S05]  /*1ee60*/  FFMA R12, R49, R2, R12 ;  /* 0x00000002310c7223 */ /* 0x000fca000000000c */
[----:B------:R-:W-:-:S04]  /*1ee70*/  F2FP.F16.F32.PACK_AB R12, RZ, R12 ;  /* 0x0000000cff0c723e */ /* 0x000fc800000000ff */
[----:B------:R-:W-:Y:S01]  /*1ee80*/  PRMT R17, R12, 0x7610, R17 ;  /* 0x000076100c117816 */ /* 0x000fe20000000011 */
[----:B------:R-:W-:-:S05]  /*1ee90*/  @P3 IMAD.MOV.U32 R12, RZ, RZ, R4 ;  /* 0x000000ffff0c3224 */ /* 0x000fca00078e0004 */
[----:B------:R0:W-:Y:S01]  /*1eea0*/  @P3 STG.E.U16 desc[UR36][R12.64+0x62], R17 ;  /* 0x000062110c003986 */ /* 0x0001e2000c101524 */
[----:B------:R-:W-:Y:S05]  /*1eeb0*/  @!P2 BRA `(.L_x_841) ;  /* 0x000000000004a947 */ /* 0x000fea0003800000 */
[----:B------:R0:W5:Y:S02]  /*1eec0*/  LDG.E.LTC128B.U16 R3, desc[UR36][R14.64+0x60] ;  /* 0x000060240e037981 */ /* 0x000164000c1e1520 */
.L_x_841:
[----:B------:R-:W-:Y:S05]  /*1eed0*/  BSYNC B1 ;  /* 0x0000000000017941 */ /* 0x000fea0003800000 */
.L_x_840:
        /* <DEDUP_REMOVED lines=9> */
.L_x_843:
[----:B------:R-:W-:Y:S05]  /*1ef70*/  BSYNC B1 ;  /* 0x0000000000017941 */ /* 0x000fea0003800000 */
.L_x_842:
        /* <DEDUP_REMOVED lines=9> */
.L_x_845:
[----:B------:R-:W-:Y:S05]  /*1f010*/  BSYNC B1 ;  /* 0x0000000000017941 */ /* 0x000fea0003800000 */
.L_x_844:
        /* <DEDUP_REMOVED lines=12> */
.L_x_847:
[----:B------:R-:W-:Y:S05]  /*1f0e0*/  BSYNC B1 ;  /* 0x0000000000017941 */ /* 0x000fea0003800000 */
.L_x_846:
        /* <DEDUP_REMOVED lines=12> */
.L_x_849:
[----:B------:R-:W-:Y:S05]  /*1f1b0*/  BSYNC B1 ;  /* 0x0000000000017941 */ /* 0x000fea0003800000 */
.L_x_848:
        /* <DEDUP_REMOVED lines=9> */
.L_x_851:
[----:B------:R-:W-:Y:S05]  /*1f250*/  BSYNC B1 ;  /* 0x0000000000017941 */ /* 0x000fea0003800000 */
.L_x_850:
        /* <DEDUP_REMOVED lines=9> */
.L_x_853:
[----:B------:R-:W-:Y:S05]  /*1f2f0*/  BSYNC B1 ;  /* 0x0000000000017941 */ /* 0x000fea0003800000 */
.L_x_852:
        /* <DEDUP_REMOVED lines=12> */
.L_x_855:
[----:B------:R-:W-:Y:S05]  /*1f3c0*/  BSYNC B1 ;  /* 0x0000000000017941 */ /* 0x000fea0003800000 */
.L_x_854:
        /* <DEDUP_REMOVED lines=12> */
.L_x_857:
[----:B------:R-:W-:Y:S05]  /*1f490*/  BSYNC B1 ;  /* 0x0000000000017941 */ /* 0x000fea0003800000 */
.L_x_856:
        /* <DEDUP_REMOVED lines=9> */
.L_x_859:
[----:B------:R-:W-:Y:S05]  /*1f530*/  BSYNC B1 ;  /* 0x0000000000017941 */ /* 0x000fea0003800000 */
.L_x_858:
        /* <DEDUP_REMOVED lines=9> */
.L_x_861:
[----:B------:R-:W-:Y:S05]  /*1f5d0*/  BSYNC B1 ;  /* 0x0000000000017941 */ /* 0x000fea0003800000 */
.L_x_860:
        /* <DEDUP_REMOVED lines=12> */
.L_x_863:
[----:B------:R-:W-:Y:S05]  /*1f6a0*/  BSYNC B1 ;  /* 0x0000000000017941 */ /* 0x000fea0003800000 */
.L_x_862:
        /* <DEDUP_REMOVED lines=12> */
.L_x_865:
[----:B------:R-:W-:Y:S05]  /*1f770*/  BSYNC B1 ;  /* 0x0000000000017941 */ /* 0x000fea0003800000 */
.L_x_864:
        /* <DEDUP_REMOVED lines=9> */
.L_x_867:
[----:B------:R-:W-:Y:S05]  /*1f810*/  BSYNC B1 ;  /* 0x0000000000017941 */ /* 0x000fea0003800000 */
.L_x_866:
        /* <DEDUP_REMOVED lines=9> */
.L_x_869:
[----:B------:R-:W-:Y:S05]  /*1f8b0*/  BSYNC B1 ;  /* 0x0000000000017941 */ /* 0x000fea0003800000 */
.L_x_868:
        /* <DEDUP_REMOVED lines=12> */
.L_x_871:
[----:B------:R-:W-:Y:S05]  /*1f980*/  BSYNC B1 ;  /* 0x0000000000017941 */ /* 0x000fea0003800000 */
.L_x_870:
        /* <DEDUP_REMOVED lines=12> */
.L_x_873:
[----:B------:R-:W-:Y:S05]  /*1fa50*/  BSYNC B1 ;  /* 0x0000000000017941 */ /* 0x000fea0003800000 */
.L_x_872:
        /* <DEDUP_REMOVED lines=9> */
.L_x_875:
[----:B------:R-:W-:Y:S05]  /*1faf0*/  BSYNC B1 ;  /* 0x0000000000017941 */ /* 0x000fea0003800000 */
.L_x_874:
        /* <DEDUP_REMOVED lines=9> */
.L_x_877:
[----:B------:R-:W-:Y:S05]  /*1fb90*/  BSYNC B1 ;  /* 0x0000000000017941 */ /* 0x000fea0003800000 */
.L_x_876:
        /* <DEDUP_REMOVED lines=12> */
.L_x_879:
[----:B------:R-:W-:Y:S05]  /*1fc60*/  BSYNC B1 ;  /* 0x0000000000017941 */ /* 0x000fea0003800000 */
.L_x_878:
        /* <DEDUP_REMOVED lines=12> */
.L_x_881:
[----:B------:R-:W-:Y:S05]  /*1fd30*/  BSYNC B1 ;  /* 0x0000000000017941 */ /* 0x000fea0003800000 */
.L_x_880:
        /* <DEDUP_REMOVED lines=9> */
.L_x_883:
[----:B------:R-:W-:Y:S05]  /*1fdd0*/  BSYNC B1 ;  /* 0x0000000000017941 */ /* 0x000fea0003800000 */
.L_x_882:
        /* <DEDUP_REMOVED lines=9> */
.L_x_885:
[----:B------:R-:W-:Y:S05]  /*1fe70*/  BSYNC B1 ;  /* 0x0000000000017941 */ /* 0x000fea0003800000 */
.L_x_884:
        /* <DEDUP_REMOVED lines=12> */
.L_x_887:
[----:B------:R-:W-:Y:S05]  /*1ff40*/  BSYNC B1 ;  /* 0x0000000000017941 */ /* 0x000fea0003800000 */
.L_x_886:
        /* <DEDUP_REMOVED lines=12> */
.L_x_889:
[----:B------:R-:W-:Y:S05]  /*20010*/  BSYNC B1 ;  /* 0x0000000000017941 */ /* 0x000fea0003800000 */
.L_x_888:
        /* <DEDUP_REMOVED lines=9> */
.L_x_891:
[----:B------:R-:W-:Y:S05]  /*200b0*/  BSYNC B1 ;  /* 0x0000000000017941 */ /* 0x000fea0003800000 */
.L_x_890:
        /* <DEDUP_REMOVED lines=9> */
.L_x_893:
[----:B------:R-:W-:Y:S05]  /*20150*/  BSYNC B1 ;  /* 0x0000000000017941 */ /* 0x000fea0003800000 */
.L_x_892:
        /* <DEDUP_REMOVED lines=12> */
.L_x_895:
[----:B------:R-:W-:Y:S05]  /*20220*/  BSYNC B1 ;  /* 0x0000000000017941 */ /* 0x000fea0003800000 */
.L_x_894:
        /* <DEDUP_REMOVED lines=12> */
.L_x_897:
[----:B------:R-:W-:Y:S05]  /*202f0*/  BSYNC B1 ;  /* 0x0000000000017941 */ /* 0x000fea0003800000 */
.L_x_896:
        /* <DEDUP_REMOVED lines=9> */
.L_x_899:
[----:B------:R-:W-:Y:S05]  /*20390*/  BSYNC B1 ;  /* 0x0000000000017941 */ /* 0x000fea0003800000 */
.L_x_898:
        /* <DEDUP_REMOVED lines=9> */
.L_x_901:
[----:B------:R-:W-:Y:S05]  /*20430*/  BSYNC B1 ;  /* 0x0000000000017941 */ /* 0x000fea0003800000 */
.L_x_900:
        /* <DEDUP_REMOVED lines=12> */
.L_x_903:
[----:B------:R-:W-:Y:S05]  /*20500*/  BSYNC B1 ;  /* 0x0000000000017941 */ /* 0x000fea0003800000 */
.L_x_902:
        /* <DEDUP_REMOVED lines=12> */
.L_x_905:
[----:B------:R-:W-:Y:S05]  /*205d0*/  BSYNC B1 ;  /* 0x0000000000017941 */ /* 0x000fea0003800000 */
.L_x_904:
        /* <DEDUP_REMOVED lines=9> */
.L_x_907:
[----:B------:R-:W-:Y:S05]  /*20670*/  BSYNC B1 ;  /* 0x0000000000017941 */ /* 0x000fea0003800000 */
.L_x_906:
        /* <DEDUP_REMOVED lines=9> */
.L_x_909:
[----:B------:R-:W-:Y:S05]  /*20710*/  BSYNC B1 ;  /* 0x0000000000017941 */ /* 0x000fea0003800000 */
.L_x_908:
        /* <DEDUP_REMOVED lines=12> */
.L_x_911:
[----:B------:R-:W-:Y:S05]  /*207e0*/  BSYNC B1 ;  /* 0x0000000000017941 */ /* 0x000fea0003800000 */
.L_x_910:
        /* <DEDUP_REMOVED lines=12> */
.L_x_913:
[----:B------:R-:W-:Y:S05]  /*208b0*/  BSYNC B1 ;  /* 0x0000000000017941 */ /* 0x000fea0003800000 */
.L_x_912:
        /* <DEDUP_REMOVED lines=9> */
.L_x_915:
[----:B------:R-:W-:Y:S05]  /*20950*/  BSYNC B1 ;  /* 0x0000000000017941 */ /* 0x000fea0003800000 */
.L_x_914:
        /* <DEDUP_REMOVED lines=9> */
.L_x_917:
[----:B------:R-:W-:Y:S05]  /*209f0*/  BSYNC B1 ;  /* 0x0000000000017941 */ /* 0x000fea0003800000 */
.L_x_916:
        /* <DEDUP_REMOVED lines=12> */
.L_x_919:
[----:B------:R-:W-:Y:S05]  /*20ac0*/  BSYNC B1 ;  /* 0x0000000000017941 */ /* 0x000fea0003800000 */
.L_x_918:
        /* <DEDUP_REMOVED lines=12> */
.L_x_921:
[----:B------:R-:W-:Y:S05]  /*20b90*/  BSYNC B1 ;  /* 0x0000000000017941 */ /* 0x000fea0003800000 */
.L_x_920:
        /* <DEDUP_REMOVED lines=9> */
.L_x_923:
[----:B------:R-:W-:Y:S05]  /*20c30*/  BSYNC B1 ;  /* 0x0000000000017941 */ /* 0x000fea0003800000 */
.L_x_922:
        /* <DEDUP_REMOVED lines=9> */
.L_x_925:
[----:B------:R-:W-:Y:S05]  /*20cd0*/  BSYNC B1 ;  /* 0x0000000000017941 */ /* 0x000fea0003800000 */
.L_x_924:
        /* <DEDUP_REMOVED lines=12> */
.L_x_927:
[----:B------:R-:W-:Y:S05]  /*20da0*/  BSYNC B1 ;  /* 0x0000000000017941 */ /* 0x000fea0003800000 */
.L_x_926:
        /* <DEDUP_REMOVED lines=12> */
.L_x_929:
[----:B------:R-:W-:Y:S05]  /*20e70*/  BSYNC B1 ;  /* 0x0000000000017941 */ /* 0x000fea0003800000 */
.L_x_928:
        /* <DEDUP_REMOVED lines=9> */
.L_x_931:
[----:B------:R-:W-:Y:S05]  /*20f10*/  BSYNC B1 ;  /* 0x0000000000017941 */ /* 0x000fea0003800000 */
.L_x_930:
        /* <DEDUP_REMOVED lines=9> */
.L_x_933:
[----:B------:R-:W-:Y:S05]  /*20fb0*/  BSYNC B1 ;  /* 0x0000000000017941 */ /* 0x000fea0003800000 */
.L_x_932:
        /* <DEDUP_REMOVED lines=12> */
.L_x_935:
[----:B------:R-:W-:Y:S05]  /*21080*/  BSYNC B1 ;  /* 0x0000000000017941 */ /* 0x000fea0003800000 */
.L_x_934:
        /* <DEDUP_REMOVED lines=12> */
.L_x_937:
[----:B------:R-:W-:Y:S05]  /*21150*/  BSYNC B1 ;  /* 0x0000000000017941 */ /* 0x000fea0003800000 */
.L_x_936:
        /* <DEDUP_REMOVED lines=9> */
.L_x_939:
[----:B------:R-:W-:Y:S05]  /*211f0*/  BSYNC B1 ;  /* 0x0000000000017941 */ /* 0x000fea0003800000 */
.L_x_938:
        /* <DEDUP_REMOVED lines=9> */
.L_x_941:
[----:B------:R-:W-:Y:S05]  /*21290*/  BSYNC B1 ;  /* 0x0000000000017941 */ /* 0x000fea0003800000 */
.L_x_940:
        /* <DEDUP_REMOVED lines=12> */
.L_x_943:
[----:B------:R-:W-:Y:S05]  /*21360*/  BSYNC B1 ;  /* 0x0000000000017941 */ /* 0x000fea0003800000 */
.L_x_942:
        /* <DEDUP_REMOVED lines=12> */
.L_x_945:
[----:B------:R-:W-:Y:S05]  /*21430*/  BSYNC B1 ;  /* 0x0000000000017941 */ /* 0x000fea0003800000 */
.L_x_944:
        /* <DEDUP_REMOVED lines=9> */
.L_x_947:
[----:B------:R-:W-:Y:S05]  /*214d0*/  BSYNC B1 ;  /* 0x0000000000017941 */ /* 0x000fea0003800000 */
.L_x_946:
        /* <DEDUP_REMOVED lines=9> */
.L_x_949:
[----:B------:R-:W-:Y:S05]  /*21570*/  BSYNC B1 ;  /* 0x0000000000017941 */ /* 0x000fea0003800000 */
.L_x_948:
        /* <DEDUP_REMOVED lines=12> */
.L_x_951:
[----:B------:R-:W-:Y:S05]  /*21640*/  BSYNC B1 ;  /* 0x0000000000017941 */ /* 0x000fea0003800000 */
.L_x_950:
        /* <DEDUP_REMOVED lines=12> */
.L_x_953:
[----:B------:R-:W-:Y:S05]  /*21710*/  BSYNC B1 ;  /* 0x0000000000017941 */ /* 0x000fea0003800000 */
.L_x_952:
        /* <DEDUP_REMOVED lines=9> */
.L_x_955:
[----:B------:R-:W-:Y:S05]  /*217b0*/  BSYNC B1 ;  /* 0x0000000000017941 */ /* 0x000fea0003800000 */
.L_x_954:
        /* <DEDUP_REMOVED lines=9> */
.L_x_957:
[----:B------:R-:W-:Y:S05]  /*21850*/  BSYNC B1 ;  /* 0x0000000000017941 */ /* 0x000fea0003800000 */
.L_x_956:
        /* <DEDUP_REMOVED lines=12> */
.L_x_959:
[----:B------:R-:W-:Y:S05]  /*21920*/  BSYNC B1 ;  /* 0x0000000000017941 */ /* 0x000fea0003800000 */
.L_x_958:
        /* <DEDUP_REMOVED lines=12> */
.L_x_961:
[----:B------:R-:W-:Y:S05]  /*219f0*/  BSYNC B1 ;  /* 0x0000000000017941 */ /* 0x000fea0003800000 */
.L_x_960:
        /* <DEDUP_REMOVED lines=9> */
.L_x_963:
[----:B------:R-:W-:Y:S05]  /*21a90*/  BSYNC B1 ;  /* 0x0000000000017941 */ /* 0x000fea0003800000 */
.L_x_962:
        /* <DEDUP_REMOVED lines=9> */
.L_x_965:
[----:B------:R-:W-:Y:S05]  /*21b30*/  BSYNC B1 ;  /* 0x0000000000017941 */ /* 0x000fea0003800000 */
.L_x_964:
        /* <DEDUP_REMOVED lines=12> */
.L_x_967:
[----:B------:R-:W-:Y:S05]  /*21c00*/  BSYNC B1 ;  /* 0x0000000000017941 */ /* 0x000fea0003800000 */
.L_x_966:
        /* <DEDUP_REMOVED lines=12> */
.L_x_969:
[----:B------:R-:W-:Y:S05]  /*21cd0*/  BSYNC B1 ;  /* 0x0000000000017941 */ /* 0x000fea0003800000 */
.L_x_968:
        /* <DEDUP_REMOVED lines=9> */
.L_x_971:
[----:B------:R-:W-:Y:S05]  /*21d70*/  BSYNC B1 ;  /* 0x0000000000017941 */ /* 0x000fea0003800000 */
.L_x_970:
        /* <DEDUP_REMOVED lines=9> */
.L_x_973:
[----:B------:R-:W-:Y:S05]  /*21e10*/  BSYNC B1 ;  /* 0x0000000000017941 */ /* 0x000fea0003800000 */
.L_x_972:
        /* <DEDUP_REMOVED lines=12> */
.L_x_975:
[----:B------:R-:W-:Y:S05]  /*21ee0*/  BSYNC B1 ;  /* 0x0000000000017941 */ /* 0x000fea0003800000 */
.L_x_974:
        /* <DEDUP_REMOVED lines=12> */
.L_x_977:
[----:B------:R-:W-:Y:S05]  /*21fb0*/  BSYNC B1 ;  /* 0x0000000000017941 */ /* 0x000fea0003800000 */
.L_x_976:
        /* <DEDUP_REMOVED lines=9> */
.L_x_979:
[----:B------:R-:W-:Y:S05]  /*22050*/  BSYNC B1 ;  /* 0x0000000000017941 */ /* 0x000fea0003800000 */
.L_x_978:
        /* <DEDUP_REMOVED lines=9> */
.L_x_981:
[----:B------:R-:W-:Y:S05]  /*220f0*/  BSYNC B1 ;  /* 0x0000000000017941 */ /* 0x000fea0003800000 */
.L_x_980:
        /* <DEDUP_REMOVED lines=12> */
.L_x_983:
[----:B------:R-:W-:Y:S05]  /*221c0*/  BSYNC B1 ;  /* 0x0000000000017941 */ /* 0x000fea0003800000 */
.L_x_982:
        /* <DEDUP_REMOVED lines=12> */
.L_x_985:
[----:B------:R-:W-:Y:S05]  /*22290*/  BSYNC B1 ;  /* 0x0000000000017941 */ /* 0x000fea0003800000 */
.L_x_984:
        /* <DEDUP_REMOVED lines=9> */
.L_x_987:
[----:B------:R-:W-:Y:S05]  /*22330*/  BSYNC B1 ;  /* 0x0000000000017941 */ /* 0x000fea0003800000 */
.L_x_986:
        /* <DEDUP_REMOVED lines=9> */
.L_x_989:
[----:B------:R-:W-:Y:S05]  /*223d0*/  BSYNC B1 ;  /* 0x0000000000017941 */ /* 0x000fea0003800000 */
.L_x_988:
        /* <DEDUP_REMOVED lines=12> */
.L_x_991:
[----:B------:R-:W-:Y:S05]  /*224a0*/  BSYNC B1 ;  /* 0x0000000000017941 */ /* 0x000fea0003800000 */
.L_x_990:
        /* <DEDUP_REMOVED lines=12> */
.L_x_993:
[----:B------:R-:W-:Y:S05]  /*22570*/  BSYNC B1 ;  /* 0x0000000000017941 */ /* 0x000fea0003800000 */
.L_x_992:
        /* <DEDUP_REMOVED lines=9> */
.L_x_995:
[----:B------:R-:W-:Y:S05]  /*22610*/  BSYNC B1 ;  /* 0x0000000000017941 */ /* 0x000fea0003800000 */
.L_x_994:
        /* <DEDUP_REMOVED lines=9> */
.L_x_997:
[----:B------:R-:W-:Y:S05]  /*226b0*/  BSYNC B1 ;  /* 0x0000000000017941 */ /* 0x000fea0003800000 */
.L_x_996:
        /* <DEDUP_REMOVED lines=12> */
.L_x_999:
[----:B------:R-:W-:Y:S05]  /*22780*/  BSYNC B1 ;  /* 0x0000000000017941 */ /* 0x000fea0003800000 */
.L_x_998:
        /* <DEDUP_REMOVED lines=12> */
.L_x_1001:
[----:B------:R-:W-:Y:S05]  /*22850*/  BSYNC B1 ;  /* 0x0000000000017941 */ /* 0x000fea0003800000 */
.L_x_1000:
        /* <DEDUP_REMOVED lines=9> */
.L_x_1003:
[----:B------:R-:W-:Y:S05]  /*228f0*/  BSYNC B1 ;  /* 0x0000000000017941 */ /* 0x000fea0003800000 */
.L_x_1002:
        /* <DEDUP_REMOVED lines=9> */
.L_x_1005:
[----:B------:R-:W-:Y:S05]  /*22990*/  BSYNC B1 ;  /* 0x0000000000017941 */ /* 0x000fea0003800000 */
.L_x_1004:
        /* <DEDUP_REMOVED lines=12> */
.L_x_1007:
[----:B------:R-:W-:Y:S05]  /*22a60*/  BSYNC B1 ;  /* 0x0000000000017941 */ /* 0x000fea0003800000 */
.L_x_1006:
        /* <DEDUP_REMOVED lines=12> */
.L_x_1009:
[----:B------:R-:W-:Y:S05]  /*22b30*/  BSYNC B1 ;  /* 0x0000000000017941 */ /* 0x000fea0003800000 */
.L_x_1008:
        /* <DEDUP_REMOVED lines=9> */
.L_x_1011:
[----:B------:R-:W-:Y:S05]  /*22bd0*/  BSYNC B1 ;  /* 0x0000000000017941 */ /* 0x000fea0003800000 */
.L_x_1010:
        /* <DEDUP_REMOVED lines=9> */
.L_x_1013:
[----:B------:R-:W-:Y:S05]  /*22c70*/  BSYNC B1 ;  /* 0x0000000000017941 */ /* 0x000fea0003800000 */
.L_x_1012:
        /* <DEDUP_REMOVED lines=12> */
.L_x_1015:
[----:B------:R-:W-:Y:S05]  /*22d40*/  BSYNC B1 ;  /* 0x0000000000017941 */ /* 0x000fea0003800000 */
.L_x_1014:
        /* <DEDUP_REMOVED lines=12> */
.L_x_1017:
[----:B------:R-:W-:Y:S05]  /*22e10*/  BSYNC B1 ;  /* 0x0000000000017941 */ /* 0x000fea0003800000 */
.L_x_1016:
        /* <DEDUP_REMOVED lines=9> */
.L_x_1019:
[----:B------:R-:W-:Y:S05]  /*22eb0*/  BSYNC B1 ;  /* 0x0000000000017941 */ /* 0x000fea0003800000 */
.L_x_1018:
        /* <DEDUP_REMOVED lines=9> */
.L_x_1021:
[----:B------:R-:W-:Y:S05]  /*22f50*/  BSYNC B1 ;  /* 0x0000000000017941 */ /* 0x000fea0003800000 */
.L_x_1020:
        /* <DEDUP_REMOVED lines=12> */
.L_x_1023:
[----:B------:R-:W-:Y:S05]  /*23020*/  BSYNC B1 ;  /* 0x0000000000017941 */ /* 0x000fea0003800000 */
.L_x_1022:
        /* <DEDUP_REMOVED lines=12> */
.L_x_1025:
[----:B------:R-:W-:Y:S05]  /*230f0*/  BSYNC B1 ;  /* 0x0000000000017941 */ /* 0x000fea0003800000 */
.L_x_1024:
        /* <DEDUP_REMOVED lines=9> */
.L_x_1027:
[----:B------:R-:W-:Y:S05]  /*23190*/  BSYNC B1 ;  /* 0x0000000000017941 */ /* 0x000fea0003800000 */
.L_x_1026:
        /* <DEDUP_REMOVED lines=9> */
.L_x_1029:
[----:B------:R-:W-:Y:S05]  /*23230*/  BSYNC B1 ;  /* 0x0000000000017941 */ /* 0x000fea0003800000 */
.L_x_1028:
        /* <DEDUP_REMOVED lines=12> */
.L_x_1031:
[----:B------:R-:W-:Y:S05]  /*23300*/  BSYNC B1 ;  /* 0x0000000000017941 */ /* 0x000fea0003800000 */
.L_x_1030:
        /* <DEDUP_REMOVED lines=12> */
.L_x_1033:
[----:B------:R-:W-:Y:S05]  /*233d0*/  BSYNC B1 ;  /* 0x0000000000017941 */ /* 0x000fea0003800000 */
.L_x_1032:
        /* <DEDUP_REMOVED lines=9> */
.L_x_1035:
[----:B------:R-:W-:Y:S05]  /*23470*/  BSYNC B1 ;  /* 0x0000000000017941 */ /* 0x000fea0003800000 */
.L_x_1034:
        /* <DEDUP_REMOVED lines=9> */
.L_x_1037:
[----:B------:R-:W-:Y:S05]  /*23510*/  BSYNC B1 ;  /* 0x0000000000017941 */ /* 0x000fea0003800000 */
.L_x_1036:
        /* <DEDUP_REMOVED lines=12> */
.L_x_1039:
[----:B------:R-:W-:Y:S05]  /*235e0*/  BSYNC B1 ;  /* 0x0000000000017941 */ /* 0x000fea0003800000 */
.L_x_1038:
[----:B-----5:R-:W-:Y:S01]  /*235f0*/  HADD2.F32 R5, -RZ, R3.H0_H0 ;  /* 0x20000003ff057230 */ /* 0x020fe20000004100 */
[----:B------:R-:W-:Y:S01]  /*23600*/  ISETP.GT.AND P2, PT, R0, 0xf8, P1 ;  /* 0x000000f80000780c */ /* 0x000fe20000f44270 */
[----:B------:R-:W-:Y:S03]  /*23610*/  BSSY B1, `(.L_x_1040) ;  /* 0x0000008000017945 */ /* 0x000fe60003800000 */
[----:B012-4-:R-:W-:Y:S01]  /*23620*/  FMUL R6, R5, R16 ;  /* 0x0000001005067220 */ /* 0x017fe20000400000 */
[----:B------:R-:W-:-:S03]  /*23630*/  @P0 IMAD.MOV.U32 R5, RZ, RZ, R9 ;  /* 0x000000ffff050224 */ /* 0x000fc600078e0009 */
[----:B------:R-:W-:-:S05]  /*23640*/  FFMA R6, R149, R2, R6 ;  /* 0x0000000295067223 */ /* 0x000fca0000000006 */
[----:B------:R-:W-:-:S05]  /*23650*/  F2FP.F16.F32.PACK_AB R6, RZ, R6 ;  /* 0x00000006ff06723e */ /* 0x000fca00000000ff */
[----:B------:R0:W-:Y:S01]  /*23660*/  @P0 STG.E.U16 desc[UR36][R4.64+0x1f2], R6 ;  /* 0x0001f20604000986 */ /* 0x0001e2000c101524 */
[----:B------:R-:W-:Y:S05]  /*23670*/  @!P2 BRA `(.L_x_1041) ;  /* 0x000000000004a947 */ /* 0x000fea0003800000 */
[----:B------:R1:W5:Y:S02]  /*23680*/  LDG.E.LTC128B.U16 R3, desc[UR36][R14.64+0x1f0] ;  /* 0x0001f0240e037981 */ /* 0x000364000c1e1520 */
.L_x_1041:
[----:B------:R-:W-:Y:S05]  /*23690*/  BSYNC B1 ;  /* 0x0000000000017941 */ /* 0x000fea0003800000 */
.L_x_1040:
[----:B0----5:R-:W-:Y:S01]  /*236a0*/  HADD2.F32 R5, -RZ, R3.H0_H0 ;  /* 0x20000003ff057230 */ /* 0x021fe20000004100 */
[----:B------:R-:W-:Y:S01]  /*236b0*/  @P2 MOV R4, R10 ;  /* 0x0000000a00042202 */ /* 0x000fe20000000f00 */
        /* <DEDUP_REMOVED lines=10> */
.L_x_1043:
[----:B------:R-:W-:Y:S05]  /*23760*/  BSYNC B1 ;  /* 0x0000000000017941 */ /* 0x000fea0003800000 */
.L_x_1042:
[----:B------:R-:W-:Y:S05]  /*23770*/  @!P1 BRA `(.L_x_1044) ;  /* 0x000000b000089947 */ /* 0x000fea0003800000 */
[----:B-----5:R-:W-:-:S05]  /*23780*/  HADD2.F32 R3, -RZ, R3.H0_H0 ;  /* 0x20000003ff037230 */ /* 0x020fca0000004100 */
[----:B------:R-:W-:-:S04]  /*23790*/  FMUL R0, R3, R16 ;  /* 0x0000001003007220 */ /* 0x000fc80000400000 */
[----:B------:R-:W-:-:S05]  /*237a0*/  FFMA R0, R151, R2, R0 ;  /* 0x0000000297007223 */ /* 0x000fca0000000000 */
[----:B------:R-:W-:-:S05]  /*237b0*/  F2FP.F16.F32.PACK_AB R0, RZ, R0 ;  /* 0x00000000ff00723e */ /* 0x000fca00000000ff */
[----:B------:R4:W-:Y:S01]  /*237c0*/  STG.E.U16 desc[UR36][R10.64+0x1f2], R0 ;  /* 0x0001f2000a007986 */ /* 0x0009e2000c101524 */
[----:B------:R-:W-:Y:S05]  /*237d0*/  BRA `(.L_x_1044) ;  /* 0x000000ac00f07947 */ /* 0x000fea0003800000 */
.L_x_29:
[----:B------:R-:W2:Y:S01]  /*237e0*/  LDL.LU R6, [R1+0x408] ;  /* 0x0004080001067983 */ /* 0x000ea20000300800 */
[----:B------:R-:W-:-:S03]  /*237f0*/  ULDC.64 UR4, c[0x0][0x5c0] ;  /* 0x0001700000047ab9 */ /* 0x000fc60000000a00 */
[----:B------:R-:W3:Y:S04]  /*23800*/  LDL.LU R10, [R1+0x418] ;  /* 0x00041800010a7983 */ /* 0x000ee80000300800 */
[----:B------:R-:W4:Y:S04]  /*23810*/  LDL.LU R235, [R1+0x48c] ;  /* 0x00048c0001eb7983 */ /* 0x000f280000300800 */
        /* <DEDUP_REMOVED lines=92> */
[----:B------:R0:W-:Y:S04]  /*23de0*/  STL [R1+0x66c], R127 ;  /* 0x00066c7f01007387 */ /* 0x0001e80000100800 */
[----:B0-----:R-:W4:Y:S04]  /*23df0*/  LDL.LU R127, [R1+0x488] ;  /* 0x00048800017f7983 */ /* 0x001f280000300800 */
[----:B------:R-:W-:Y:S04]  /*23e00*/  STL [R1+0x668], R128 ;  /* 0x0006688001007387 */ /* 0x000fe80000100800 */
[----:B------:R0:W-:Y:S04]  /*23e10*/  STL [R1+0x664], R129 ;  /* 0x0006648101007387 */ /* 0x0001e80000100800 */
[----:B0-----:R-:W4:Y:S04]  /*23e20*/  LDL.LU R129, [R1+0x484] ;  /* 0x0004840001817983 */ /* 0x001f280000300800 */
        /* <DEDUP_REMOVED lines=32> */
[----:B------:R0:W-:Y:S01]  /*24030*/  STL [R1+0x620], R146 ;  /* 0x0006209201007387 */ /* 0x0001e20000100800 */
[----:B------:R-:W-:-:S03]  /*24040*/  LEA R8, P1, R4, UR4, 0x1 ;  /* 0x0000000404087c11 */ /* 0x000fc6000f8208ff */
[----:B0-----:R-:W4:Y:S04]  /*24050*/  LDL.LU R146, [R1+0x440] ;  /* 0x0004400001927983 */ /* 0x001f280000300800 */
[----:B------:R0:W-:Y:S04]  /*24060*/  STL [R1+0x61c], R147 ;  /* 0x00061c9301007387 */ /* 0x0001e80000100800 */
[----:B0-----:R-:W4:Y:S04]  /*24070*/  LDL.LU R147, [R1+0x43c] ;  /* 0x00043c0001937983 */ /* 0x001f280000300800 */
[----:B------:R0:W-:Y:S01]  /*24080*/  STL [R1+0x618], R148 ;  /* 0x0006189401007387 */ /* 0x0001e20000100800 */
[----:B------:R-:W-:-:S03]  /*24090*/  LEA.HI.X R9, R4, UR5, R13, 0x1, P1 ;  /* 0x0000000504097c11 */ /* 0x000fc600088f0c0d */
        /* <DEDUP_REMOVED lines=9> */
[----:B------:R-:W3:Y:S04]  /*24130*/  LDL.LU R4, [R1+0x404] ;  /* 0x0004040001047983 */ /* 0x000ee80000300800 */
[----:B------:R-:W4:Y:S01]  /*24140*/  LDL.LU R5, [R1+0x400] ;  /* 0x0004000001057983 */ /* 0x000f220000300800 */
[----:B--2---:R-:W-:-:S03]  /*24150*/  FMUL R6, R6, R2 ;  /* 0x0000000206067220 */ /* 0x004fc60000400000 */
[----:B------:R-:W2:Y:S01]  /*24160*/  LDL.LU R13, [R1+0x424] ;  /* 0x00042400010d7983 */ /* 0x000ea20000300800 */
[----:B------:R-:W-:Y:S01]  /*24170*/  ISETP.GT.AND P1, PT, R0, 0x1, P0 ;  /* 0x000000010000780c */ /* 0x000fe20000724270 */
[----:B------:R-:W-:Y:S01]  /*24180*/  USHF.L.U32 UR5, UR8, 0x4, URZ ;  /* 0x0000000408057899 */ /* 0x000fe2000800063f */
[----:B------:R-:W-:Y:S01]  /*24190*/  F2FP.F16.F32.PACK_AB R6, RZ, R6 ;  /* 0x00000006ff06723e */ /* 0x000fe200000000ff */
[----:B------:R-:W-:-:S03]  /*241a0*/  USHF.L.U64.HI UR4, UR8, 0x4, UR9 ;  /* 0x0000000408047899 */ /* 0x000fc60008010209 */
[----:B------:R-:W-:Y:S01]  /*241b0*/  PRMT R7, R6, 0x7610, R7 ;  /* 0x0000761006077816 */ /* 0x000fe20000000007 */
[-C--:B---3--:R-:W-:Y:S01]  /*241c0*/  FMUL R4, R4, R2.reuse ;  /* 0x0000000204047220 */ /* 0x088fe20000400000 */
[----:B----4-:R-:W-:-:S04]  /*241d0*/  FMUL R5, R5, R2 ;  /* 0x0000000205057220 */ /* 0x010fc80000400000 */
[----:B------:R-:W-:Y:S02]  /*241e0*/  F2FP.F16.F32.PACK_AB R4, RZ, R4 ;  /* 0x00000004ff04723e */ /* 0x000fe400000000ff */
[----:B------:R-:W-:-:S03]  /*241f0*/  F2FP.F16.F32.PACK_AB R5, RZ, R5 ;  /* 0x00000005ff05723e */ /* 0x000fc600000000ff */
[----:B------:R0:W-:Y:S01]  /*24200*/  @P1 STG.E.U16 desc[UR36][R8.64+0x2], R4 ;  /* 0x0000020408001986 */ /* 0x0001e2000c101524 */
[----:B------:R-:W-:Y:S02]  /*24210*/  ISETP.GT.AND P1, PT, R3, 0x8, PT ;  /* 0x000000080300780c */ /* 0x000fe40003f24270 */
[----:B------:R-:W-:Y:S02]  /*24220*/  PRMT R6, R5, 0x7610, R6 ;  /* 0x0000761005067816 */ /* 0x000fe40000000006 */
[----:B------:R-:W-:-:S03]  /*24230*/  ISETP.GT.AND P3, PT, R0, RZ, P1 ;  /* 0x000000ff0000720c */ /* 0x000fc60000f64270 */
[----:B------:R1:W-:Y:S01]  /*24240*/  @P2 STG.E.U16 desc[UR36][R8.64], R6 ;  /* 0x0000000608002986 */ /* 0x0003e2000c101524 */
[----:B0-----:R-:W-:-:S03]  /*24250*/  IADD3 R4, P4, R8, UR5, RZ ;  /* 0x0000000508047c10 */ /* 0x001fc6000ff9e0ff */
[----:B-1----:R-:W3:Y:S01]  /*24260*/  LDL.LU R6, [R1+0x40c] ;  /* 0x00040c0001067983 */ /* 0x002ee20000300800 */
[----:B------:R-:W-:Y:S02]  /*24270*/  ISETP.GT.AND P2, PT, R0, 0x1, P1 ;  /* 0x000000010000780c */ /* 0x000fe40000f44270 */
[----:B------:R-:W-:-:S05]  /*24280*/  IADD3.X R5, R9, UR4, RZ, P4, !PT ;  /* 0x0000000409057c10 */ /* 0x000fca000a7fe4ff */
[----:B------:R0:W-:Y:S04]  /*24290*/  @P3 STG.E.U16 desc[UR36][R4.64], R7 ;  /* 0x0000000704003986 */ /* 0x0001e8000c101524 */
[----:B0-----:R-:W4:Y:S01]  /*242a0*/  LDL.LU R7, [R1+0x414] ;  /* 0x0004140001077983 */ /* 0x001f220000300800 */
[----:B---3--:R-:W-:-:S05]  /*242b0*/  FMUL R6, R6, R2 ;  /* 0x0000000206067220 */ /* 0x008fca0000400000 */
[----:B------:R-:W-:-:S05]  /*242c0*/  F2FP.F16.F32.PACK_AB R6, RZ, R6 ;  /* 0x00000006ff06723e */ /* 0x000fca00000000ff */
[----:B------:R0:W-:Y:S04]  /*242d0*/  @P2 STG.E.U16 desc[UR36][R4.64+0x2], R6 ;  /* 0x0000020604002986 */ /* 0x0001e8000c101524 */
[----:B0-----:R-:W3:Y:S01]  /*242e0*/  LDL.LU R6, [R1+0x410] ;  /* 0x0004100001067983 */ /* 0x001ee20000300800 */
[----:B------:R-:W-:Y:S01]  /*242f0*/  ISETP.GT.AND P4, PT, R0, 0x9, P0 ;  /* 0x000000090000780c */ /* 0x000fe20000784270 */
[-C--:B----4-:R-:W-:Y:S01]  /*24300*/  FMUL R7, R7, R2.reuse ;  /* 0x0000000207077220 */ /* 0x090fe20000400000 */
[----:B------:R-:W-:-:S04]  /*24310*/  FMUL R10, R10, R2 ;  /* 0x000000020a0a7220 */ /* 0x000fc80000400000 */
[----:B------:R-:W-:-:S07]  /*24320*/  F2FP.F16.F32.PACK_AB R7, RZ, R7 ;  /* 0x00000007ff07723e */ /* 0x000fce00000000ff */
[----:B------:R0:W-:Y:S01]  /*24330*/  @P4 STG.E.U16 desc[UR36][R8.64+0x12], R7 ;  /* 0x0000120708004986 */ /* 0x0001e2000c101524 */
[----:B---3--:R-:W-:-:S05]  /*24340*/  FMUL R6, R6, R2 ;  /* 0x0000000206067220 */ /* 0x008fca0000400000 */
[----:B------:R-:W-:-:S04]  /*24350*/  F2FP.F16.F32.PACK_AB R6, RZ, R6 ;  /* 0x00000006ff06723e */ /* 0x000fc800000000ff */
[----:B------:R-:W-:Y:S02]  /*24360*/  PRMT R11, R6, 0x7610, R11 ;  /* 0x00007610060b7816 */ /* 0x000fe4000000000b */
[----:B------:R-:W-:Y:S02]  /*24370*/  F2FP.F16.F32.PACK_AB R6, RZ, R10 ;  /* 0x0000000aff06723e */ /* 0x000fe400000000ff */
[----:B------:R-:W3:Y:S04]  /*24380*/  LDL.LU R10, [R1+0x420] ;  /* 0x00042000010a7983 */ /* 0x000ee80000300800 */
[----:B0-----:R-:W4:Y:S01]  /*24390*/  LDL.LU R7, [R1+0x41c] ;  /* 0x00041c0001077983 */ /* 0x001f220000300800 */
[C---:B------:R-:W-:Y:S02]  /*243a0*/  ISETP.GT.AND P3, PT, R0.reuse, 0x8, P0 ;  /* 0x000000080000780c */ /* 0x040fe40000764270 */
[----:B------:R-:W-:-:S11]  /*243b0*/  ISETP.GT.AND P2, PT, R0, 0x8, P1 ;  /* 0x000000080000780c */ /* 0x000fd60000f44270 */
[----:B------:R-:W-:Y:S04]  /*243c0*/  @P3 STG.E.U16 desc[UR36][R8.64+0x10], R11 ;  /* 0x0000100b08003986 */ /* 0x000fe8000c101524 */
[----:B------:R4:W-:Y:S01]  /*243d0*/  @P2 STG.E.U16 desc[UR36][R4.64+0x10], R6 ;  /* 0x0000100604002986 */ /* 0x0009e2000c101524 */
[C---:B------:R-:W-:Y:S02]  /*243e0*/  ISETP.GT.AND P2, PT, R0.reuse, 0x9, P1 ;  /* 0x000000090000780c */ /* 0x040fe40000f44270 */
[C---:B------:R-:W-:Y:S02]  /*243f0*/  ISETP.GT.AND P3, PT, R0.reuse, 0x10, P0 ;  /* 0x000000100000780c */ /* 0x040fe40000764270 */
[C---:B------:R-:W-:Y:S02]  /*24400*/  ISETP.GT.AND P4, PT, R0.reuse, 0x11, P0 ;  /* 0x000000110000780c */ /* 0x040fe40000784270 */
[----:B------:R-:W-:Y:S01]  /*24410*/  ISETP.GT.AND P5, PT, R0, 0x49, P0 ;  /* 0x000000490000780c */ /* 0x000fe200007a4270 */
[-C--:B------:R-:W-:Y:S01]  /*24420*/  FMUL R15, R15, R2.reuse ;  /* 0x000000020f0f7220 */ /* 0x080fe20000400000 */
        /* <DEDUP_REMOVED lines=11> */
[----:B----4-:R-:W-:-:S05]  /*244e0*/  FMUL R6, R7, R2 ;  /* 0x0000000207067220 */ /* 0x010fca0000400000 */
[----:B------:R-:W-:-:S05]  /*244f0*/  F2FP.F16.F32.PACK_AB R6, RZ, R6 ;  /* 0x00000006ff06723e */ /* 0x000fca00000000ff */
[----:B------:R3:W-:Y:S01]  /*24500*/  @P2 STG.E.U16 desc[UR36][R4.64+0x12], R6 ;  /* 0x0000120604002986 */ /* 0x0007e2000c101524 */
[----:B------:R-:W-:Y:S01]  /*24510*/  ISETP.GT.AND P2, PT, R0, 0x10, P1 ;  /* 0x000000100000780c */ /* 0x000fe20000f44270 */
[-C--:B--2---:R-:W-:Y:S01]  /*24520*/  FMUL R7, R13, R2.reuse ;  /* 0x000000020d077220 */ /* 0x084fe20000400000 */
[-C--:B---3--:R-:W-:Y:S01]  /*24530*/  FMUL R6, R10, R2.reuse ;  /* 0x000000020a067220 */ /* 0x088fe20000400000 */
[----:B------:R-:W-:-:S04]  /*24540*/  FMUL R10, R16, R2 ;  /* 0x00000002100a7220 */ /* 0x000fc80000400000 */
[----:B------:R-:W-:Y:S02]  /*24550*/  F2FP.F16.F32.PACK_AB R6, RZ, R6 ;  /* 0x00000006ff06723e */ /* 0x000fe400000000ff */
[----:B------:R-:W-:Y:S02]  /*24560*/  F2FP.F16.F32.PACK_AB R7, RZ, R7 ;  /* 0x00000007ff07723e */ /* 0x000fe400000000ff */
[----:B------:R-:W-:Y:S02]  /*24570*/  PRMT R11, R6, 0x7610, R11 ;  /* 0x00007610060b7816 */ /* 0x000fe4000000000b */
[----:B------:R-:W-:Y:S01]  /*24580*/  F2FP.F16.F32.PACK_AB R6, RZ, R10 ;  /* 0x0000000aff06723e */ /* 0x000fe200000000ff */
[----:B------:R-:W-:Y:S04]  /*24590*/  @P4 STG.E.U16 desc[UR36][R8.64+0x22], R7 ;  /* 0x0000220708004986 */ /* 0x000fe8000c101524 */
[----:B------:R-:W-:Y:S04]  /*245a0*/  @P3 STG.E.U16 desc[UR36][R8.64+0x20], R11 ;  /* 0x0000200b08003986 */ /* 0x000fe8000c101524 */
[----:B------:R0:W-:Y:S01]  /*245b0*/  @P2 STG.E.U16 desc[UR36][R4.64+0x20], R6 ;  /* 0x0000200604002986 */ /* 0x0001e2000c101524 */
[----:B------:R-:W-:Y:S01]  /*245c0*/  ISETP.GT.AND P2, PT, R0, 0x11, P1 ;  /* 0x000000110000780c */ /* 0x000fe20000f44270 */
[----:B0-----:R-:W-:-:S05]  /*245d0*/  FMUL R6, R151, R2 ;  /* 0x0000000297067220 */ /* 0x001fca0000400000 */
[----:B------:R-:W-:Y:S02]  /*245e0*/  F2FP.F16.F32.PACK_AB R6, RZ, R6 ;  /* 0x00000006ff06723e */ /* 0x000fe400000000ff */
[----:B------:R-:W-:-:S05]  /*245f0*/  ISETP.GT.AND P3, PT, R0, 0x18, P0 ;  /* 0x000000180000780c */ /* 0x000fca0000764270 */
[----:B------:R0:W-:Y:S01]  /*24600*/  @P2 STG.E.U16 desc[UR36][R4.64+0x22], R6 ;  /* 0x0000220604002986 */ /* 0x0001e2000c101524 */
[C---:B------:R-:W-:Y:S02]  /*24610*/  ISETP.GT.AND P4, PT, R0.reuse, 0x19, P0 ;  /* 0x000000190000780c */ /* 0x040fe40000784270 */
[----:B------:R-:W-:Y:S01]  /*24620*/  ISETP.GT.AND P2, PT, R0, 0x18, P1 ;  /* 0x000000180000780c */ /* 0x000fe20000f44270 */
[-C--:B------:R-:W-:Y:S01]  /*24630*/  FMUL R7, R149, R2.reuse ;  /* 0x0000000295077220 */ /* 0x080fe20000400000 */
[-C--:B------:R-:W-:Y:S01]  /*24640*/  FMUL R10, R148, R2.reuse ;  /* 0x00000002940a7220 */ /* 0x080fe20000400000 */
[----:B0-----:R-:W-:-:S03]  /*24650*/  FMUL R6, R150, R2 ;  /* 0x0000000296067220 */ /* 0x001fc60000400000 */
[----:B------:R-:W-:Y:S02]  /*24660*/  F2FP.F16.F32.PACK_AB R7, RZ, R7 ;  /* 0x00000007ff07723e */ /* 0x000fe400000000ff */
[----:B------:R-:W-:-:S04]  /*24670*/  F2FP.F16.F32.PACK_AB R6, RZ, R6 ;  /* 0x00000006ff06723e */ /* 0x000fc800000000ff */
        /* <DEDUP_REMOVED lines=76> */
[C---:B------:R-:W-:Y:S02]  /*24b40*/  ISETP.GT.AND P3, PT, R0.reuse, 0x40, P0 ;  /* 0x000000400000780c */ /* 0x040fe40000764270 */
[----:B------:R-:W-:-:S03]  /*24b50*/  ISETP.GT.AND P4, PT, R0, 0x41, P0 ;  /* 0x000000410000780c */ /* 0x000fc60000784270 */
[----:B------:R0:W-:Y:S01]  /*24b60*/  @P2 STG.E.U16 desc[UR36][R4.64+0x72], R6 ;  /* 0x0000720604002986 */ /* 0x0001e2000c101524 */
[----:B------:R-:W-:Y:S01]  /*24b70*/  ISETP.GT.AND P2, PT, R0, 0x40, P1 ;  /* 0x000000400000780c */ /* 0x000fe20000f44270 */
[-C--:B------:R-:W-:Y:S01]  /*24b80*/  FMUL R10, R130, R2.reuse ;  /* 0x00000002820a7220 */ /* 0x080fe20000400000 */
[----:B------:R-:W-:-:S04]  /*24b90*/  FMUL R7, R129, R2 ;  /* 0x0000000281077220 */ /* 0x000fc80000400000 */
[----:B------:R-:W-:Y:S01]  /*24ba0*/  F2FP.F16.F32.PACK_AB R10, RZ, R10 ;  /* 0x0000000aff0a723e */ /* 0x000fe200000000ff */
[----:B0-----:R-:W-:Y:S01]  /*24bb0*/  FMUL R6, R127, R2 ;  /* 0x000000027f067220 */ /* 0x001fe20000400000 */
[----:B------:R-:W-:-:S04]  /*24bc0*/  F2FP.F16.F32.PACK_AB R7, RZ, R7 ;  /* 0x00000007ff07723e */ /* 0x000fc800000000ff */
[----:B------:R-:W-:Y:S01]  /*24bd0*/  F2FP.F16.F32.PACK_AB R6, RZ, R6 ;  /* 0x00000006ff06723e */ /* 0x000fe200000000ff */
[----:B------:R0:W-:Y:S04]  /*24be0*/  @P3 STG.E.U16 desc[UR36][R8.64+0x80], R10 ;  /* 0x0000800a08003986 */ /* 0x0001e8000c101524 */
[----:B------:R1:W-:Y:S01]  /*24bf0*/  @P4 STG.E.U16 desc[UR36][R8.64+0x82], R7 ;  /* 0x0000820708004986 */ /* 0x0003e2000c101524 */
[----:B------:R-:W-:-:S03]  /*24c00*/  ISETP.GT.AND P4, PT, R0, 0x48, P0 ;  /* 0x000000480000780c */ /* 0x000fc60000784270 */
[----:B------:R2:W-:Y:S01]  /*24c10*/  @P2 STG.E.U16 desc[UR36][R4.64+0x80], R6 ;  /* 0x0000800604002986 */ /* 0x0005e2000c101524 */
[C---:B------:R-:W-:Y:S01]  /*24c20*/  ISETP.GT.AND P2, PT, R0.reuse, 0x41, P1 ;  /* 0x000000410000780c */ /* 0x040fe20000f44270 */
[-C--:B0-----:R-:W-:Y:S01]  /*24c30*/  FMUL R10, R235, R2.reuse ;  /* 0x00000002eb0a7220 */ /* 0x081fe20000400000 */
[----:B------:R-:W-:Y:S01]  /*24c40*/  ISETP.GT.AND P3, PT, R0, 0x48, P1 ;  /* 0x000000480000780c */ /* 0x000fe20000f64270 */
[----:B-1----:R-:W-:-:S03]  /*24c50*/  FMUL R7, R234, R2 ;  /* 0x00000002ea077220 */ /* 0x002fc60000400000 */
[----:B------:R-:W-:Y:S01]  /*24c60*/  F2FP.F16.F32.PACK_AB R10, RZ, R10 ;  /* 0x0000000aff0a723e */ /* 0x000fe200000000ff */
[-C--:B------:R-:W-:Y:S01]  /*24c70*/  FMUL R11, R232, R2.reuse ;  /* 0x00000002e80b7220 */ /* 0x080fe20000400000 */
[-C--:B--2---:R-:W-:Y:S02]  /*24c80*/  FMUL R6, R233, R2.reuse ;  /* 0x00000002e9067220 */ /* 0x084fe40000400000 */
[----:B------:R-:W-:Y:S01]  /*24c90*/  PRMT R230, R10, 0x7610, R230 ;  /* 0x000076100ae67816 */ /* 0x000fe200000000e6 */
[-C--:B------:R-:W-:Y:S01]  /*24ca0*/  FMUL R13, R231, R2.reuse ;  /* 0x00000002e70d7220 */ /* 0x080fe20000400000 */
[----:B------:R-:W-:Y:S01]  /*24cb0*/  F2FP.F16.F32.PACK_AB R7, RZ, R7 ;  /* 0x00000007ff07723e */ /* 0x000fe200000000ff */
[----:B------:R-:W-:Y:S01]  /*24cc0*/  FMUL R155, R155, R2 ;  /* 0x000000029b9b7220 */ /* 0x000fe20000400000 */
[----:B------:R-:W-:Y:S01]  /*24cd0*/  F2FP.F16.F32.PACK_AB R6, RZ, R6 ;  /* 0x00000006ff06723e */ /* 0x000fe200000000ff */
[----:B------:R-:W-:Y:S01]  /*24ce0*/  @P2 STG.E.U16 desc[UR36][R4.64+0x82], R230 ;  /* 0x000082e604002986 */ /* 0x000fe2000c101524 */
[----:B------:R-:W-:-:S02]  /*24cf0*/  F2FP.F16.F32.PACK_AB R10, RZ, R11 ;  /* 0x0000000bff0a723e */ /* 0x000fc400000000ff */
[C---:B------:R-:W-:Y:S01]  /*24d00*/  ISETP.GT.AND P2, PT, R0.reuse, 0x49, P1 ;  /* 0x000000490000780c */ /* 0x040fe20000f44270 */
[----:B------:R0:W-:Y:S01]  /*24d10*/  @P4 STG.E.U16 desc[UR36][R8.64+0x90], R7 ;  /* 0x0000900708004986 */ /* 0x0001e2000c101524 */
[----:B------:R-:W-:-:S03]  /*24d20*/  ISETP.GT.AND P4, PT, R0, 0x50, P0 ;  /* 0x000000500000780c */ /* 0x000fc60000784270 */
[----:B------:R-:W-:Y:S01]  /*24d30*/  @P5 STG.E.U16 desc[UR36][R8.64+0x92], R6 ;  /* 0x0000920608005986 */ /* 0x000fe2000c101524 */
[----:B------:R-:W-:-:S03]  /*24d40*/  ISETP.GT.AND P5, PT, R0, 0x51, P0 ;  /* 0x000000510000780c */ /* 0x000fc600007a4270 */
[----:B------:R1:W-:Y:S01]  /*24d50*/  @P3 STG.E.U16 desc[UR36][R4.64+0x90], R10 ;  /* 0x0000900a04003986 */ /* 0x0003e2000c101524 */
[----:B------:R-:W-:Y:S02]  /*24d60*/  ISETP.GT.AND P3, PT, R0, 0x50, P1 ;  /* 0x000000500000780c */ /* 0x000fe40000f64270 */
[----:B0-----:R-:W-:Y:S01]  /*24d70*/  F2FP.F16.F32.PACK_AB R7, RZ, R14 ;  /* 0x0000000eff07723e */ /* 0x001fe200000000ff */
[-C--:B------:R-:W-:Y:S01]  /*24d80*/  FMUL R154, R154, R2.reuse ;  /* 0x000000029a9a7220 */ /* 0x080fe20000400000 */
[-C--:B------:R-:W-:Y:S01]  /*24d90*/  FMUL R153, R153, R2.reuse ;  /* 0x0000000299997220 */ /* 0x080fe20000400000 */
[-C--:B------:R-:W-:Y:S01]  /*24da0*/  FMUL R160, R160, R2.reuse ;  /* 0x00000002a0a07220 */ /* 0x080fe20000400000 */
[-C--:B------:R-:W-:Y:S01]  /*24db0*/  FMUL R159, R159, R2.reuse ;  /* 0x000000029f9f7220 */ /* 0x080fe20000400000 */
[-C--:B------:R-:W-:Y:S01]  /*24dc0*/  FMUL R158, R158, R2.reuse ;  /* 0x000000029e9e7220 */ /* 0x080fe20000400000 */
[-C--:B------:R-:W-:Y:S01]  /*24dd0*/  FMUL R157, R157, R2.reuse ;  /* 0x000000029d9d7220 */ /* 0x080fe20000400000 */
[-C--:B------:R-:W-:Y:S01]  /*24de0*/  FMUL R164, R164, R2.reuse ;  /* 0x00000002a4a47220 */ /* 0x080fe20000400000 */
[----:B-1----:R-:W-:Y:S01]  /*24df0*/  F2FP.F16.F32.PACK_AB R10, RZ, R15 ;  /* 0x0000000fff0a723e */ /* 0x002fe200000000ff */
[-C--:B------:R-:W-:Y:S01]  /*24e00*/  FMUL R163, R163, R2.reuse ;  /* 0x00000002a3a37220 */ /* 0x080fe20000400000 */
[-C--:B------:R-:W-:Y:S01]  /*24e10*/  FMUL R162, R162, R2.reuse ;  /* 0x00000002a2a27220 */ /* 0x080fe20000400000 */
[-C--:B------:R-:W-:Y:S01]  /*24e20*/  FMUL R161, R161, R2.reuse ;  /* 0x00000002a1a17220 */ /* 0x080fe20000400000 */
[----:B------:R-:W-:Y:S01]  /*24e30*/  PRMT R11, R10, 0x7610, R11 ;  /* 0x000076100a0b7816 */ /* 0x000fe2000000000b */
[-C--:B------:R-:W-:Y:S01]  /*24e40*/  FMUL R168, R168, R2.reuse ;  /* 0x00000002a8a87220 */ /* 0x080fe20000400000 */
[----:B------:R-:W-:Y:S01]  /*24e50*/  F2FP.F16.F32.PACK_AB R6, RZ, R13 ;  /* 0x0000000dff06723e */ /* 0x000fe200000000ff */
[----:B------:R-:W-:Y:S01]  /*24e60*/  FMUL R167, R167, R2 ;  /* 0x00000002a7a77220 */ /* 0x000fe20000400000 */
[----:B------:R-:W-:Y:S01]  /*24e70*/  F2FP.F16.F32.PACK_AB R10, RZ, R12 ;  /* 0x0000000cff0a723e */ /* 0x000fe200000000ff */
[----:B------:R-:W-:Y:S01]  /*24e80*/  @P2 STG.E.U16 desc[UR36][R4.64+0x92], R11 ;  /* 0x0000920b04002986 */ /* 0x000fe2000c101524 */
[----:B------:R-:W-:-:S03]  /*24e90*/  ISETP.GT.AND P2, PT, R0, 0x51, P1 ;  /* 0x000000510000780c */ /* 0x000fc60000f44270 */
        /* <DEDUP_REMOVED lines=13> */
[----:B------:R-:W-:Y:S01]  /*24f70*/  FMUL R176, R176, R2 ;  /* 0x00000002b0b07220 */ /* 0x000fe20000400000 */
[----:B-1----:R-:W-:Y:S01]  /*24f80*/  F2FP.F16.F32.PACK_AB R10, RZ, R20 ;  /* 0x00000014ff0a723e */ /* 0x002fe200000000ff */
[-C--:B------:R-:W-:Y:S01]  /*24f90*/  FMUL R175, R175, R2.reuse ;  /* 0x00000002afaf7220 */ /* 0x080fe20000400000 */
[-C--:B------:R-:W-:Y:S01]  /*24fa0*/  FMUL R174, R174, R2.reuse ;  /* 0x00000002aeae7220 */ /* 0x080fe20000400000 */
[-C--:B------:R-:W-:Y:S01]  /*24fb0*/  FMUL R173, R173, R2.reuse ;  /* 0x00000002adad7220 */ /* 0x080fe20000400000 */
[----:B------:R-:W-:Y:S01]  /*24fc0*/  PRMT R11, R10, 0x7610, R11 ;  /* 0x000076100a0b7816 */ /* 0x000fe2000000000b */
[----:B------:R-:W-:Y:S01]  /*24fd0*/  FMUL R180, R180, R2 ;  /* 0x00000002b4b47220 */ /* 0x000fe20000400000 */
        /* <DEDUP_REMOVED lines=42> */
[----:B------:R-:W-:Y:S01]  /*25280*/  FMUL R193, R193, R2 ;  /* 0x00000002c1c17220 */ /* 0x000fe20000400000 */
[----:B------:R-:W2:Y:S01]  /*25290*/  LDL.LU R232, [R1+0x37c] ;  /* 0x00037c0001e87983 */ /* 0x000ea20000300800 */
[----:B-1----:R-:W-:-:S02]  /*252a0*/  F2FP.F16.F32.PACK_AB R10, RZ, R156 ;  /* 0x0000009cff0a723e */ /* 0x002fc400000000ff */
[----:B------:R-:W-:Y:S01]  /*252b0*/  F2FP.F16.F32.PACK_AB R6, RZ, R154 ;  /* 0x0000009aff06723e */ /* 0x000fe200000000ff */
[----:B------:R-:W3:Y:S01]  /*252c0*/  LDL.LU R231, [R1+0x380] ;  /* 0x0003800001e77983 */ /* 0x000ee20000300800 */
[----:B------:R-:W-:Y:S02]  /*252d0*/  PRMT R11, R10, 0x7610, R11 ;  /* 0x000076100a0b7816 */ /* 0x000fe4000000000b */
[----:B------:R-:W-:Y:S01]  /*252e0*/  F2FP.F16.F32.PACK_AB R10, RZ, R153 ;  /* 0x00000099ff0a723e */ /* 0x000fe200000000ff */
[----:B------:R-:W4:Y:S04]  /*252f0*/  LDL.LU R127, [R1+0x38c] ;  /* 0x00038c00017f7983 */ /* 0x000f280000300800 */
[----:B------:R-:W-:Y:S01]  /*25300*/  @P2 STG.E.U16 desc[UR36][R4.64+0xc2], R11 ;  /* 0x0000c20b04002986 */ /* 0x000fe2000c101524 */
[----:B------:R-:W-:-:S03]  /*25310*/  ISETP.GT.AND P2, PT, R0, 0x69, P1 ;  /* 0x000000690000780c */ /* 0x000fc60000f44270 */
[----:B------:R0:W-:Y:S01]  /*25320*/  @P4 STG.E.U16 desc[UR36][R8.64+0xd0], R7 ;  /* 0x0000d00708004986 */ /* 0x0001e2000c101524 */
[----:B------:R-:W-:-:S03]  /*25330*/  ISETP.GT.AND P4, PT, R0, 0x70, P0 ;  /* 0x000000700000780c */ /* 0x000fc60000784270 */
[----:B------:R1:W-:Y:S01]  /*25340*/  @P5 STG.E.U16 desc[UR36][R8.64+0xd2], R6 ;  /* 0x0000d20608005986 */ /* 0x0003e2000c101524 */
[----:B------:R-:W-:-:S03]  /*25350*/  ISETP.GT.AND P5, PT, R0, 0x71, P0 ;  /* 0x000000710000780c */ /* 0x000fc600007a4270 */
[----:B------:R1:W-:Y:S01]  /*25360*/  @P3 STG.E.U16 desc[UR36][R4.64+0xd0], R10 ;  /* 0x0000d00a04003986 */ /* 0x0003e2000c101524 */
[----:B------:R-:W-:Y:S02]  /*25370*/  ISETP.GT.AND P3, PT, R0, 0x70, P1 ;  /* 0x000000700000780c */ /* 0x000fe40000f64270 */
[----:B0-----:R-:W-:Y:S01]  /*25380*/  F2FP.F16.F32.PACK_AB R7, RZ, R159 ;  /* 0x0000009fff07723e */ /* 0x001fe200000000ff */
[----:B------:R-:W-:Y:S01]  /*25390*/  FMUL R200, R200, R2 ;  /* 0x00000002c8c87220 */ /* 0x000fe20000400000 */
[----:B------:R-:W4:Y:S01]  /*253a0*/  LDL.LU R235, [R1+0x390] ;  /* 0x0003900001eb7983 */ /* 0x000f220000300800 */
[----:B-1----:R-:W-:-:S03]  /*253b0*/  F2FP.F16.F32.PACK_AB R6, RZ, R158 ;  /* 0x0000009eff06723e */ /* 0x002fc600000000ff */
[----:B------:R-:W4:Y:S01]  /*253c0*/  LDL.LU R234, [R1+0x394] ;  /* 0x0003940001ea7983 */ /* 0x000f220000300800 */
[----:B------:R-:W-:-:S03]  /*253d0*/  F2FP.F16.F32.PACK_AB R10, RZ, R160 ;  /* 0x000000a0ff0a723e */ /* 0x000fc600000000ff */
[----:B------:R-:W4:Y:S01]  /*253e0*/  LDL.LU R233, [R1+0x398] ;  /* 0x0003980001e97983 */ /* 0x000f220000300800 */
        /* <DEDUP_REMOVED lines=12> */
[----:B------:R-:W4:Y:S01]  /*254b0*/  LDL.LU R130, [R1+0x3a0] ;  /* 0x0003a00001827983 */ /* 0x000f220000300800 */
[----:B-1----:R-:W-:Y:S01]  /*254c0*/  F2FP.F16.F32.PACK_AB R6, RZ, R162 ;  /* 0x000000a2ff06723e */ /* 0x002fe200000000ff */
[----:B------:R-:W-:Y:S02]  /*254d0*/  FMUL R199, R199, R2 ;  /* 0x00000002c7c77220 */ /* 0x000fe40000400000 */
[----:B------:R-:W4:Y:S01]  /*254e0*/  LDL.LU R131, [R1+0x3a4] ;  /* 0x0003a40001837983 */ /* 0x000f220000300800 */
[----:B------:R-:W-:Y:S01]  /*254f0*/  F2FP.F16.F32.PACK_AB R10, RZ, R164 ;  /* 0x000000a4ff0a723e */ /* 0x000fe200000000ff */
[----:B------:R-:W-:-:S02]  /*25500*/  FMUL R198, R198, R2 ;  /* 0x00000002c6c67220 */ /* 0x000fc40000400000 */
        /* <DEDUP_REMOVED lines=32> */
[----:B-1----:R-:W-:-:S03]  /*25710*/  F2FP.F16.F32.PACK_AB R6, RZ, R170 ;  /* 0x000000aaff06723e */ /* 0x002fc600000000ff */
[----:B------:R-:W4:Y:S01]  /*25720*/  LDL.LU R139, [R1+0x3c8] ;  /* 0x0003c800018b7983 */ /* 0x000f220000300800 */
[----:B------:R-:W-:Y:S01]  /*25730*/  F2FP.F16.F32.PACK_AB R10, RZ, R172 ;  /* 0x000000acff0a723e */ /* 0x000fe200000000ff */
[----:B------:R-:W-:Y:S02]  /*25740*/  FMUL R204, R204, R2 ;  /* 0x00000002cccc7220 */ /* 0x000fe40000400000 */
        /* <DEDUP_REMOVED lines=16> */
[----:B------:R-:W-:-:S03]  /*25850*/  F2FP.F16.F32.PACK_AB R10, RZ, R176 ;  /* 0x000000b0ff0a723e */ /* 0x000fc600000000ff */
[----:B------:R-:W4:Y:S01]  /*25860*/  LDL.LU R144, [R1+0x3dc] ;  /* 0x0003dc0001907983 */ /* 0x000f220000300800 */
[----:B------:R-:W-:Y:S01]  /*25870*/  PRMT R11, R10, 0x7610, R11 ;  /* 0x000076100a0b7816 */ /* 0x000fe2000000000b */
[----:B------:R-:W-:Y:S01]  /*25880*/  FMUL R203, R203, R2 ;  /* 0x00000002cbcb7220 */ /* 0x000fe20000400000 */
        /* <DEDUP_REMOVED lines=35> */
[----:B------:R-:W-:-:S03]  /*25ac0*/  PRMT R11, R10, 0x7610, R11 ;  /* 0x000076100a0b7816 */ /* 0x000fc6000000000b */
[----:B------:R-:W4:Y:S01]  /*25ad0*/  LDL.LU R230, [R1+0x384] ;  /* 0x0003840001e67983 */ /* 0x000f220000300800 */
[----:B------:R-:W-:-:S03]  /*25ae0*/  F2FP.F16.F32.PACK_AB R10, RZ, R181 ;  /* 0x000000b5ff0a723e */ /* 0x000fc600000000ff */
        /* <DEDUP_REMOVED lines=10> */
[----:B------:R-:W2:Y:S01]  /*25b90*/  LDL.LU R15, [R1+0x220] ;  /* 0x00022000010f7983 */ /* 0x000ea20000300800 */
[----:B-1----:R-:W-:-:S03]  /*25ba0*/  F2FP.F16.F32.PACK_AB R6, RZ, R186 ;  /* 0x000000baff06723e */ /* 0x002fc600000000ff */
[----:B------:R-:W3:Y:S01]  /*25bb0*/  LDL.LU R14, [R1+0x224] ;  /* 0x00022400010e7983 */ /* 0x000ee20000300800 */
        /* <DEDUP_REMOVED lines=101> */
[----:B------:R-:W-:Y:S01]  /*26210*/  @P5 STG.E.U16 desc[UR36][R8.64+0x1a2], R6 ;  /* 0x0001a20608005986 */ /* 0x000fe2000c101524 */
[----:B------:R-:W-:-:S03]  /*26220*/  ISETP.GT.AND P5, PT, R0, 0xd9, P0 ;  /* 0x000000d90000780c */ /* 0x000fc600007a4270 */
[----:B------:R1:W-:Y:S01]  /*26230*/  @P3 STG.E.U16 desc[UR36][R4.64+0x1a0], R10 ;  /* 0x0001a00a04003986 */ /* 0x0003e2000c101524 */
[----:B------:R-:W-:-:S03]  /*26240*/  ISETP.GT.AND P3, PT, R0, 0xd8, P1 ;  /* 0x000000d80000780c */ /* 0x000fc60000f64270 */
[----:B------:R-:W4:Y:S01]  /*26250*/  LDL.LU R166, [R1+0x284] ;  /* 0x0002840001a67983 */ /* 0x000f220000300800 */
[----:B0-----:R-:W-:-:S03]  /*26260*/  F2FP.F16.F32.PACK_AB R7, RZ, R211 ;  /* 0x000000d3ff07723e */ /* 0x001fc600000000ff */
[----:B------:R-:W4:Y:S01]  /*26270*/  LDL.LU R165, [R1+0x288] ;  /* 0x0002880001a57983 */ /* 0x000f220000300800 */
[----:B-1----:R-:W-:-:S03]  /*26280*/  F2FP.F16.F32.PACK_AB R10, RZ, R212 ;  /* 0x000000d4ff0a723e */ /* 0x002fc600000000ff */
[----:B------:R-:W4:Y:S01]  /*26290*/  LDL.LU R172, [R1+0x28c] ;  /* 0x00028c0001ac7983 */ /* 0x000f220000300800 */
[----:B------:R-:W-:-:S03]  /*262a0*/  PRMT R11, R10, 0x7610, R11 ;  /* 0x000076100a0b7816 */ /* 0x000fc6000000000b */
[----:B------:R-:W4:Y:S01]  /*262b0*/  LDL.LU R171, [R1+0x290] ;  /* 0x0002900001ab7983 */ /* 0x000f220000300800 */
[----:B------:R-:W-:Y:S01]  /*262c0*/  F2FP.F16.F32.PACK_AB R6, RZ, R210 ;  /* 0x000000d2ff06723e */ /* 0x000fe200000000ff */
[----:B------:R-:W-:Y:S01]  /*262d0*/  FMUL R216, R216, R2 ;  /* 0x00000002d8d87220 */ /* 0x000fe20000400000 */
[----:B------:R-:W-:Y:S01]  /*262e0*/  F2FP.F16.F32.PACK_AB R10, RZ, R209 ;  /* 0x000000d1ff0a723e */ /* 0x000fe200000000ff */
[----:B------:R-:W4:Y:S04]  /*262f0*/  LDL.LU R170, [R1+0x294] ;  /* 0x0002940001aa7983 */ /* 0x000f280000300800 */
[----:B------:R-:W-:Y:S01]  /*26300*/  @P2 STG.E.U16 desc[UR36][R4.64+0x1a2], R11 ;  /* 0x0001a20b04002986 */ /* 0x000fe2000c101524 */
[----:B------:R-:W-:-:S03]  /*26310*/  ISETP.GT.AND P2, PT, R0, 0xd9, P1 ;  /* 0x000000d90000780c */ /* 0x000fc60000f44270 */
[----:B------:R-:W4:Y:S04]  /*26320*/  LDL.LU R169, [R1+0x298] ;  /* 0x0002980001a97983 */ /* 0x000f280000300800 */
[----:B------:R-:W-:Y:S01]  /*26330*/  @P4 STG.E.U16 desc[UR36][R8.64+0x1b0], R7 ;  /* 0x0001b00708004986 */ /* 0x000fe2000c101524 */
[----:B------:R-:W-:-:S03]  /*26340*/  ISETP.GT.AND P4, PT, R0, 0xe0, P0 ;  /* 0x000000e00000780c */ /* 0x000fc60000784270 */
[----:B------:R-:W4:Y:S01]  /*26350*/  LDL.LU R176, [R1+0x29c] ;  /* 0x00029c0001b07983 */ /* 0x000f220000300800 */
[----:B------:R-:W-:-:S03]  /*26360*/  FMUL R215, R215, R2 ;  /* 0x00000002d7d77220 */ /* 0x000fc60000400000 */
[----:B------:R-:W4:Y:S04]  /*26370*/  LDL.LU R175, [R1+0x2a0] ;  /* 0x0002a00001af7983 */ /* 0x000f280000300800 */
[----:B------:R-:W-:Y:S01]  /*26380*/  @P5 STG.E.U16 desc[UR36][R8.64+0x1b2], R6 ;  /* 0x0001b20608005986 */ /* 0x000fe2000c101524 */
[----:B------:R-:W-:-:S03]  /*26390*/  ISETP.GT.AND P5, PT, R0, 0xe1, P0 ;  /* 0x000000e10000780c */ /* 0x000fc600007a4270 */
[----:B------:R-:W4:Y:S01]  /*263a0*/  LDL.LU R174, [R1+0x2a4] ;  /* 0x0002a40001ae7983 */ /* 0x000f220000300800 */
[----:B------:R-:W-:-:S03]  /*263b0*/  FMUL R214, R214, R2 ;  /* 0x00000002d6d67220 */ /* 0x000fc60000400000 */
[----:B------:R0:W-:Y:S01]  /*263c0*/  @P3 STG.E.U16 desc[UR36][R4.64+0x1b0], R10 ;  /* 0x0001b00a04003986 */ /* 0x0001e2000c101524 */
[----:B------:R-:W-:-:S03]  /*263d0*/  ISETP.GT.AND P3, PT, R0, 0xe0, P1 ;  /* 0x000000e00000780c */ /* 0x000fc60000f64270 */
[----:B------:R-:W4:Y:S01]  /*263e0*/  LDL.LU R173, [R1+0x2a8] ;  /* 0x0002a80001ad7983 */ /* 0x000f220000300800 */
[----:B------:R-:W-:-:S03]  /*263f0*/  FMUL R213, R213, R2 ;  /* 0x00000002d5d57220 */ /* 0x000fc60000400000 */
[----:B------:R-:W4:Y:S01]  /*26400*/  LDL.LU R180, [R1+0x2ac] ;  /* 0x0002ac0001b47983 */ /* 0x000f220000300800 */
[----:B0-----:R-:W-:-:S03]  /*26410*/  F2FP.F16.F32.PACK_AB R10, RZ, R216 ;  /* 0x000000d8ff0a723e */ /* 0x001fc600000000ff */
[----:B------:R-:W4:Y:S01]  /*26420*/  LDL.LU R179, [R1+0x2b0] ;  /* 0x0002b00001b37983 */ /* 0x000f220000300800 */
[----:B------:R-:W-:Y:S02]  /*26430*/  F2FP.F16.F32.PACK_AB R7, RZ, R215 ;  /* 0x000000d7ff07723e */ /* 0x000fe400000000ff */
[----:B------:R-:W-:Y:S01]  /*26440*/  PRMT R11, R10, 0x7610, R11 ;  /* 0x000076100a0b7816 */ /* 0x000fe2000000000b */
[----:B------:R-:W4:Y:S01]  /*26450*/  LDL.LU R178, [R1+0x2b4] ;  /* 0x0002b40001b27983 */ /* 0x000f220000300800 */
[----:B------:R-:W-:-:S03]  /*26460*/  F2FP.F16.F32.PACK_AB R6, RZ, R214 ;  /* 0x000000d6ff06723e */ /* 0x000fc600000000ff */
[----:B------:R-:W4:Y:S01]  /*26470*/  LDL.LU R177, [R1+0x2b8] ;  /* 0x0002b80001b17983 */ /* 0x000f220000300800 */
[----:B------:R-:W-:-:S03]  /*26480*/  F2FP.F16.F32.PACK_AB R10, RZ, R213 ;  /* 0x000000d5ff0a723e */ /* 0x000fc600000000ff */
[----:B------:R-:W4:Y:S01]  /*26490*/  LDL.LU R184, [R1+0x2bc] ;  /* 0x0002bc0001b87983 */ /* 0x000f220000300800 */
[----:B------:R-:W-:-:S03]  /*264a0*/  FMUL R220, R220, R2 ;  /* 0x00000002dcdc7220 */ /* 0x000fc60000400000 */
[----:B------:R-:W4:Y:S04]  /*264b0*/  LDL.LU R183, [R1+0x2c0] ;  /* 0x0002c00001b77983 */ /* 0x000f280000300800 */
[----:B------:R-:W4:Y:S04]  /*264c0*/  LDL.LU R182, [R1+0x2c4] ;  /* 0x0002c40001b67983 */ /* 0x000f280000300800 */
[----:B------:R-:W4:Y:S04]  /*264d0*/  LDL.LU R181, [R1+0x2c8] ;  /* 0x0002c80001b57983 */ /* 0x000f280000300800 */
        /* <DEDUP_REMOVED lines=42> */
[----:B------:R-:W4:Y:S04]  /*26780*/  LDL.LU R202, [R1+0x314] ;  /* 0x0003140001ca7983 */ /* 0x000f280000300800 */
[----:B------:R0:W-:Y:S04]  /*26790*/  @P3 STG.E.U16 desc[UR36][R4.64+0x1d0], R10 ;  /* 0x0001d00a04003986 */ /* 0x0001e8000c101524 */
[----:B------:R-:W4:Y:S04]  /*267a0*/  LDL.LU R201, [R1+0x318] ;  /* 0x0003180001c97983 */ /* 0x000f280000300800 */
[----:B------:R-:W4:Y:S01]  /*267b0*/  LDL.LU R208, [R1+0x31c] ;  /* 0x00031c0001d07983 */ /* 0x000f220000300800 */
[----:B0-----:R-:W-:-:S03]  /*267c0*/  F2FP.F16.F32.PACK_AB R10, RZ, R224 ;  /* 0x000000e0ff0a723e */ /* 0x001fc600000000ff */
[----:B------:R-:W4:Y:S01]  /*267d0*/  LDL.LU R207, [R1+0x320] ;  /* 0x0003200001cf7983 */ /* 0x000f220000300800 */
[-C--:B------:R-:W-:Y:S01]  /*267e0*/  FMUL R222, R222, R2.reuse ;  /* 0x00000002dede7220 */ /* 0x080fe20000400000 */
[----:B------:R-:W-:Y:S02]  /*267f0*/  ISETP.GT.AND P3, PT, R0, 0xf0, P1 ;  /* 0x000000f00000780c */ /* 0x000fe40000f64270 */
[----:B------:R-:W4:Y:S01]  /*26800*/  LDL.LU R206, [R1+0x324] ;  /* 0x0003240001ce7983 */ /* 0x000f220000300800 */
[----:B------:R-:W-:Y:S02]  /*26810*/  PRMT R11, R10, 0x7610, R11 ;  /* 0x000076100a0b7816 */ /* 0x000fe4000000000b */
[----:B------:R-:W-:Y:S01]  /*26820*/  F2FP.F16.F32.PACK_AB R7, RZ, R223 ;  /* 0x000000dfff07723e */ /* 0x000fe200000000ff */
[----:B------:R-:W4:Y:S01]  /*26830*/  LDL.LU R205, [R1+0x328] ;  /* 0x0003280001cd7983 */ /* 0x000f220000300800 */
[----:B------:R-:W-:-:S03]  /*26840*/  FMUL R221, R221, R2 ;  /* 0x00000002dddd7220 */ /* 0x000fc60000400000 */
[----:B------:R-:W4:Y:S04]  /*26850*/  LDL.LU R212, [R1+0x32c] ;  /* 0x00032c0001d47983 */ /* 0x000f280000300800 */
[----:B------:R-:W4:Y:S01]  /*26860*/  LDL.LU R211, [R1+0x330] ;  /* 0x0003300001d37983 */ /* 0x000f220000300800 */
[----:B------:R-:W-:-:S03]  /*26870*/  FMUL R227, R227, R2 ;  /* 0x00000002e3e37220 */ /* 0x000fc60000400000 */
[----:B------:R-:W4:Y:S01]  /*26880*/  LDL.LU R210, [R1+0x334] ;  /* 0x0003340001d27983 */ /* 0x000f220000300800 */
[----:B------:R-:W-:-:S03]  /*26890*/  F2FP.F16.F32.PACK_AB R6, RZ, R222 ;  /* 0x000000deff06723e */ /* 0x000fc600000000ff */
[----:B------:R-:W4:Y:S01]  /*268a0*/  LDL.LU R209, [R1+0x338] ;  /* 0x0003380001d17983 */ /* 0x000f220000300800 */
[----:B------:R-:W-:-:S03]  /*268b0*/  FMUL R226, R226, R2 ;  /* 0x00000002e2e27220 */ /* 0x000fc60000400000 */
[----:B------:R-:W4:Y:S04]  /*268c0*/  LDL.LU R216, [R1+0x33c] ;  /* 0x00033c0001d87983 */ /* 0x000f280000300800 */
[----:B------:R-:W-:Y:S01]  /*268d0*/  @P2 STG.E.U16 desc[UR36][R4.64+0x1d2], R11 ;  /* 0x0001d20b04002986 */ /* 0x000fe2000c101524 */
[----:B------:R-:W-:-:S03]  /*268e0*/  ISETP.GT.AND P2, PT, R0, 0xf1, P1 ;  /* 0x000000f10000780c */ /* 0x000fc60000f44270 */
[----:B------:R-:W4:Y:S01]  /*268f0*/  LDL.LU R215, [R1+0x340] ;  /* 0x0003400001d77983 */ /* 0x000f220000300800 */
[----:B------:R-:W-:-:S03]  /*26900*/  F2FP.F16.F32.PACK_AB R10, RZ, R221 ;  /* 0x000000ddff0a723e */ /* 0x000fc600000000ff */
[----:B------:R0:W-:Y:S01]  /*26910*/  @P4 STG.E.U16 desc[UR36][R8.64+0x1e0], R7 ;  /* 0x0001e00708004986 */ /* 0x0001e2000c101524 */
[C---:B------:R-:W-:Y:S02]  /*26920*/  ISETP.GT.AND P4, PT, R0.reuse, 0xf8, P0 ;  /* 0x000000f80000780c */ /* 0x040fe40000784270 */
[----:B------:R-:W-:Y:S01]  /*26930*/  ISETP.GT.AND P0, PT, R0, 0xf9, P0 ;  /* 0x000000f90000780c */ /* 0x000fe20000704270 */
[----:B------:R-:W4:Y:S01]  /*26940*/  LDL.LU R214, [R1+0x344] ;  /* 0x0003440001d67983 */ /* 0x000f220000300800 */
[----:B------:R-:W-:-:S03]  /*26950*/  FMUL R228, R228, R2 ;  /* 0x00000002e4e47220 */ /* 0x000fc60000400000 */
[----:B------:R-:W4:Y:S01]  /*26960*/  LDL.LU R213, [R1+0x348] ;  /* 0x0003480001d57983 */ /* 0x000f220000300800 */
[----:B------:R-:W-:-:S03]  /*26970*/  FMUL R229, R229, R2 ;  /* 0x00000002e5e57220 */ /* 0x000fc60000400000 */
[----:B------:R-:W4:Y:S01]  /*26980*/  LDL.LU R220, [R1+0x34c] ;  /* 0x00034c0001dc7983 */ /* 0x000f220000300800 */
[----:B0-----:R-:W-:-:S03]  /*26990*/  F2FP.F16.F32.PACK_AB R7, RZ, R227 ;  /* 0x000000e3ff07723e */ /* 0x001fc600000000ff */
[----:B------:R-:W4:Y:S01]  /*269a0*/  LDL.LU R219, [R1+0x350] ;  /* 0x0003500001db7983 */ /* 0x000f220000300800 */
[----:B------:R-:W-:-:S03]  /*269b0*/  FMUL R225, R225, R2 ;  /* 0x00000002e1e17220 */ /* 0x000fc60000400000 */
[----:B------:R-:W4:Y:S04]  /*269c0*/  LDL.LU R218, [R1+0x354] ;  /* 0x0003540001da7983 */ /* 0x000f280000300800 */
[----:B------:R0:W-:Y:S01]  /*269d0*/  @P5 STG.E.U16 desc[UR36][R8.64+0x1e2], R6 ;  /* 0x0001e20608005986 */ /* 0x0001e2000c101524 */
[----:B------:R-:W-:-:S03]  /*269e0*/  PRMT R12, R7, 0x7610, R12 ;  /* 0x00007610070c7816 */ /* 0x000fc6000000000c */
[----:B------:R-:W4:Y:S04]  /*269f0*/  LDL.LU R217, [R1+0x358] ;  /* 0x0003580001d97983 */ /* 0x000f280000300800 */
[----:B------:R-:W4:Y:S01]  /*26a00*/  LDL.LU R224, [R1+0x35c] ;  /* 0x00035c0001e07983 */ /* 0x000f220000300800 */
[----:B0-----:R-:W-:-:S03]  /*26a10*/  F2FP.F16.F32.PACK_AB R6, RZ, R226 ;  /* 0x000000e2ff06723e */ /* 0x001fc600000000ff */
[----:B------:R-:W4:Y:S04]  /*26a20*/  LDL.LU R223, [R1+0x360] ;  /* 0x0003600001df7983 */ /* 0x000f280000300800 */
[----:B------:R0:W-:Y:S01]  /*26a30*/  @P3 STG.E.U16 desc[UR36][R4.64+0x1e0], R10 ;  /* 0x0001e00a04003986 */ /* 0x0001e2000c101524 */
[----:B------:R-:W-:-:S03]  /*26a40*/  PRMT R7, R6, 0x7610, R7 ;  /* 0x0000761006077816 */ /* 0x000fc60000000007 */
[----:B------:R-:W4:Y:S01]  /*26a50*/  LDL.LU R222, [R1+0x364] ;  /* 0x0003640001de7983 */ /* 0x000f220000300800 */
[----:B------:R-:W-:-:S03]  /*26a60*/  F2FP.F16.F32.PACK_AB R6, RZ, R229 ;  /* 0x000000e5ff06723e */ /* 0x000fc600000000ff */
[----:B------:R-:W4:Y:S01]  /*26a70*/  LDL.LU R221, [R1+0x368] ;  /* 0x0003680001dd7983 */ /* 0x000f220000300800 */
[----:B0-----:R-:W-:-:S03]  /*26a80*/  F2FP.F16.F32.PACK_AB R10, RZ, R228 ;  /* 0x000000e4ff0a723e */ /* 0x001fc600000000ff */
[----:B------:R-:W4:Y:S01]  /*26a90*/  LDL.LU R228, [R1+0x36c] ;  /* 0x00036c0001e47983 */ /* 0x000f220000300800 */
[----:B------:R-:W-:-:S03]  /*26aa0*/  F2FP.F16.F32.PACK_AB R11, RZ, R225 ;  /* 0x000000e1ff0b723e */ /* 0x000fc600000000ff */
[----:B------:R-:W4:Y:S01]  /*26ab0*/  LDL.LU R227, [R1+0x370] ;  /* 0x0003700001e37983 */ /* 0x000f220000300800 */
[----:B------:R-:W-:-:S03]  /*26ac0*/  ISETP.GT.AND P3, PT, R0, 0xf8, P1 ;  /* 0x000000f80000780c */ /* 0x000fc60000f64270 */
[----:B------:R-:W4:Y:S01]  /*26ad0*/  LDL.LU R226, [R1+0x374] ;  /* 0x0003740001e27983 */ /* 0x000f220000300800 */
[----:B------:R-:W-:-:S03]  /*26ae0*/  ISETP.GT.AND P1, PT, R0, 0xf9, P1 ;  /* 0x000000f90000780c */ /* 0x000fc60000f24270 */
[----:B------:R-:W4:Y:S04]  /*26af0*/  LDL.LU R225, [R1+0x378] ;  /* 0x0003780001e17983 */ /* 0x000f280000300800 */
[----:B------:R-:W-:Y:S04]  /*26b00*/  @P2 STG.E.U16 desc[UR36][R4.64+0x1e2], R10 ;  /* 0x0001e20a04002986 */ /* 0x000fe8000c101524 */
[----:B------:R-:W4:Y:S04]  /*26b10*/  LDL.LU R229, [R1+0x388] ;  /* 0x0003880001e57983 */ /* 0x000f280000300800 */
[----:B------:R0:W-:Y:S04]  /*26b20*/  @P4 STG.E.U16 desc[UR36][R8.64+0x1f0], R12 ;  /* 0x0001f00c08004986 */ /* 0x0001e8000c101524 */
[----:B------:R1:W-:Y:S04]  /*26b30*/  @P0 STG.E.U16 desc[UR36][R8.64+0x1f2], R7 ;  /* 0x0001f20708000986 */ /* 0x0003e8000c101524 */
[----:B0-----:R-:W2:Y:S01]  /*26b40*/  LDL.LU R12, [R1+0x20c] ;  /* 0x00020c00010c7983 */ /* 0x001ea20000300800 */
[----:B-1----:R-:W-:-:S03]  /*26b50*/  PRMT R7, R6, 0x7610, R7 ;  /* 0x0000761006077816 */ /* 0x002fc60000000007 */
[----:B------:R-:W3:Y:S04]  /*26b60*/  LDL.LU R6, [R1+0x200] ;  /* 0x0002000001067983 */ /* 0x000ee80000300800 */
[----:B------:R0:W-:Y:S04]  /*26b70*/  @P3 STG.E.U16 desc[UR36][R4.64+0x1f0], R11 ;  /* 0x0001f00b04003986 */ /* 0x0001e8000c101524 */
[----:B------:R1:W-:Y:S04]  /*26b80*/  @P1 STG.E.U16 desc[UR36][R4.64+0x1f2], R7 ;  /* 0x0001f20704001986 */ /* 0x0003e8000c101524 */
[----:B0-----:R-:W4:Y:S04]  /*26b90*/  LDL.LU R11, [R1+0x208] ;  /* 0x00020800010b7983 */ /* 0x001f280000300800 */
[----:B-1----:R-:W2:Y:S01]  /*26ba0*/  LDL.LU R5, [R1+0x204] ;  /* 0x0002040001057983 */ /* 0x002ea20000300800 */
[----:B------:R-:W-:Y:S01]  /*26bb0*/  ISETP.GT.AND P0, PT, R3, 0x80, PT ;  /* 0x000000800300780c */ /* 0x000fe20003f04270 */
[----:B------:R-:W-:-:S03]  /*26bc0*/  USHF.L.U32 UR11, UR8, 0x8, URZ ;  /* 0x00000008080b7899 */ /* 0x000fc6000800063f */
[C---:B------:R-:W-:Y:S01]  /*26bd0*/  ISETP.GT.AND P4, PT, R0.reuse, RZ, P0 ;  /* 0x000000ff0000720c */ /* 0x040fe20000784270 */
[----:B------:R-:W-:Y:S01]  /*26be0*/  USHF.L.U64.HI UR10, UR8, 0x8, UR9 ;  /* 0x00000008080a7899 */ /* 0x000fe20008010209 */
[----:B------:R-:W-:Y:S02]  /*26bf0*/  ISETP.GT.AND P1, PT, R3, 0x88, PT ;  /* 0x000000880300780c */ /* 0x000fe40003f24270 */
[----:B------:R-:W-:Y:S01]  /*26c00*/  ISETP.GT.AND P2, PT, R0, 0x1, P0 ;  /* 0x000000010000780c */ /* 0x000fe20000744270 */
[----:B---3--:R-:W-:-:S05]  /*26c10*/  FMUL R6, R6, R2 ;  /* 0x0000000206067220 */ /* 0x008fca0000400000 */
[----:B------:R-:W-:Y:S02]  /*26c20*/  F2FP.F16.F32.PACK_AB R4, RZ, R6 ;  /* 0x00000006ff04723e */ /* 0x000fe400000000ff */
[----:B------:R-:W-:Y:S02]  /*26c30*/  IADD3 R6, P3, R8, UR11, RZ ;  /* 0x0000000b08067c10 */ /* 0x000fe4000ff7e0ff */
[----:B------:R-:W-:Y:S02]  /*26c40*/  PRMT R10, R4, 0x7610, R10 ;  /* 0x00007610040a7816 */ /* 0x000fe4000000000a */
[----:B------:R-:W-:Y:S02]  /*26c50*/  IADD3.X R7, R9, UR10, RZ, P3, !PT ;  /* 0x0000000a09077c10 */ /* 0x000fe40009ffe4ff */
[----:B------:R-:W-:Y:S01]  /*26c60*/  ISETP.GT.AND P3, PT, R0, RZ, P1 ;  /* 0x000000ff0000720c */ /* 0x000fe20000f64270 */
[-C--:B----4-:R-:W-:Y:S02]  /*26c70*/  FMUL R4, R11, R2.reuse ;  /* 0x000000020b047220 */ /* 0x090fe40000400000 */
[----:B------:R0:W-:Y:S01]  /*26c80*/  @P4 STG.E.U16 desc[UR36][R6.64], R10 ;  /* 0x0000000a06004986 */ /* 0x0001e2000c101524 */
[----:B--2---:R-:W-:-:S02]  /*26c90*/  FMUL R5, R5, R2 ;  /* 0x0000000205057220 */ /* 0x004fc40000400000 */
[----:B------:R-:W-:Y:S01]  /*26ca0*/  F2FP.F16.F32.PACK_AB R4, RZ, R4 ;  /* 0x00000004ff04723e */ /* 0x000fe200000000ff */
[----:B------:R-:W-:Y:S02]  /*26cb0*/  FMUL R12, R12, R2 ;  /* 0x000000020c0c7220 */ /* 0x000fe40000400000 */
[----:B------:R-:W-:Y:S02]  /*26cc0*/  F2FP.F16.F32.PACK_AB R5, RZ, R5 ;  /* 0x00000005ff05723e */ /* 0x000fe400000000ff */
[----:B0-----:R-:W-:Y:S02]  /*26cd0*/  IADD3 R10, P5, R6, UR5, RZ ;  /* 0x00000005060a7c10 */ /* 0x001fe4000ffbe0ff */
[----:B------:R-:W-:Y:S02]  /*26ce0*/  PRMT R13, R4, 0x7610, R13 ;  /* 0x00007610040d7816 */ /* 0x000fe4000000000d */
[----:B------:R-:W-:Y:S02]  /*26cf0*/  IADD3.X R11, R7, UR4, RZ, P5, !PT ;  /* 0x00000004070b7c10 */ /* 0x000fe4000affe4ff */
[----:B------:R-:W-:Y:S01]  /*26d00*/  F2FP.F16.F32.PACK_AB R12, RZ, R12 ;  /* 0x0000000cff0c723e */ /* 0x000fe200000000ff */
[----:B------:R-:W-:Y:S04]  /*26d10*/  @P2 STG.E.U16 desc[UR36][R6.64+0x2], R5 ;  /* 0x0000020506002986 */ /* 0x000fe8000c101524 */
[----:B------:R0:W-:Y:S04]  /*26d20*/  @P3 STG.E.U16 desc[UR36][R10.64], R13 ;  /* 0x0000000d0a003986 */ /* 0x0001e8000c101524 */
[----:B0-----:R-:W2:Y:S01]  /*26d30*/  LDL.LU R11, [R1+0x210] ;  /* 0x00021000010b7983 */ /* 0x001ea20000300800 */
[----:B------:R-:W-:-:S03]  /*26d40*/  PRMT R13, R12, 0x7610, R13 ;  /* 0x000076100c0d7816 */ /* 0x000fc6000000000d */
[----:B------:R-:W3:Y:S04]  /*26d50*/  LDL.LU R10, [R1+0x218] ;  /* 0x00021800010a7983 */ /* 0x000ee80000300800 */
[----:B------:R-:W4:Y:S01]  /*26d60*/  LDL.LU R12, [R1+0x214] ;  /* 0x00021400010c7983 */ /* 0x000f220000300800 */
[----:B------:R-:W-:Y:S02]  /*26d70*/  ISETP.GT.AND P4, PT, R0, 0x1, P1 ;  /* 0x000000010000780c */ /* 0x000fe40000f84270 */
[----:B------:R-:W-:-:S04]  /*26d80*/  IADD3 R4, P2, R6, UR5, RZ ;  /* 0x0000000506047c10 */ /* 0x000fc8000ff5e0ff */
[----:B------:R-:W-:-:S07]  /*26d90*/  IADD3.X R5, R7, UR4, RZ, P2, !PT ;  /* 0x0000000407057c10 */ /* 0x000fce00097fe4ff */
[----:B------:R0:W-:Y:S04]  /*26da0*/  @P4 STG.E.U16 desc[UR36][R4.64+0x2], R13 ;  /* 0x0000020d04004986 */ /* 0x0001e8000c101524 */
[----:B0-----:R-:W3:Y:S04]  /*26db0*/  LDL.LU R13, [R1+0x228] ;  /* 0x00022800010d7983 */ /* 0x001ee80000300800 */
[----:B------:R-:W3:Y:S01]  /*26dc0*/  LDL.LU R4, [R1+0x3a8] ;  /* 0x0003a80001047983 */ /* 0x000ee20000300800 */
[----:B----4-:R-:W-:-:S05]  /*26dd0*/  FMUL R12, R12, R2 ;  /* 0x000000020c0c7220 */ /* 0x010fca0000400000 */
[----:B------:R-:W-:Y:S02]  /*26de0*/  F2FP.F16.F32.PACK_AB R5, RZ, R12 ;  /* 0x0000000cff05723e */ /* 0x000fe400000000ff */
[----:B------:R-:W4:Y:S01]  /*26df0*/  LDL.LU R12, [R1+0x21c] ;  /* 0x00021c00010c7983 */ /* 0x000f220000300800 */
[----:B--2---:R-:W-:Y:S01]  /*26e00*/  FMUL R11, R11, R2 ;  /* 0x000000020b0b7220 */ /* 0x004fe20000400000 */
[C---:B------:R-:W-:Y:S02]  /*26e10*/  ISETP.GT.AND P3, PT, R0.reuse, 0x8, P0 ;  /* 0x000000080000780c */ /* 0x040fe40000764270 */
[C---:B------:R-:W-:Y:S02]  /*26e20*/  ISETP.GT.AND P4, PT, R0.reuse, 0x9, P0 ;  /* 0x000000090000780c */ /* 0x040fe40000784270 */
[----:B------:R-:W-:Y:S02]  /*26e30*/  F2FP.F16.F32.PACK_AB R11, RZ, R11 ;  /* 0x0000000bff0b723e */ /* 0x000fe400000000ff */
[----:B------:R-:W-:-:S02]  /*26e40*/  ISETP.GT.AND P2, PT, R0, 0x8, P1 ;  /* 0x000000080000780c */ /* 0x000fc40000f44270 */
[----:B------:R-:W-:Y:S01]  /*26e50*/  PRMT R128, R11, 0x7610, R128 ;  /* 0x000076100b807816 */ /* 0x000fe20000000080 */
[-C--:B---3--:R-:W-:Y:S01]  /*26e60*/  FMUL R10, R10, R2.reuse ;  /* 0x000000020a0a7220 */ /* 0x088fe20000400000 */
[----:B------:R-:W-:Y:S01]  /*26e70*/  PRMT R11, R5, 0x7610, R11 ;  /* 0x00007610050b7816 */ /* 0x000fe2000000000b */
[----:B------:R-:W-:Y:S02]  /*26e80*/  IMAD.U32 R5, RZ, RZ, UR4 ;  /* 0x00000004ff057e24 */ /* 0x000fe4000f8e00ff */
[----:B------:R-:W-:Y:S01]  /*26e90*/  FMUL R237, R4, R2 ;  /* 0x0000000204ed7220 */ /* 0x000fe20000400000 */
[----:B------:R-:W-:Y:S01]  /*26ea0*/  IMAD.U32 R4, RZ, RZ, UR5 ;  /* 0x00000005ff047e24 */ /* 0x000fe2000f8e00ff */
[----:B------:R-:W-:-:S04]  /*26eb0*/  F2FP.F16.F32.PACK_AB R10, RZ, R10 ;  /* 0x0000000aff0a723e */ /* 0x000fc800000000ff */
[----:B------:R-:W-:-:S04]  /*26ec0*/  IADD3 R4, P5, P6, R4, UR11, R8 ;  /* 0x0000000b04047c10 */ /* 0x000fc8000febe008 */
[----:B------:R-:W-:Y:S01]  /*26ed0*/  IADD3.X R5, R5, UR10, R9, P5, P6 ;  /* 0x0000000a05057c10 */ /* 0x000fe2000afec409 */
[----:B------:R-:W-:Y:S01]  /*26ee0*/  @P3 STG.E.U16 desc[UR36][R6.64+0x10], R128 ;  /* 0x0000108006003986 */ /* 0x000fe2000c101524 */
[----:B------:R-:W-:-:S03]  /*26ef0*/  ISETP.GT.AND P3, PT, R0, 0x9, P1 ;  /* 0x000000090000780c */ /* 0x000fc60000f64270 */
[----:B------:R0:W-:Y:S01]  /*26f00*/  @P4 STG.E.U16 desc[UR36][R6.64+0x12], R11 ;  /* 0x0000120b06004986 */ /* 0x0001e2000c101524 */
[----:B------:R-:W-:-:S03]  /*26f10*/  FMUL R14, R14, R2 ;  /* 0x000000020e0e7220 */ /* 0x000fc60000400000 */
[----:B------:R1:W-:Y:S01]  /*26f20*/  @P2 STG.E.U16 desc[UR36][R4.64+0x10], R10 ;  /* 0x0000100a04002986 */ /* 0x0003e2000c101524 */
[C---:B------:R-:W-:Y:S01]  /*26f30*/  ISETP.GT.AND P2, PT, R0.reuse, 0x10, P0 ;  /* 0x000000100000780c */ /* 0x040fe20000744270 */
[-C--:B------:R-:W-:Y:S01]  /*26f40*/  FMUL R15, R15, R2.reuse ;  /* 0x000000020f0f7220 */ /* 0x080fe20000400000 */
[C---:B------:R-:W-:Y:S02]  /*26f50*/  ISETP.GT.AND P4, PT, R0.reuse, 0x11, P0 ;  /* 0x000000110000780c */ /* 0x040fe40000784270 */
[----:B------:R-:W-:Y:S01]  /*26f60*/  ISETP.GT.AND P5, PT, R0, 0x10, P1 ;  /* 0x000000100000780c */ /* 0x000fe20000fa4270 */
[----:B------:R-:W-:Y:S01]  /*26f70*/  FMUL R13, R13, R2 ;  /* 0x000000020d0d7220 */ /* 0x000fe20000400000 */
[----:B0-----:R-:W-:Y:S02]  /*26f80*/  F2FP.F16.F32.PACK_AB R11, RZ, R15 ;  /* 0x0000000fff0b723e */ /* 0x001fe400000000ff */
[----:B-1----:R-:W-:Y:S01]  /*26f90*/  F2FP.F16.F32.PACK_AB R10, RZ, R14 ;  /* 0x0000000eff0a723e */ /* 0x002fe200000000ff */
        /* <DEDUP_REMOVED lines=53> */
[----:B------:R-:W-:-:S04]  /*272f0*/  F2FP.F16.F32.PACK_AB R12, RZ, R12 ;  /* 0x0000000cff0c723e */ /* 0x000fc800000000ff */
[----:B------:R-:W-:Y:S02]  /*27300*/  PRMT R14, R12, 0x7610, R14 ;  /* 0x000076100c0e7816 */ /* 0x000fe4000000000e */
[----:B------:R-:W-:-:S03]  /*27310*/  F2FP.F16.F32.PACK_AB R12, RZ, R13 ;  /* 0x0000000dff0c723e */ /* 0x000fc600000000ff */
[----:B------:R-:W-:Y:S04]  /*27320*/  @P3 STG.E.U16 desc[UR36][R4.64+0x12], R14 ;  /* 0x0000120e04003986 */ /* 0x000fe8000c101524 */
[----:B------:R0:W-:Y:S01]  /*27330*/  @P2 STG.E.U16 desc[UR36][R6.64+0x20], R11 ;  /* 0x0000200b06002986 */ /* 0x0001e2000c101524 */
[C---:B------:R-:W-:Y:S02]  /*27340*/  ISETP.GT.AND P2, PT, R0.reuse, 0x11, P1 ;  /* 0x000000110000780c */ /* 0x040fe40000f44270 */
[C---:B------:R-:W-:Y:S01]  /*27350*/  ISETP.GT.AND P3, PT, R0.reuse, 0x18, P0 ;  /* 0x000000180000780c */ /* 0x040fe20000764270 */
[----:B------:R-:W-:Y:S01]  /*27360*/  @P4 STG.E.U16 desc[UR36][R6.64+0x22], R10 ;  /* 0x0000220a06004986 */ /* 0x000fe2000c101524 */
[----:B------:R-:W-:-:S03]  /*27370*/  ISETP.GT.AND P4, PT, R0, 0x19, P0 ;  /* 0x000000190000780c */ /* 0x000fc60000784270 */
[----:B------:R1:W-:Y:S01]  /*27380*/  @P5 STG.E.U16 desc[UR36][R4.64+0x20], R12 ;  /* 0x0000200c04005986 */ /* 0x0003e2000c101524 */
[----:B------:R-:W-:Y:S02]  /*27390*/  ISETP.GT.AND P5, PT, R0, 0x18, P1 ;  /* 0x000000180000780c */ /* 0x000fe40000fa4270 */
[----:B0-----:R-:W-:Y:S02]  /*273a0*/  F2FP.F16.F32.PACK_AB R11, RZ, R19 ;  /* 0x00000013ff0b723e */ /* 0x001fe400000000ff */
[----:B-1----:R-:W-:-:S04]  /*273b0*/  F2FP.F16.F32.PACK_AB R12, RZ, R20 ;  /* 0x00000014ff0c723e */ /* 0x002fc800000000ff */
[----:B------:R-:W-:Y:S02]  /*273c0*/  PRMT R13, R12, 0x7610, R13 ;  /* 0x000076100c0d7816 */ /* 0x000fe4000000000d */
[----:B------:R-:W-:Y:S02]  /*273d0*/  F2FP.F16.F32.PACK_AB R10, RZ, R18 ;  /* 0x00000012ff0a723e */ /* 0x000fe400000000ff */
        /* <DEDUP_REMOVED lines=151> */
[----:B------:R-:W-:Y:S01]  /*27d50*/  ISETP.GT.AND P5, PT, R0, 0x78, P1 ;  /* 0x000000780000780c */ /* 0x000fe20000fa4270 */
[----:B------:R-:W-:Y:S01]  /*27d60*/  FMUL R200, R200, R2 ;  /* 0x00000002c8c87220 */ /* 0x000fe20000400000 */
[----:B0-----:R-:W-:Y:S02]  /*27d70*/  F2FP.F16.F32.PACK_AB R11, RZ, R195 ;  /* 0x000000c3ff0b723e */ /* 0x001fe400000000ff */
[----:B-1----:R-:W-:-:S04]  /*27d80*/  F2FP.F16.F32.PACK_AB R12, RZ, R196 ;  /* 0x000000c4ff0c723e */ /* 0x002fc800000000ff */
[----:B------:R-:W-:Y:S02]  /*27d90*/  PRMT R13, R12, 0x7610, R13 ;  /* 0x000076100c0d7816 */ /* 0x000fe4000000000d */
[----:B------:R-:W-:Y:S02]  /*27da0*/  F2FP.F16.F32.PACK_AB R10, RZ, R194 ;  /* 0x000000c2ff0a723e */ /* 0x000fe400000000ff */
[----:B------:R-:W-:Y:S01]  /*27db0*/  F2FP.F16.F32.PACK_AB R12, RZ, R193 ;  /* 0x000000c1ff0c723e */ /* 0x000fe200000000ff */
[----:B------:R-:W-:Y:S01]  /*27dc0*/  @P2 STG.E.U16 desc[UR36][R4.64+0xe2], R13 ;  /* 0x0000e20d04002986 */ /* 0x000fe2000c101524 */
[----:B------:R-:W-:-:S03]  /*27dd0*/  ISETP.GT.AND P2, PT, R0, 0x79, P1 ;  /* 0x000000790000780c */ /* 0x000fc60000f44270 */
[----:B------:R-:W-:Y:S01]  /*27de0*/  @P3 STG.E.U16 desc[UR36][R6.64+0xf0], R11 ;  /* 0x0000f00b06003986 */ /* 0x000fe2000c101524 */
[----:B------:R-:W-:-:S03]  /*27df0*/  ISETP.GT.AND P3, PT, R0, 0x80, P0 ;  /* 0x000000800000780c */ /* 0x000fc60000764270 */
[----:B------:R-:W-:Y:S01]  /*27e00*/  @P4 STG.E.U16 desc[UR36][R6.64+0xf2], R10 ;  /* 0x0000f20a06004986 */ /* 0x000fe2000c101524 */
[----:B------:R-:W-:-:S03]  /*27e10*/  ISETP.GT.AND P4, PT, R0, 0x81, P0 ;  /* 0x000000810000780c */ /* 0x000fc60000784270 */
[----:B------:R0:W-:Y:S01]  /*27e20*/  @P5 STG.E.U16 desc[UR36][R4.64+0xf0], R12 ;  /* 0x0000f00c04005986 */ /* 0x0001e2000c101524 */
[----:B------:R-:W-:Y:S01]  /*27e30*/  ISETP.GT.AND P5, PT, R0, 0x80, P1 ;  /* 0x000000800000780c */ /* 0x000fe20000fa4270 */
[-C--:B------:R-:W-:Y:S01]  /*27e40*/  FMUL R199, R199, R2.reuse ;  /* 0x00000002c7c77220 */ /* 0x080fe20000400000 */
[-C--:B------:R-:W-:Y:S01]  /*27e50*/  FMUL R198, R198, R2.reuse ;  /* 0x00000002c6c67220 */ /* 0x080fe20000400000 */
[----:B------:R-:W-:Y:S01]  /*27e60*/  FMUL R197, R197, R2 ;  /* 0x00000002c5c57220 */ /* 0x000fe20000400000 */
[----:B0-----:R-:W-:-:S04]  /*27e70*/  F2FP.F16.F32.PACK_AB R12, RZ, R200 ;  /* 0x000000c8ff0c723e */ /* 0x001fc800000000ff */
[----:B------:R-:W-:Y:S02]  /*27e80*/  PRMT R13, R12, 0x7610, R13 ;  /* 0x000076100c0d7816 */ /* 0x000fe4000000000d */
[----:B------:R-:W-:Y:S02]  /*27e90*/  F2FP.F16.F32.PACK_AB R11, RZ, R199 ;  /* 0x000000c7ff0b723e */ /* 0x000fe400000000ff */
[----:B------:R-:W-:Y:S01]  /*27ea0*/  F2FP.F16.F32.PACK_AB R10, RZ, R198 ;  /* 0x000000c6ff0a723e */ /* 0x000fe200000000ff */
[----:B------:R-:W-:Y:S01]  /*27eb0*/  FMUL R204, R204, R2 ;  /* 0x00000002cccc7220 */ /* 0x000fe20000400000 */
        /* <DEDUP_REMOVED lines=154> */
[----:B------:R-:W-:Y:S01]  /*28860*/  FMUL R135, R135, R2 ;  /* 0x0000000287877220 */ /* 0x000fe20000400000 */
[----:B0-----:R-:W-:Y:S01]  /*28870*/  F2FP.F16.F32.PACK_AB R12, RZ, R236 ;  /* 0x000000ecff0c723e */ /* 0x001fe200000000ff */
        /* <DEDUP_REMOVED lines=21> */
[----:B------:R-:W-:Y:S01]  /*289d0*/  FMUL R144, R144, R2 ;  /* 0x0000000290907220 */ /* 0x000fe20000400000 */
[----:B------:R-:W2:Y:S01]  /*289e0*/  LDL.LU R127, [R1+0x66c] ;  /* 0x00066c00017f7983 */ /* 0x000ea20000300800 */
[----:B-1----:R-:W-:-:S03]  /*289f0*/  F2FP.F16.F32.PACK_AB R12, RZ, R129 ;  /* 0x00000081ff0c723e */ /* 0x002fc600000000ff */
[----:B------:R-:W3:Y:S01]  /*28a00*/  LDL.LU R128, [R1+0x668] ;  /* 0x0006680001807983 */ /* 0x000ee20000300800 */
[----:B------:R-:W-:-:S03]  /*28a10*/  PRMT R13, R12, 0x7610, R13 ;  /* 0x000076100c0d7816 */ /* 0x000fc6000000000d */
[----:B------:R-:W4:Y:S01]  /*28a20*/  LDL.LU R129, [R1+0x664] ;  /* 0x0006640001817983 */ /* 0x000f220000300800 */
[----:B------:R-:W-:Y:S02]  /*28a30*/  F2FP.F16.F32.PACK_AB R10, RZ, R131 ;  /* 0x00000083ff0a723e */ /* 0x000fe400000000ff */
[----:B------:R-:W-:Y:S01]  /*28a40*/  F2FP.F16.F32.PACK_AB R12, RZ, R237 ;  /* 0x000000edff0c723e */ /* 0x000fe200000000ff */
        /* <DEDUP_REMOVED lines=50> */
[-C--:B------:R-:W-:Y:S02]  /*28d70*/  FMUL R149, R149, R2.reuse ;  /* 0x0000000295957220 */ /* 0x080fe40000400000 */
[----:B------:R-:W4:Y:S01]  /*28d80*/  LDL.LU R140, [R1+0x638] ;  /* 0x00063800018c7983 */ /* 0x000f220000300800 */
[----:B------:R-:W-:Y:S02]  /*28d90*/  PRMT R13, R12, 0x7610, R13 ;  /* 0x000076100c0d7816 */ /* 0x000fe4000000000d */
[----:B------:R-:W-:Y:S01]  /*28da0*/  F2FP.F16.F32.PACK_AB R12, RZ, R143 ;  /* 0x0000008fff0c723e */ /* 0x000fe200000000ff */
[----:B------:R-:W-:Y:S01]  /*28db0*/  FMUL R150, R150, R2 ;  /* 0x0000000296967220 */ /* 0x000fe20000400000 */
[----:B------:R-:W4:Y:S04]  /*28dc0*/  LDL.LU R141, [R1+0x634] ;  /* 0x00063400018d7983 */ /* 0x000f280000300800 */
[----:B------:R-:W-:Y:S01]  /*28dd0*/  @P2 STG.E.U16 desc[UR36][R4.64+0x1c2], R13 ;  /* 0x0001c20d04002986 */ /* 0x000fe2000c101524 */
[----:B------:R-:W-:-:S03]  /*28de0*/  ISETP.GT.AND P2, PT, R0, 0xe9, P1 ;  /* 0x000000e90000780c */ /* 0x000fc60000f44270 */
[----:B------:R0:W-:Y:S04]  /*28df0*/  @P3 STG.E.U16 desc[UR36][R6.64+0x1d0], R11 ;  /* 0x0001d00b06003986 */ /* 0x0001e8000c101524 */
[----:B------:R1:W-:Y:S01]  /*28e00*/  @P4 STG.E.U16 desc[UR36][R6.64+0x1d2], R10 ;  /* 0x0001d20a06004986 */ /* 0x0003e2000c101524 */
[----:B------:R-:W-:-:S03]  /*28e10*/  ISETP.GT.AND P3, PT, R0, 0xf0, P0 ;  /* 0x000000f00000780c */ /* 0x000fc60000764270 */
[----:B------:R1:W-:Y:S01]  /*28e20*/  @P5 STG.E.U16 desc[UR36][R4.64+0x1d0], R12 ;  /* 0x0001d00c04005986 */ /* 0x0003e2000c101524 */
[C---:B------:R-:W-:Y:S02]  /*28e30*/  ISETP.GT.AND P4, PT, R0.reuse, 0xf1, P0 ;  /* 0x000000f10000780c */ /* 0x040fe40000784270 */
[----:B------:R-:W-:Y:S01]  /*28e40*/  ISETP.GT.AND P5, PT, R0, 0xf0, P1 ;  /* 0x000000f00000780c */ /* 0x000fe20000fa4270 */
[----:B------:R-:W-:Y:S01]  /*28e50*/  FMUL R148, R148, R2 ;  /* 0x0000000294947220 */ /* 0x000fe20000400000 */
[----:B------:R-:W4:Y:S01]  /*28e60*/  LDL.LU R142, [R1+0x630] ;  /* 0x00063000018e7983 */ /* 0x000f220000300800 */
[----:B0-----:R-:W-:Y:S02]  /*28e70*/  F2FP.F16.F32.PACK_AB R11, RZ, R145 ;  /* 0x00000091ff0b723e */ /* 0x001fe400000000ff */
[----:B-1----:R-:W-:Y:S01]  /*28e80*/  F2FP.F16.F32.PACK_AB R10, RZ, R146 ;  /* 0x00000092ff0a723e */ /* 0x002fe200000000ff */
        /* <DEDUP_REMOVED lines=8> */
[----:B------:R-:W-:Y:S01]  /*28f10*/  ISETP.GT.AND P2, PT, R0, 0xf1, P1 ;  /* 0x000000f10000780c */ /* 0x000fe20000f44270 */
[----:B------:R-:W-:-:S02]  /*28f20*/  FMUL R16, R16, R2 ;  /* 0x0000000210107220 */ /* 0x000fc40000400000 */
[----:B------:R0:W-:Y:S04]  /*28f30*/  @P3 STG.E.U16 desc[UR36][R6.64+0x1e0], R11 ;  /* 0x0001e00b06003986 */ /* 0x0001e8000c101524 */
[----:B------:R1:W-:Y:S04]  /*28f40*/  @P4 STG.E.U16 desc[UR36][R6.64+0x1e2], R10 ;  /* 0x0001e20a06004986 */ /* 0x0003e8000c101524 */
[----:B------:R-:W4:Y:S01]  /*28f50*/  LDL.LU R146, [R1+0x620] ;  /* 0x0006200001927983 */ /* 0x000f220000300800 */
[----:B0-----:R-:W-:-:S03]  /*28f60*/  F2FP.F16.F32.PACK_AB R11, RZ, R149 ;  /* 0x00000095ff0b723e */ /* 0x001fc600000000ff */
[----:B------:R0:W-:Y:S01]  /*28f70*/  @P5 STG.E.U16 desc[UR36][R4.64+0x1e0], R12 ;  /* 0x0001e00c04005986 */ /* 0x0001e2000c101524 */
[----:B-1----:R-:W-:-:S03]  /*28f80*/  F2FP.F16.F32.PACK_AB R10, RZ, R150 ;  /* 0x00000096ff0a723e */ /* 0x002fc600000000ff */
[----:B------:R-:W4:Y:S01]  /*28f90*/  LDL.LU R147, [R1+0x61c] ;  /* 0x00061c0001937983 */ /* 0x000f220000300800 */
[----:B------:R-:W-:Y:S02]  /*28fa0*/  PRMT R14, R11, 0x7610, R14 ;  /* 0x000076100b0e7816 */ /* 0x000fe4000000000e */
[----:B------:R-:W-:Y:S02]  /*28fb0*/  F2FP.F16.F32.PACK_AB R13, RZ, R151 ;  /* 0x00000097ff0d723e */ /* 0x000fe400000000ff */
[----:B------:R-:W-:Y:S02]  /*28fc0*/  PRMT R11, R10, 0x7610, R11 ;  /* 0x000076100a0b7816 */ /* 0x000fe4000000000b */
[----:B0-----:R-:W-:Y:S02]  /*28fd0*/  F2FP.F16.F32.PACK_AB R12, RZ, R148 ;  /* 0x00000094ff0c723e */ /* 0x001fe400000000ff */
[----:B------:R-:W4:Y:S01]  /*28fe0*/  LDL.LU R148, [R1+0x618] ;  /* 0x0006180001947983 */ /* 0x000f220000300800 */
[----:B------:R-:W-:-:S03]  /*28ff0*/  F2FP.F16.F32.PACK_AB R10, RZ, R16 ;  /* 0x00000010ff0a723e */ /* 0x000fc600000000ff */
[----:B------:R-:W4:Y:S04]  /*29000*/  LDL.LU R149, [R1+0x614] ;  /* 0x0006140001957983 */ /* 0x000f280000300800 */
[----:B------:R-:W4:Y:S04]  /*29010*/  LDL.LU R150, [R1+0x610] ;  /* 0x0006100001967983 */ /* 0x000f280000300800 */
[----:B------:R-:W4:Y:S04]  /*29020*/  LDL.LU R151, [R1+0x60c] ;  /* 0x00060c0001977983 */ /* 0x000f280000300800 */
[----:B------:R0:W-:Y:S04]  /*29030*/  @P2 STG.E.U16 desc[UR36][R4.64+0x1e2], R12 ;  /* 0x0001e20c04002986 */ /* 0x0001e8000c101524 */
[----:B------:R1:W5:Y:S04]  /*29040*/  LDL.LU R16, [R1+0x608] ;  /* 0x0006080001107983 */ /* 0x0003680000300800 */
[----:B0-----:R-:W2:Y:S04]  /*29050*/  LDL.LU R12, [R1+0x8] ;  /* 0x00000800010c7983 */ /* 0x001ea80000300800 */
[----:B------:R-:W3:Y:S04]  /*29060*/  LDL.LU R233, [R1+0xa4] ;  /* 0x0000a40001e97983 */ /* 0x000ee80000300800 */
[----:B------:R-:W4:Y:S04]  /*29070*/  LDL.LU R234, [R1+0xa8] ;  /* 0x0000a80001ea7983 */ /* 0x000f280000300800 */
[----:B------:R-:W3:Y:S04]  /*29080*/  LDL.LU R235, [R1+0xac] ;  /* 0x0000ac0001eb7983 */ /* 0x000ee80000300800 */
        /* <DEDUP_REMOVED lines=66> */
[----:B------:R-:W3:Y:S01]  /*294b0*/  LDL.LU R167, [R1+0x1b8] ;  /* 0x0001b80001a77983 */ /* 0x000ee20000300800 */
[----:B------:R-:W-:-:S03]  /*294c0*/  ISETP.GT.AND P3, PT, R0, 0xf8, P0 ;  /* 0x000000f80000780c */ /* 0x000fc60000764270 */
[----:B------:R-:W3:Y:S01]  /*294d0*/  LDL.LU R168, [R1+0x1bc] ;  /* 0x0001bc0001a87983 */ /* 0x000ee20000300800 */
[----:B------:R-:W-:-:S03]  /*294e0*/  ISETP.GT.AND P0, PT, R0, 0xf9, P0 ;  /* 0x000000f90000780c */ /* 0x000fc60000704270 */
        /* <DEDUP_REMOVED lines=16> */
[----:B------:R0:W-:Y:S04]  /*295f0*/  @P3 STG.E.U16 desc[UR36][R6.64+0x1f0], R14 ;  /* 0x0001f00e06003986 */ /* 0x0001e8000c101524 */
[----:B------:R1:W-:Y:S04]  /*29600*/  @P0 STG.E.U16 desc[UR36][R6.64+0x1f2], R11 ;  /* 0x0001f20b06000986 */ /* 0x0003e8000c101524 */
[----:B0-----:R-:W4:Y:S04]  /*29610*/  LDL.LU R14, [R1+0xc] ;  /* 0x00000c00010e7983 */ /* 0x001f280000300800 */
[----:B-1----:R-:W3:Y:S04]  /*29620*/  LDL.LU R11, [R1] ;  /* 0x00000000010b7983 */ /* 0x002ee80000300800 */
[----:B------:R-:W4:Y:S01]  /*29630*/  LDL.LU R7, [R1+0x4] ;  /* 0x0000040001077983 */ /* 0x000f220000300800 */
[----:B------:R-:W-:-:S02]  /*29640*/  ISETP.GT.AND P4, PT, R0, 0xf8, P1 ;  /* 0x000000f80000780c */ /* 0x000fc40000f84270 */
[----:B------:R-:W-:Y:S01]  /*29650*/  ISETP.GT.AND P1, PT, R0, 0xf9, P1 ;  /* 0x000000f90000780c */ /* 0x000fe20000f24270 */
[----:B------:R-:W-:Y:S01]  /*29660*/  USHF.L.U32 UR11, UR8, 0x9, URZ ;  /* 0x00000009080b7899 */ /* 0x000fe2000800063f */
[----:B------:R-:W-:Y:S01]  /*29670*/  PRMT R6, R10, 0x7610, R6 ;  /* 0x000076100a067816 */ /* 0x000fe20000000006 */
[----:B------:R-:W-:Y:S01]  /*29680*/  USHF.L.U64.HI UR10, UR8, 0x9, UR9 ;  /* 0x00000009080a7899 */ /* 0x000fe20008010209 */
[----:B------:R-:W-:-:S07]  /*29690*/  ISETP.GT.AND P3, PT, R3, 0x100, PT ;  /* 0x000001000300780c */ /* 0x000fce0003f64270 */
[----:B------:R-:W-:Y:S01]  /*296a0*/  @P4 STG.E.U16 desc[UR36][R4.64+0x1f0], R13 ;  /* 0x0001f00d04004986 */ /* 0x000fe2000c101524 */
[----:B------:R-:W-:-:S03]  /*296b0*/  ISETP.GT.AND P0, PT, R0, RZ, P3 ;  /* 0x000000ff0000720c */ /* 0x000fc60001f04270 */
[----:B------:R0:W-:Y:S01]  /*296c0*/  @P1 STG.E.U16 desc[UR36][R4.64+0x1f2], R6 ;  /* 0x0001f20604001986 */ /* 0x0001e2000c101524 */
[----:B--2---:R-:W-:Y:S01]  /*296d0*/  FMUL R12, R12, R2 ;  /* 0x000000020c0c7220 */ /* 0x004fe20000400000 */
[----:B------:R-:W-:Y:S02]  /*296e0*/  ISETP.GT.AND P2, PT, R3, 0x108, PT ;  /* 0x000001080300780c */ /* 0x000fe40003f44270 */
[----:B------:R-:W-:Y:S01]  /*296f0*/  ISETP.GT.AND P1, PT, R0, 0x1, P3 ;  /* 0x000000010000780c */ /* 0x000fe20001f24270 */
[----:B0-----:R-:W-:Y:S01]  /*29700*/  IMAD.U32 R4, RZ, RZ, UR11 ;  /* 0x0000000bff047e24 */ /* 0x001fe2000f8e00ff */
[----:B------:R-:W-:Y:S02]  /*29710*/  MOV R5, UR10 ;  /* 0x0000000a00057c02 */ /* 0x000fe40008000f00 */
[C---:B------:R-:W-:Y:S02]  /*29720*/  IADD3 R6, P4, R8.reuse, UR11, RZ ;  /* 0x0000000b08067c10 */ /* 0x040fe4000ff9e0ff */
[----:B------:R-:W-:-:S02]  /*29730*/  IADD3 R4, P5, P6, R8, UR5, R4 ;  /* 0x0000000508047c10 */ /* 0x000fc4000febe004 */
[----:B------:R-:W-:Y:S02]  /*29740*/  F2FP.F16.F32.PACK_AB R12, RZ, R12 ;  /* 0x0000000cff0c723e */ /* 0x000fe400000000ff */
[----:B------:R-:W-:Y:S02]  /*29750*/  IADD3.X R5, R9, UR4, R5, P5, P6 ;  /* 0x0000000409057c10 */ /* 0x000fe4000afec405 */
[----:B------:R-:W-:Y:S01]  /*29760*/  ISETP.GT.AND P5, PT, R0, RZ, P2 ;  /* 0x000000ff0000720c */ /* 0x000fe200017a4270 */
[-C--:B---3--:R-:W-:Y:S01]  /*29770*/  FMUL R10, R11, R2.reuse ;  /* 0x000000020b0a7220 */ /* 0x088fe20000400000 */
[----:B----4-:R-:W-:-:S04]  /*29780*/  FMUL R11, R7, R2 ;  /* 0x00000002070b7220 */ /* 0x010fc80000400000 */
[----:B------:R-:W-:Y:S02]  /*29790*/  F2FP.F16.F32.PACK_AB R10, RZ, R10 ;  /* 0x0000000aff0a723e */ /* 0x000fe400000000ff */
[----:B------:R-:W-:Y:S02]  /*297a0*/  IADD3.X R7, R9, UR10, RZ, P4, !PT ;  /* 0x0000000a09077c10 */ /* 0x000fe4000a7fe4ff */
[----:B------:R-:W-:Y:S02]  /*297b0*/  PRMT R13, R10, 0x7610, R13 ;  /* 0x000076100a0d7816 */ /* 0x000fe4000000000d */
[----:B------:R-:W-:Y:S02]  /*297c0*/  F2FP.F16.F32.PACK_AB R11, RZ, R11 ;  /* 0x0000000bff0b723e */ /* 0x000fe400000000ff */
[----:B------:R-:W-:Y:S01]  /*297d0*/  IADD3 R10, P4, R6, UR5, RZ ;  /* 0x00000005060a7c10 */ /* 0x000fe2000ff9e0ff */
[----:B------:R0:W-:Y:S01]  /*297e0*/  @P0 STG.E.U16 desc[UR36][R6.64], R13 ;  /* 0x0000000d06000986 */ /* 0x0001e2000c101524 */
[----:B------:R-:W-:-:S02]  /*297f0*/  PRMT R15, R11, 0x7610, R15 ;  /* 0x000076100b0f7816 */ /* 0x000fc4000000000f */
[----:B------:R-:W-:-:S03]  /*29800*/  IADD3.X R11, R7, UR4, RZ, P4, !PT ;  /* 0x00000004070b7c10 */ /* 0x000fc6000a7fe4ff */
[----:B------:R1:W-:Y:S01]  /*29810*/  @P1 STG.E.U16 desc[UR36][R6.64+0x2], R15 ;  /* 0x0000020f06001986 */ /* 0x0003e2000c101524 */
[----:B0-----:R-:W-:-:S03]  /*29820*/  PRMT R13, R12, 0x7610, R13 ;  /* 0x000076100c0d7816 */ /* 0x001fc6000000000d */
[----:B------:R-:W2:Y:S04]  /*29830*/  LDL.LU R12, [R1+0x10] ;  /* 0x00001000010c7983 */ /* 0x000ea80000300800 */
[----:B-1----:R-:W3:Y:S04]  /*29840*/  LDL.LU R15, [R1+0x18] ;  /* 0x00001800010f7983 */ /* 0x002ee80000300800 */
[----:B------:R0:W-:Y:S04]  /*29850*/  @P5 STG.E.U16 desc[UR36][R10.64], R13 ;  /* 0x0000000d0a005986 */ /* 0x0001e8000c101524 */
[----:B0-----:R-:W4:Y:S01]  /*29860*/  LDL.LU R11, [R1+0x14] ;  /* 0x00001400010b7983 */ /* 0x001f220000300800 */
[----:B------:R-:W-:Y:S01]  /*29870*/  FMUL R14, R14, R2 ;  /* 0x000000020e0e7220 */ /* 0x000fe20000400000 */
[----:B------:R-:W-:-:S02]  /*29880*/  ISETP.GT.AND P0, PT, R0, 0x1, P2 ;  /* 0x000000010000780c */ /* 0x000fc40001704270 */
[----:B------:R-:W-:Y:S02]  /*29890*/  IADD3 R10, P6, R6, UR5, RZ ;  /* 0x00000005060a7c10 */ /* 0x000fe4000ffde0ff */
[----:B------:R-:W-:Y:S02]  /*298a0*/  F2FP.F16.F32.PACK_AB R14, RZ, R14 ;  /* 0x0000000eff0e723e */ /* 0x000fe400000000ff */
[----:B------:R-:W-:Y:S02]  /*298b0*/  ISETP.GT.AND P4, PT, R0, 0x9, P3 ;  /* 0x000000090000780c */ /* 0x000fe40001f84270 */
[----:B------:R-:W-:Y:S02]  /*298c0*/  PRMT R17, R14, 0x7610, R17 ;  /* 0x000076100e117816 */ /* 0x000fe40000000011 */
[C---:B------:R-:W-:Y:S02]  /*298d0*/  ISETP.GT.AND P1, PT, R0.reuse, 0x8, P3 ;  /* 0x000000080000780c */ /* 0x040fe40001f24270 */
[----:B------:R-:W-:Y:S01]  /*298e0*/  ISETP.GT.AND P5, PT, R0, 0x8, P2 ;  /* 0x000000080000780c */ /* 0x000fe200017a4270 */
[-C--:B--2---:R-:W-:Y:S01]  /*298f0*/  FMUL R12, R12, R2.reuse ;  /* 0x000000020c0c7220 */ /* 0x084fe20000400000 */
[----:B---3--:R-:W-:-:S04]  /*29900*/  FMUL R15, R15, R2 ;  /* 0x000000020f0f7220 */ /* 0x008fc80000400000 */
[----:B------:R-:W-:-:S04]  /*29910*/  F2FP.F16.F32.PACK_AB R12, RZ, R12 ;  /* 0x0000000cff0c723e */ /* 0x000fc800000000ff */
[----:B------:R-:W-:Y:S02]  /*29920*/  PRMT R14, R12, 0x7610, R14 ;  /* 0x000076100c0e7816 */ /* 0x000fe4000000000e */
[----:B------:R-:W-:Y:S01]  /*29930*/  F2FP.F16.F32.PACK_AB R12, RZ, R15 ;  /* 0x0000000fff0c723e */ /* 0x000fe200000000ff */
[----:B----4-:R-:W-:Y:S01]  /*29940*/  FMUL R13, R11, R2 ;  /* 0x000000020b0d7220 */ /* 0x010fe20000400000 */
[----:B------:R-:W-:-:S05]  /*29950*/  IADD3.X R11, R7, UR4, RZ, P6, !PT ;  /* 0x00000004070b7c10 */ /* 0x000fca000b7fe4ff */
[----:B------:R0:W-:Y:S01]  /*29960*/  @P0 STG.E.U16 desc[UR36][R10.64+0x2], R17 ;  /* 0x000002110a000986 */ /* 0x0001e2000c101524 */
[----:B------:R-:W-:-:S03]  /*29970*/  F2FP.F16.F32.PACK_AB R13, RZ, R13 ;  /* 0x0000000dff0d723e */ /* 0x000fc600000000ff */
[----:B0-----:R-:W2:Y:S01]  /*29980*/  LDL.LU R11, [R1+0x20] ;  /* 0x00002000010b7983 */ /* 0x001ea20000300800 */
[----:B------:R-:W-:-:S03]  /*29990*/  PRMT R10, R12, 0x7610, R10 ;  /* 0x000076100c0a7816 */ /* 0x000fc6000000000a */
[----:B------:R-:W3:Y:S04]  /*299a0*/  LDL.LU R17, [R1+0x98] ;  /* 0x0000980001117983 */ /* 0x000ee80000300800 */
[----:B------:R-:W4:Y:S04]  /*299b0*/  LDL.LU R12, [R1+0x1c] ;  /* 0x00001c00010c7983 */ /* 0x000f280000300800 */
[----:B------:R0:W-:Y:S04]  /*299c0*/  @P4 STG.E.U16 desc[UR36][R6.64+0x12], R13 ;  /* 0x0000120d06004986 */ /* 0x0001e8000c101524 */
[----:B------:R-:W-:Y:S04]  /*299d0*/  @P1 STG.E.U16 desc[UR36][R6.64+0x10], R14 ;  /* 0x0000100e06001986 */ /* 0x000fe8000c101524 */
[----:B------:R1:W-:Y:S04]  /*299e0*/  @P5 STG.E.U16 desc[UR36][R4.64+0x10], R10 ;  /* 0x0000100a04005986 */ /* 0x0003e8000c101524 */
[----:B0-----:R-:W3:Y:S04]  /*299f0*/  LDL.LU R13, [R1+0x28] ;  /* 0x00002800010d7983 */ /* 0x001ee80000300800 */
[----:B-1----:R-:W3:Y:S01]  /*29a00*/  LDL.LU R10, [R1+0x24] ;  /* 0x00002400010a7983 */ /* 0x002ee20000300800 */
[----:B------:R-:W-:-:S02]  /*29a10*/  ISETP.GT.AND P0, PT, R0, 0x9, P2 ;  /* 0x000000090000780c */ /* 0x000fc40001704270 */
[C---:B------:R-:W-:Y:S02]  /*29a20*/  ISETP.GT.AND P1, PT, R0.reuse, 0x10, P3 ;  /* 0x000000100000780c */ /* 0x040fe40001f24270 */
[C---:B------:R-:W-:Y:S02]  /*29a30*/  ISETP.GT.AND P4, PT, R0.reuse, 0x11, P3 ;  /* 0x000000110000780c */ /* 0x040fe40001f84270 */
[----:B------:R-:W-:Y:S01]  /*29a40*/  ISETP.GT.AND P5, PT, R0, 0x10, P2 ;  /* 0x000000100000780c */ /* 0x000fe200017a4270 */
[-C--:B--2---:R-:W-:Y:S01]  /*29a50*/  FMUL R11, R11, R2.reuse ;  /* 0x000000020b0b7220 */ /* 0x084fe20000400000 */
[----:B----4-:R-:W-:-:S04]  /*29a60*/  FMUL R12, R12, R2 ;  /* 0x000000020c0c7220 */ /* 0x010fc80000400000 */
[----:B------:R-:W-:Y:S02]  /*29a70*/  F2FP.F16.F32.PACK_AB R11, RZ, R11 ;  /* 0x0000000bff0b723e */ /* 0x000fe400000000ff */
[----:B------:R-:W-:-:S04]  /*29a80*/  F2FP.F16.F32.PACK_AB R12, RZ, R12 ;  /* 0x0000000cff0c723e */ /* 0x000fc800000000ff */
[----:B------:R-:W-:Y:S02]  /*29a90*/  PRMT R14, R12, 0x7610, R14 ;  /* 0x000076100c0e7816 */ /* 0x000fe4000000000e */
[----:B------:R-:W-:Y:S01]  /*29aa0*/  PRMT R12, R11, 0x7610, R12 ;  /* 0x000076100b0c7816 */ /* 0x000fe2000000000c */
[-C--:B---3--:R-:W-:Y:S02]  /*29ab0*/  FMUL R13, R13, R2.reuse ;  /* 0x000000020d0d7220 */ /* 0x088fe40000400000 */
[----:B------:R-:W-:Y:S03]  /*29ac0*/  @P0 STG.E.U16 desc[UR36][R4.64+0x12], R14 ;  /* 0x0000120e04000986 */ /* 0x000fe6000c101524 */
[----:B------:R-:W-:Y:S01]  /*29ad0*/  F2FP.F16.F32.PACK_AB R11, RZ, R13 ;  /* 0x0000000dff0b723e */ /* 0x000fe200000000ff */
[----:B------:R-:W-:Y:S01]  /*29ae0*/  FMUL R10, R10, R2 ;  /* 0x000000020a0a7220 */ /* 0x000fe20000400000 */
[----:B------:R0:W-:Y:S02]  /*29af0*/  @P1 STG.E.U16 desc[UR36][R6.64+0x20], R12 ;  /* 0x0000200c06001986 */ /* 0x0001e4000c101524 */
[----:B------:R-:W-:-:S02]  /*29b00*/  PRMT R13, R11, 0x7610, R13 ;  /* 0x000076100b0d7816 */ /* 0x000fc4000000000d */
[----:B------:R-:W-:Y:S01]  /*29b10*/  F2FP.F16.F32.PACK_AB R10, RZ, R10 ;  /* 0x0000000aff0a723e */ /* 0x000fe200000000ff */
[----:B0-----:R-:W2:Y:S04]  /*29b20*/  LDL.LU R12, [R1+0x2c] ;  /* 0x00002c00010c7983 */ /* 0x001ea80000300800 */
[----:B------:R-:W3:Y:S04]  /*29b30*/  LDL.LU R11, [R1+0x30] ;  /* 0x00003000010b7983 */ /* 0x000ee80000300800 */
[----:B------:R0:W-:Y:S04]  /*29b40*/  @P4 STG.E.U16 desc[UR36][R6.64+0x22], R10 ;  /* 0x0000220a06004986 */ /* 0x0001e8000c101524 */
[----:B------:R1:W-:Y:S04]  /*29b50*/  @P5 STG.E.U16 desc[UR36][R4.64+0x20], R13 ;  /* 0x0000200d04005986 */ /* 0x0003e8000c101524 */
[----:B0-----:R-:W4:Y:S04]  /*29b60*/  LDL.LU R10, [R1+0x34] ;  /* 0x00003400010a7983 */ /* 0x001f280000300800 */
[----:B-1----:R-:W4:Y:S01]  /*29b70*/  LDL.LU R13, [R1+0x38] ;  /* 0x00003800010d7983 */ /* 0x002f220000300800 */
[----:B------:R-:W-:-:S02]  /*29b80*/  ISETP.GT.AND P0, PT, R0, 0x11, P2 ;  /* 0x000000110000780c */ /* 0x000fc40001704270 */
[C---:B------:R-:W-:Y:S02]  /*29b90*/  ISETP.GT.AND P1, PT, R0.reuse, 0x18, P3 ;  /* 0x000000180000780c */ /* 0x040fe40001f24270 */
[C---:B------:R-:W-:Y:S02]  /*29ba0*/  ISETP.GT.AND P4, PT, R0.reuse, 0x19, P3 ;  /* 0x000000190000780c */ /* 0x040fe40001f84270 */
[----:B------:R-:W-:Y:S01]  /*29bb0*/  ISETP.GT.AND P5, PT, R0, 0x18, P2 ;  /* 0x000000180000780c */ /* 0x000fe200017a4270 */
[-C--:B--2---:R-:W-:Y:S01]  /*29bc0*/  FMUL R12, R12, R2.reuse ;  /* 0x000000020c0c7220 */ /* 0x084fe20000400000 */
[----:B---3--:R-:W-:-:S04]  /*29bd0*/  FMUL R11, R11, R2 ;  /* 0x000000020b0b7220 */ /* 0x008fc80000400000 */
[----:B------:R-:W-:Y:S02]  /*29be0*/  F2FP.F16.F32.PACK_AB R12, RZ, R12 ;  /* 0x0000000cff0c723e */ /* 0x000fe400000000ff */
[----:B------:R-:W-:Y:S02]  /*29bf0*/  F2FP.F16.F32.PACK_AB R11, RZ, R11 ;  /* 0x0000000bff0b723e */ /* 0x000fe400000000ff */
[----:B------:R-:W-:Y:S02]  /*29c00*/  PRMT R14, R12, 0x7610, R14 ;  /* 0x000076100c0e7816 */ /* 0x000fe4000000000e */
[----:B------:R-:W-:-:S03]  /*29c10*/  PRMT R12, R11, 0x7610, R12 ;  /* 0x000076100b0c7816 */ /* 0x000fc6000000000c */
[----:B------:R-:W-:Y:S01]  /*29c20*/  @P0 STG.E.U16 desc[UR36][R4.64+0x22], R14 ;  /* 0x0000220e04000986 */ /* 0x000fe2000c101524 */
[-C--:B----4-:R-:W-:Y:S01]  /*29c30*/  FMUL R10, R10, R2.reuse ;  /* 0x000000020a0a7220 */ /* 0x090fe20000400000 */
[----:B------:R-:W-:-:S04]  /*29c40*/  FMUL R13, R13, R2 ;  /* 0x000000020d0d7220 */ /* 0x000fc80000400000 */
[----:B------:R-:W-:Y:S02]  /*29c50*/  F2FP.F16.F32.PACK_AB R10, RZ, R10 ;  /* 0x0000000aff0a723e */ /* 0x000fe400000000ff */
[----:B------:R-:W-:Y:S01]  /*29c60*/  F2FP.F16.F32.PACK_AB R11, RZ, R13 ;  /* 0x0000000dff0b723e */ /* 0x000fe200000000ff */
[----:B------:R0:W-:Y:S03]  /*29c70*/  @P1 STG.E.U16 desc[UR36][R6.64+0x30], R12 ;  /* 0x0000300c06001986 */ /* 0x0001e6000c101524 */
[----:B------:R-:W-:Y:S01]  /*29c80*/  PRMT R13, R11, 0x7610, R13 ;  /* 0x000076100b0d7816 */ /* 0x000fe2000000000d */
[----:B------:R1:W-:Y:S04]  /*29c90*/  @P4 STG.E.U16 desc[UR36][R6.64+0x32], R10 ;  /* 0x0000320a06004986 */ /* 0x0003e8000c101524 */
[----:B0-----:R-:W2:Y:S04]  /*29ca0*/  LDL.LU R12, [R1+0x3c] ;  /* 0x00003c00010c7983 */ /* 0x001ea80000300800 */
[----:B------:R-:W3:Y:S04]  /*29cb0*/  LDL.LU R11, [R1+0x40] ;  /* 0x00004000010b7983 */ /* 0x000ee80000300800 */
[----:B-1----:R-:W4:Y:S04]  /*29cc0*/  LDL.LU R10, [R1+0x44] ;  /* 0x00004400010a7983 */ /* 0x002f280000300800 */
[----:B------:R0:W-:Y:S04]  /*29cd0*/  @P5 STG.E.U16 desc[UR36][R4.64+0x30], R13 ;  /* 0x0000300d04005986 */ /* 0x0001e8000c101524 */
[----:B0-----:R-:W4:Y:S01]  /*29ce0*/  LDL.LU R13, [R1+0x48] ;  /* 0x00004800010d7983 */ /* 0x001f220000300800 */
[----:B------:R-:W-:-:S02]  /*29cf0*/  ISETP.GT.AND P0, PT, R0, 0x19, P2 ;  /* 0x000000190000780c */ /* 0x000fc40001704270 */
[C---:B------:R-:W-:Y:S02]  /*29d00*/  ISETP.GT.AND P1, PT, R0.reuse, 0x20, P3 ;  /* 0x000000200000780c */ /* 0x040fe40001f24270 */
[C---:B------:R-:W-:Y:S02]  /*29d10*/  ISETP.GT.AND P4, PT, R0.reuse, 0x21, P3 ;  /* 0x000000210000780c */ /* 0x040fe40001f84270 */
[----:B------:R-:W-:Y:S01]  /*29d20*/  ISETP.GT.AND P5, PT, R0, 0x20, P2 ;  /* 0x000000200000780c */ /* 0x000fe200017a4270 */
[-C--:B--2---:R-:W-:Y:S01]  /*29d30*/  FMUL R12, R12, R2.reuse ;  /* 0x000000020c0c7220 */ /* 0x084fe20000400000 */
[----:B---3--:R-:W-:-:S04]  /*29d40*/  FMUL R11, R11, R2 ;  /* 0x000000020b0b7220 */ /* 0x008fc80000400000 */
[----:B------:R-:W-:Y:S02]  /*29d50*/  F2FP.F16.F32.PACK_AB R12, RZ, R12 ;  /* 0x0000000cff0c723e */ /* 0x000fe400000000ff */
[----:B------:R-:W-:Y:S01]  /*29d60*/  F2FP.F16.F32.PACK_AB R11, RZ, R11 ;  /* 0x0000000bff0b723e */ /* 0x000fe200000000ff */
[----:B----4-:R-:W-:Y:S01]  /*29d70*/  FMUL R10, R10, R2 ;  /* 0x000000020a0a7220 */ /* 0x010fe20000400000 */
[----:B------:R-:W-:Y:S02]  /*29d80*/  PRMT R14, R12, 0x7610, R14 ;  /* 0x000076100c0e7816 */ /* 0x000fe4000000000e */
[----:B------:R-:W-:Y:S02]  /*29d90*/  PRMT R12, R11, 0x7610, R12 ;  /* 0x000076100b0c7816 */ /* 0x000fe4000000000c */
[----:B------:R-:W-:Y:S01]  /*29da0*/  F2FP.F16.F32.PACK_AB R10, RZ, R10 ;  /* 0x0000000aff0a723e */ /* 0x000fe200000000ff */
[----:B------:R-:W-:Y:S01]  /*29db0*/  @P0 STG.E.U16 desc[UR36][R4.64+0x32], R14 ;  /* 0x0000320e04000986 */ /* 0x000fe2000c101524 */
[----:B------:R-:W-:-:S03]  /*29dc0*/  FMUL R13, R13, R2 ;  /* 0x000000020d0d7220 */ /* 0x000fc60000400000 */
[----:B------:R0:W-:Y:S02]  /*29dd0*/  @P1 STG.E.U16 desc[UR36][R6.64+0x40], R12 ;  /* 0x0000400c06001986 */ /* 0x0001e4000c101524 */
[----:B------:R-:W-:-:S04]  /*29de0*/  F2FP.F16.F32.PACK_AB R11, RZ, R13 ;  /* 0x0000000dff0b723e */ /* 0x000fc800000000ff */
[----:B------:R-:W-:Y:S01]  /*29df0*/  PRMT R13, R11, 0x7610, R13 ;  /* 0x000076100b0d7816 */ /* 0x000fe2000000000d */
        /* <DEDUP_REMOVED lines=19> */
[----:B------:R-:W-:Y:S01]  /*29f30*/  F2FP.F16.F32.PACK_AB R11, RZ, R13 ;  /* 0x0000000dff0b723e */ /* 0x000fe200000000ff */
[----:B------:R0:W-:Y:S01]  /*29f40*/  @P1 STG.E.U16 desc[UR36][R6.64+0x50], R12 ;  /* 0x0000500c06001986 */ /* 0x0001e2000c101524 */
[----:B------:R-:W-:Y:S02]  /*29f50*/  F2FP.F16.F32.PACK_AB R10, RZ, R10 ;  /* 0x0000000aff0a723e */ /* 0x000fe400000000ff */
[----:B------:R-:W-:-:S03]  /*29f60*/  PRMT R13, R11, 0x7610, R13 ;  /* 0x000076100b0d7816 */ /* 0x000fc6000000000d */
        /* <DEDUP_REMOVED lines=8> */
[----:B------:R-:W-:Y:S01]  /*29ff0*/  ISETP.GT.AND P4, PT, R0, 0x31, P3 ;  /* 0x000000310000780c */ /* 0x000fe20001f84270 */
[-C--:B--2---:R-:W-:Y:S01]  /*2a000*/  FMUL R12, R12, R2.reuse ;  /* 0x000000020c0c7220 */ /* 0x084fe20000400000 */
[----:B---3--:R-:W-:-:S04]  /*2a010*/  FMUL R11, R11, R2 ;  /* 0x000000020b0b7220 */ /* 0x008fc80000400000 */
[----:B------:R-:W-:Y:S01]  /*2a020*/  F2FP.F16.F32.PACK_AB R12, RZ, R12 ;  /* 0x0000000cff0c723e */ /* 0x000fe200000000ff */
[----:B----4-:R-:W-:Y:S01]  /*2a030*/  FMUL R10, R10, R2 ;  /* 0x000000020a0a7220 */ /* 0x010fe20000400000 */
[----:B------:R-:W-:Y:S02]  /*2a040*/  F2FP.F16.F32.PACK_AB R11, RZ, R11 ;  /* 0x0000000bff0b723e */ /* 0x000fe400000000ff */
[----:B------:R-:W-:Y:S02]  /*2a050*/  PRMT R14, R12, 0x7610, R14 ;  /* 0x000076100c0e7816 */ /* 0x000fe4000000000e */
[----:B------:R-:W-:Y:S02]  /*2a060*/  PRMT R12, R11, 0x7610, R12 ;  /* 0x000076100b0c7816 */ /* 0x000fe4000000000c */
[----:B------:R-:W-:Y:S01]  /*2a070*/  F2FP.F16.F32.PACK_AB R10, RZ, R10 ;  /* 0x0000000aff0a723e */ /* 0x000fe200000000ff */
[----:B------:R-:W-:Y:S01]  /*2a080*/  @P0 STG.E.U16 desc[UR36][R4.64+0x52], R14 ;  /* 0x0000520e04000986 */ /* 0x000fe2000c101524 */
[----:B------:R-:W-:-:S03]  /*2a090*/  FMUL R13, R13, R2 ;  /* 0x000000020d0d7220 */ /* 0x000fc60000400000 */
[----:B------:R0:W-:Y:S02]  /*2a0a0*/  @P1 STG.E.U16 desc[UR36][R6.64+0x60], R12 ;  /* 0x0000600c06001986 */ /* 0x0001e4000c101524 */
[----:B------:R-:W-:Y:S02]  /*2a0b0*/  F2FP.F16.F32.PACK_AB R11, RZ, R13 ;  /* 0x0000000dff0b723e */ /* 0x000fe400000000ff */
[----:B------:R1:W-:Y:S04]  /*2a0c0*/  @P4 STG.E.U16 desc[UR36][R6.64+0x62], R10 ;  /* 0x0000620a06004986 */ /* 0x0003e8000c101524 */
[----:B------:R-:W2:Y:S04]  /*2a0d0*/  LDL.LU R13, [R1+0x78] ;  /* 0x00007800010d7983 */ /* 0x000ea80000300800 */
[----:B0-----:R-:W3:Y:S04]  /*2a0e0*/  LDL.LU R12, [R1+0x6c] ;  /* 0x00006c00010c7983 */ /* 0x001ee80000300800 */
[----:B-1----:R-:W4:Y:S01]  /*2a0f0*/  LDL.LU R10, [R1+0x70] ;  /* 0x00007000010a7983 */ /* 0x002f220000300800 */
[----:B------:R-:W-:-:S02]  /*2a100*/  ISETP.GT.AND P5, PT, R0, 0x30, P2 ;  /* 0x000000300000780c */ /* 0x000fc400017a4270 */
[C---:B------:R-:W-:Y:S02]  /*2a110*/  ISETP.GT.AND P0, PT, R0.reuse, 0x31, P2 ;  /* 0x000000310000780c */ /* 0x040fe40001704270 */
[----:B------:R-:W-:-:S09]  /*2a120*/  ISETP.GT.AND P1, PT, R0, 0x38, P3 ;  /* 0x000000380000780c */ /* 0x000fd20001f24270 */
[----:B------:R0:W-:Y:S04]  /*2a130*/  @P5 STG.E.U16 desc[UR36][R4.64+0x60], R11 ;  /* 0x0000600b04005986 */ /* 0x0001e8000c101524 */
[----:B0-----:R-:W2:Y:S01]  /*2a140*/  LDL.LU R11, [R1+0x74] ;  /* 0x00007400010b7983 */ /* 0x001ea20000300800 */
[-C--:B---3--:R-:W-:Y:S01]  /*2a150*/  FMUL R12, R12, R2.reuse ;  /* 0x000000020c0c7220 */ /* 0x088fe20000400000 */
[----:B----4-:R-:W-:-:S04]  /*2a160*/  FMUL R10, R10, R2 ;  /* 0x000000020a0a7220 */ /* 0x010fc80000400000 */
[----:B------:R-:W-:Y:S01]  /*2a170*/  F2FP.F16.F32.PACK_AB R12, RZ, R12 ;  /* 0x0000000cff0c723e */ /* 0x000fe200000000ff */
[----:B--2---:R-:W-:Y:S01]  /*2a180*/  FMUL R13, R13, R2 ;  /* 0x000000020d0d7220 */ /* 0x004fe20000400000 */
[----:B------:R-:W-:Y:S02]  /*2a190*/  F2FP.F16.F32.PACK_AB R10, RZ, R10 ;  /* 0x0000000aff0a723e */ /* 0x000fe400000000ff */
[----:B------:R-:W-:Y:S02]  /*2a1a0*/  PRMT R14, R12, 0x7610, R14 ;  /* 0x000076100c0e7816 */ /* 0x000fe4000000000e */
[----:B------:R-:W-:Y:S02]  /*2a1b0*/  PRMT R12, R10, 0x7610, R12 ;  /* 0x000076100a0c7816 */ /* 0x000fe4000000000c */
[----:B------:R-:W-:Y:S01]  /*2a1c0*/  F2FP.F16.F32.PACK_AB R10, RZ, R13 ;  /* 0x0000000dff0a723e */ /* 0x000fe200000000ff */
[----:B------:R-:W-:Y:S04]  /*2a1d0*/  @P0 STG.E.U16 desc[UR36][R4.64+0x62], R14 ;  /* 0x0000620e04000986 */ /* 0x000fe8000c101524 */
[----:B------:R0:W-:Y:S04]  /*2a1e0*/  @P1 STG.E.U16 desc[UR36][R6.64+0x70], R12 ;  /* 0x0000700c06001986 */ /* 0x0001e8000c101524 */
[----:B------:R-:W2:Y:S01]  /*2a1f0*/  LDL.LU R13, [R1+0x88] ;  /* 0x00008800010d7983 */ /* 0x000ea20000300800 */
[----:B0-----:R-:W-:-:S03]  /*2a200*/  PRMT R12, R10, 0x7610, R12 ;  /* 0x000076100a0c7816 */ /* 0x001fc6000000000c */
[----:B------:R-:W3:Y:S01]  /*2a210*/  LDL.LU R10, [R1+0x7c] ;  /* 0x00007c00010a7983 */ /* 0x000ee20000300800 */
[C---:B------:R-:W-:Y:S01]  /*2a220*/  ISETP.GT.AND P4, PT, R0.reuse, 0x39, P3 ;  /* 0x000000390000780c */ /* 0x040fe20001f84270 */
[----:B------:R-:W-:Y:S01]  /*2a230*/  FMUL R11, R11, R2 ;  /* 0x000000020b0b7220 */ /* 0x000fe20000400000 */
[C---:B------:R-:W-:Y:S02]  /*2a240*/  ISETP.GT.AND P5, PT, R0.reuse, 0x38, P2 ;  /* 0x000000380000780c */ /* 0x040fe400017a4270 */
[----:B------:R-:W-:Y:S02]  /*2a250*/  ISETP.GT.AND P0, PT, R0, 0x39, P2 ;  /* 0x000000390000780c */ /* 0x000fe40001704270 */
[----:B------:R-:W-:-:S07]  /*2a260*/  F2FP.F16.F32.PACK_AB R11, RZ, R11 ;  /* 0x0000000bff0b723e */ /* 0x000fce00000000ff */
[----:B------:R0:W-:Y:S04]  /*2a270*/  @P4 STG.E.U16 desc[UR36][R6.64+0x72], R11 ;  /* 0x0000720b06004986 */ /* 0x0001e8000c101524 */
[----:B------:R1:W-:Y:S04]  /*2a280*/  @P5 STG.E.U16 desc[UR36][R4.64+0x70], R12 ;  /* 0x0000700c04005986 */ /* 0x0003e8000c101524 */
[----:B0-----:R-:W4:Y:S04]  /*2a290*/  LDL.LU R11, [R1+0x80] ;  /* 0x00008000010b7983 */ /* 0x001f280000300800 */
[----:B-1----:R-:W2:Y:S01]  /*2a2a0*/  LDL.LU R12, [R1+0x84] ;  /* 0x00008400010c7983 */ /* 0x002ea20000300800 */
[----:B---3--:R-:W-:-:S05]  /*2a2b0*/  FMUL R10, R10, R2 ;  /* 0x000000020a0a7220 */ /* 0x008fca0000400000 */
[----:B------:R-:W-:-:S05]  /*2a2c0*/  F2FP.F16.F32.PACK_AB R10, RZ, R10 ;  /* 0x0000000aff0a723e */ /* 0x000fca00000000ff */
[----:B------:R0:W-:Y:S04]  /*2a2d0*/  @P0 STG.E.U16 desc[UR36][R4.64+0x72], R10 ;  /* 0x0000720a04000986 */ /* 0x0001e8000c101524 */
[----:B0-----:R-:W3:Y:S01]  /*2a2e0*/  LDL.LU R10, [R1+0x8c] ;  /* 0x00008c00010a7983 */ /* 0x001ee20000300800 */
[----:B------:R-:W-:Y:S01]  /*2a2f0*/  ISETP.GT.AND P1, PT, R0, 0x40, P3 ;  /* 0x000000400000780c */ /* 0x000fe20001f24270 */
[----:B----4-:R-:W-:-:S05]  /*2a300*/  FMUL R11, R11, R2 ;  /* 0x000000020b0b7220 */ /* 0x010fca0000400000 */
[----:B------:R-:W-:-:S07]  /*2a310*/  F2FP.F16.F32.PACK_AB R11, RZ, R11 ;  /* 0x0000000bff0b723e */ /* 0x000fce00000000ff */
[----:B------:R0:W-:Y:S04]  /*2a320*/  @P1 STG.E.U16 desc[UR36][R6.64+0x80], R11 ;  /* 0x0000800b06001986 */ /* 0x0001e8000c101524 */
[----:B0-----:R-:W4:Y:S01]  /*2a330*/  LDL.LU R11, [R1+0x90] ;  /* 0x00009000010b7983 */ /* 0x001f220000300800 */
[----:B---3--:R-:W-:-:S05]  /*2a340*/  FMUL R10, R10, R2 ;  /* 0x000000020a0a7220 */ /* 0x008fca0000400000 */
[----:B------:R-:W-:Y:S02]  /*2a350*/  F2FP.F16.F32.PACK_AB R14, RZ, R10 ;  /* 0x0000000aff0e723e */ /* 0x000fe400000000ff */
[----:B------:R-:W3:Y:S01]  /*2a360*/  LDL.LU R10, [R1+0x94] ;  /* 0x00009400010a7983 */ /* 0x000ee20000300800 */
[C---:B------:R-:W-:Y:S02]  /*2a370*/  ISETP.GT.AND P4, PT, R0.reuse, 0x41, P3 ;  /* 0x000000410000780c */ /* 0x040fe40001f84270 */
[----:B------:R-:W-:Y:S01]  /*2a380*/  ISETP.GT.AND P5, PT, R0, 0x40, P2 ;  /* 0x000000400000780c */ /* 0x000fe200017a4270 */
[-C--:B--2---:R-:W-:Y:S01]  /*2a390*/  FMUL R12, R12, R2.reuse ;  /* 0x000000020c0c7220 */ /* 0x084fe20000400000 */
[----:B------:R-:W-:Y:S01]  /*2a3a0*/  ISETP.GT.AND P0, PT, R0, 0x41, P2 ;  /* 0x000000410000780c */ /* 0x000fe20001704270 */
[----:B------:R-:W-:-:S03]  /*2a3b0*/  FMUL R13, R13, R2 ;  /* 0x000000020d0d7220 */ /* 0x000fc60000400000 */
[----:B------:R-:W-:Y:S02]  /*2a3c0*/  F2FP.F16.F32.PACK_AB R12, RZ, R12 ;  /* 0x0000000cff0c723e */ /* 0x000fe400000000ff */
[----:B------:R-:W-:Y:S01]  /*2a3d0*/  F2FP.F16.F32.PACK_AB R13, RZ, R13 ;  /* 0x0000000dff0d723e */ /* 0x000fe200000000ff */
[----:B----4-:R-:W-:-:S05]  /*2a3e0*/  FMUL R11, R11, R2 ;  /* 0x000000020b0b7220 */ /* 0x010fca0000400000 */
[----:B------:R-:W-:Y:S01]  /*2a3f0*/  F2FP.F16.F32.PACK_AB R15, RZ, R11 ;  /* 0x0000000bff0f723e */ /* 0x000fe200000000ff */
[----:B------:R-:W-:Y:S04]  /*2a400*/  @P4 STG.E.U16 desc[UR36][R6.64+0x82], R12 ;  /* 0x0000820c06004986 */ /* 0x000fe8000c101524 */
[----:B------:R-:W-:Y:S01]  /*2a410*/  @P5 STG.E.U16 desc[UR36][R4.64+0x80], R13 ;  /* 0x0000800d04005986 */ /* 0x000fe2000c101524 */
[----:B---3--:R-:W-:-:S05]  /*2a420*/  FMUL R10, R10, R2 ;  /* 0x000000020a0a7220 */ /* 0x008fca0000400000 */
[----:B------:R-:W-:Y:S02]  /*2a430*/  F2FP.F16.F32.PACK_AB R11, RZ, R10 ;  /* 0x0000000aff0b723e */ /* 0x000fe400000000ff */
[----:B------:R-:W-:Y:S02]  /*2a440*/  PRMT R10, R14, 0x7610, R10 ;  /* 0x000076100e0a7816 */ /* 0x000fe4000000000a */
[----:B------:R-:W2:Y:S04]  /*2a450*/  LDL.LU R14, [R1+0xa0] ;  /* 0x0000a000010e7983 */ /* 0x000ea80000300800 */
[----:B------:R0:W-:Y:S04]  /*2a460*/  @P0 STG.E.U16 desc[UR36][R4.64+0x82], R10 ;  /* 0x0000820a04000986 */ /* 0x0001e8000c101524 */
[----:B0-----:R-:W3:Y:S01]  /*2a470*/  LDL.LU R10, [R1+0x9c] ;  /* 0x00009c00010a7983 */ /* 0x001ee20000300800 */
[C---:B------:R-:W-:Y:S01]  /*2a480*/  ISETP.GT.AND P4, PT, R0.reuse, 0x49, P3 ;  /* 0x000000490000780c */ /* 0x040fe20001f84270 */
[----:B------:R-:W-:Y:S01]  /*2a490*/  FMUL R17, R17, R2 ;  /* 0x0000000211117220 */ /* 0x000fe20000400000 */
[----:B------:R-:W-:-:S02]  /*2a4a0*/  ISETP.GT.AND P1, PT, R0, 0x48, P3 ;  /* 0x000000480000780c */ /* 0x000fc40001f24270 */
[----:B------:R-:W-:Y:S02]  /*2a4b0*/  ISETP.GT.AND P5, PT, R0, 0x48, P2 ;  /* 0x000000480000780c */ /* 0x000fe400017a4270 */
[----:B------:R-:W-:Y:S02]  /*2a4c0*/  F2FP.F16.F32.PACK_AB R13, RZ, R17 ;  /* 0x00000011ff0d723e */ /* 0x000fe400000000ff */
[----:B------:R-:W-:Y:S02]  /*2a4d0*/  PRMT R12, R15, 0x7610, R12 ;  /* 0x000076100f0c7816 */ /* 0x000fe4000000000c */
[----:B------:R-:W-:-:S03]  /*2a4e0*/  PRMT R15, R13, 0x7610, R15 ;  /* 0x000076100d0f7816 */ /* 0x000fc6000000000f */
[----:B------:R0:W-:Y:S01]  /*2a4f0*/  @P4 STG.E.U16 desc[UR36][R6.64+0x92], R11 ;  /* 0x0000920b06004986 */ /* 0x0001e2000c101524 */
[----:B------:R-:W-:-:S03]  /*2a500*/  ISETP.GT.AND P0, PT, R0, 0x49, P2 ;  /* 0x000000490000780c */ /* 0x000fc60001704270 */
[----:B------:R-:W-:Y:S01]  /*2a510*/  @P1 STG.E.U16 desc[UR36][R6.64+0x90], R12 ;  /* 0x0000900c06001986 */ /* 0x000fe2000c101524 */
[----:B------:R-:W-:Y:S01]  /*2a520*/  ISETP.GT.AND P1, PT, R0, 0x50, P3 ;  /* 0x000000500000780c */ /* 0x000fe20001f24270 */
[-C--:B0-----:R-:W-:Y:S02]  /*2a530*/  FMUL R11, R234, R2.reuse ;  /* 0x00000002ea0b7220 */ /* 0x081fe40000400000 */
[----:B------:R0:W-:Y:S03]  /*2a540*/  @P5 STG.E.U16 desc[UR36][R4.64+0x90], R15 ;  /* 0x0000900f04005986 */ /* 0x0001e6000c101524 */
[----:B------:R-:W-:Y:S02]  /*2a550*/  F2FP.F16.F32.PACK_AB R11, RZ, R11 ;  /* 0x0000000bff0b723e */ /* 0x000fe400000000ff */
[C---:B------:R-:W-:Y:S02]  /*2a560*/  ISETP.GT.AND P4, PT, R0.reuse, 0x51, P3 ;  /* 0x000000510000780c */ /* 0x040fe40001f84270 */
[----:B------:R-:W-:Y:S01]  /*2a570*/  PRMT R17, R11, 0x7610, R17 ;  /* 0x000076100b117816 */ /* 0x000fe20000000011 */
[-C--:B------:R-:W-:Y:S01]  /*2a580*/  FMUL R11, R229, R2.reuse ;  /* 0x00000002e50b7220 */ /* 0x080fe20000400000 */
[----:B------:R-:W-:Y:S01]  /*2a590*/  ISETP.GT.AND P5, PT, R0, 0x50, P2 ;  /* 0x000000500000780c */ /* 0x000fe200017a4270 */
[-C--:B--2---:R-:W-:Y:S01]  /*2a5a0*/  FMUL R14, R14, R2.reuse ;  /* 0x000000020e0e7220 */ /* 0x084fe20000400000 */
[-C--:B---3--:R-:W-:Y:S01]  /*2a5b0*/  FMUL R13, R10, R2.reuse ;  /* 0x000000020a0d7220 */ /* 0x088fe20000400000 */
[----:B------:R-:W-:-:S05]  /*2a5c0*/  FMUL R10, R233, R2 ;  /* 0x00000002e90a7220 */ /* 0x000fca0000400000 */
[----:B------:R-:W-:Y:S02]  /*2a5d0*/  F2FP.F16.F32.PACK_AB R10, RZ, R10 ;  /* 0x0000000aff0a723e */ /* 0x000fe400000000ff */
[----:B------:R-:W-:Y:S02]  /*2a5e0*/  F2FP.F16.F32.PACK_AB R13, RZ, R13 ;  /* 0x0000000dff0d723e */ /* 0x000fe400000000ff */
[----:B0-----:R-:W-:Y:S01]  /*2a5f0*/  PRMT R15, R10, 0x7610, R15 ;  /* 0x000076100a0f7816 */ /* 0x001fe2000000000f */
[----:B------:R-:W-:Y:S01]  /*2a600*/  FMUL R10, R235, R2 ;  /* 0x00000002eb0a7220 */ /* 0x000fe20000400000 */
[----:B------:R-:W-:Y:S01]  /*2a610*/  F2FP.F16.F32.PACK_AB R14, RZ, R14 ;  /* 0x0000000eff0e723e */ /* 0x000fe200000000ff */
[----:B------:R0:W-:Y:S03]  /*2a620*/  @P0 STG.E.U16 desc[UR36][R4.64+0x92], R13 ;  /* 0x0000920d04000986 */ /* 0x0001e6000c101524 */
[----:B------:R-:W-:Y:S01]  /*2a630*/  F2FP.F16.F32.PACK_AB R12, RZ, R10 ;  /* 0x0000000aff0c723e */ /* 0x000fe200000000ff */
[----:B------:R-:W-:Y:S01]  /*2a640*/  FMUL R10, R230, R2 ;  /* 0x00000002e60a7220 */ /* 0x000fe20000400000 */
[----:B------:R1:W-:Y:S01]  /*2a650*/  @P1 STG.E.U16 desc[UR36][R6.64+0xa0], R14 ;  /* 0x0000a00e06001986 */ /* 0x0003e2000c101524 */
[----:B------:R-:W-:-:S02]  /*2a660*/  ISETP.GT.AND P0, PT, R0, 0x51, P2 ;  /* 0x000000510000780c */ /* 0x000fc40001704270 */
[----:B------:R-:W-:Y:S02]  /*2a670*/  ISETP.GT.AND P1, PT, R0, 0x58, P3 ;  /* 0x000000580000780c */ /* 0x000fe40001f24270 */
[----:B0-----:R-:W-:Y:S01]  /*2a680*/  F2FP.F16.F32.PACK_AB R13, RZ, R11 ;  /* 0x0000000bff0d723e */ /* 0x001fe200000000ff */
[----:B------:R-:W-:Y:S01]  /*2a690*/  FMUL R11, R231, R2 ;  /* 0x00000002e70b7220 */ /* 0x000fe20000400000 */
[----:B------:R-:W-:Y:S01]  /*2a6a0*/  F2FP.F16.F32.PACK_AB R10, RZ, R10 ;  /* 0x0000000aff0a723e */ /* 0x000fe200000000ff */
[----:B------:R0:W-:Y:S03]  /*2a6b0*/  @P4 STG.E.U16 desc[UR36][R6.64+0xa2], R15 ;  /* 0x0000a20f06004986 */ /* 0x0001e6000c101524 */
[----:B------:R-:W-:Y:S01]  /*2a6c0*/  F2FP.F16.F32.PACK_AB R11, RZ, R11 ;  /* 0x0000000bff0b723e */ /* 0x000fe200000000ff */
[----:B------:R2:W-:Y:S01]  /*2a6d0*/  @P5 STG.E.U16 desc[UR36][R4.64+0xa0], R17 ;  /* 0x0000a01104005986 */ /* 0x0005e2000c101524 */
[----:B-1----:R-:W-:-:S02]  /*2a6e0*/  PRMT R14, R12, 0x7610, R14 ;  /* 0x000076100c0e7816 */ /* 0x002fc4000000000e */
[----:B------:R-:W-:Y:S02]  /*2a6f0*/  ISETP.GT.AND P4, PT, R0, 0x59, P3 ;  /* 0x000000590000780c */ /* 0x000fe40001f84270 */
[----:B0-----:R-:W-:Y:S01]  /*2a700*/  PRMT R15, R10, 0x7610, R15 ;  /* 0x000076100a0f7816 */ /* 0x001fe2000000000f */
[-C--:B------:R-:W-:Y:S01]  /*2a710*/  FMUL R10, R232, R2.reuse ;  /* 0x00000002e80a7220 */ /* 0x080fe20000400000 */
[----:B------:R-:W-:Y:S02]  /*2a720*/  ISETP.GT.AND P5, PT, R0, 0x58, P2 ;  /* 0x000000580000780c */ /* 0x000fe400017a4270 */
[----:B--2---:R-:W-:Y:S01]  /*2a730*/  PRMT R17, R11, 0x7610, R17 ;  /* 0x000076100b117816 */ /* 0x004fe20000000011 */
[----:B------:R-:W-:Y:S01]  /*2a740*/  FMUL R11, R225, R2 ;  /* 0x00000002e10b7220 */ /* 0x000fe20000400000 */
[----:B------:R-:W-:Y:S01]  /*2a750*/  @P0 STG.E.U16 desc[UR36][R4.64+0xa2], R14 ;  /* 0x0000a20e04000986 */ /* 0x000fe2000c101524 */
[----:B------:R-:W-:Y:S01]  /*2a760*/  F2FP.F16.F32.PACK_AB R12, RZ, R10 ;  /* 0x0000000aff0c723e */ /* 0x000fe200000000ff */
[----:B------:R-:W-:-:S02]  /*2a770*/  FMUL R10, R226, R2 ;  /* 0x00000002e20a7220 */ /* 0x000fc40000400000 */
[----:B------:R0:W-:Y:S01]  /*2a780*/  @P1 STG.E.U16 desc[UR36][R6.64+0xb0], R13 ;  /* 0x0000b00d06001986 */ /* 0x0001e2000c101524 */
[C---:B------:R-:W-:Y:S02]  /*2a790*/  ISETP.GT.AND P0, PT, R0.reuse, 0x59, P2 ;  /* 0x000000590000780c */ /* 0x040fe40001704270 */
[----:B------:R-:W-:Y:S02]  /*2a7a0*/  ISETP.GT.AND P1, PT, R0, 0x60, P3 ;  /* 0x000000600000780c */ /* 0x000fe40001f24270 */
[----:B------:R-:W-:Y:S02]  /*2a7b0*/  F2FP.F16.F32.PACK_AB R10, RZ, R10 ;  /* 0x0000000aff0a723e */ /* 0x000fe400000000ff */
[----:B0-----:R-:W-:Y:S01]  /*2a7c0*/  F2FP.F16.F32.PACK_AB R13, RZ, R11 ;  /* 0x0000000bff0d723e */ /* 0x001fe200000000ff */
[----:B------:R-:W-:Y:S01]  /*2a7d0*/  FMUL R11, R227, R2 ;  /* 0x00000002e30b7220 */ /* 0x000fe20000400000 */
[----:B------:R0:W-:Y:S01]  /*2a7e0*/  @P4 STG.E.U16 desc[UR36][R6.64+0xb2], R15 ;  /* 0x0000b20f06004986 */ /* 0x0001e2000c101524 */
[----:B------:R-:W-:-:S03]  /*2a7f0*/  PRMT R14, R12, 0x7610, R14 ;  /* 0x000076100c0e7816 */ /* 0x000fc6000000000e */
[----:B------:R-:W-:Y:S01]  /*2a800*/  F2FP.F16.F32.PACK_AB R11, RZ, R11 ;  /* 0x0000000bff0b723e */ /* 0x000fe200000000ff */
[----:B------:R1:W-:Y:S01]  /*2a810*/  @P5 STG.E.U16 desc[UR36][R4.64+0xb0], R17 ;  /* 0x0000b01104005986 */ /* 0x0003e2000c101524 */
[C---:B------:R-:W-:Y:S02]  /*2a820*/  ISETP.GT.AND P4, PT, R0.reuse, 0x61, P3 ;  /* 0x000000610000780c */ /* 0x040fe40001f84270 */
[----:B------:R-:W-:Y:S02]  /*2a830*/  ISETP.GT.AND P5, PT, R0, 0x60, P2 ;  /* 0x000000600000780c */ /* 0x000fe400017a4270 */
[----:B0-----:R-:W-:Y:S01]  /*2a840*/  PRMT R15, R10, 0x7610, R15 ;  /* 0x000076100a0f7816 */ /* 0x001fe2000000000f */
[-C--:B------:R-:W-:Y:S01]  /*2a850*/  FMUL R10, R228, R2.reuse ;  /* 0x00000002e40a7220 */ /* 0x080fe20000400000 */
[----:B-1----:R-:W-:Y:S01]  /*2a860*/  PRMT R17, R11, 0x7610, R17 ;  /* 0x000076100b117816 */ /* 0x002fe20000000011 */
[----:B------:R-:W-:Y:S01]  /*2a870*/  FMUL R11, R221, R2 ;  /* 0x00000002dd0b7220 */ /* 0x000fe20000400000 */
[----:B------:R-:W-:Y:S02]  /*2a880*/  @P0 STG.E.U16 desc[UR36][R4.64+0xb2], R14 ;  /* 0x0000b20e04000986 */ /* 0x000fe4000c101524 */
[----:B------:R-:W-:Y:S01]  /*2a890*/  F2FP.F16.F32.PACK_AB R12, RZ, R10 ;  /* 0x0000000aff0c723e */ /* 0x000fe200000000ff */
[----:B------:R-:W-:Y:S01]  /*2a8a0*/  FMUL R10, R222, R2 ;  /* 0x00000002de0a7220 */ /* 0x000fe20000400000 */
[----:B------:R0:W-:Y:S01]  /*2a8b0*/  @P1 STG.E.U16 desc[UR36][R6.64+0xc0], R13 ;  /* 0x0000c00d06001986 */ /* 0x0001e2000c101524 */
[----:B------:R-:W-:-:S02]  /*2a8c0*/  ISETP.GT.AND P0, PT, R0, 0x61, P2 ;  /* 0x000000610000780c */ /* 0x000fc40001704270 */
        /* <DEDUP_REMOVED lines=188> */
[C---:B------:R-:W-:Y:S01]  /*2b490*/  ISETP.GT.AND P0, PT, R0.reuse, 0xb1, P2 ;  /* 0x000000b10000780c */ /* 0x040fe20001704270 */
[----:B------:R0:W-:Y:S01]  /*2b4a0*/  @P1 STG.E.U16 desc[UR36][R6.64+0x160], R13 ;  /* 0x0001600d06001986 */ /* 0x0001e2000c101524 */
[----:B------:R-:W-:-:S02]  /*2b4b0*/  ISETP.GT.AND P1, PT, R0, 0xb8, P3 ;  /* 0x000000b80000780c */ /* 0x000fc40001f24270 */
[----:B------:R-:W-:Y:S01]  /*2b4c0*/  F2FP.F16.F32.PACK_AB R10, RZ, R10 ;  /* 0x0000000aff0a723e */ /* 0x000fe200000000ff */
[----:B------:R1:W-:Y:S01]  /*2b4d0*/  @P4 STG.E.U16 desc[UR36][R6.64+0x162], R15 ;  /* 0x0001620f06004986 */ /* 0x0003e2000c101524 */
[----:B0-----:R-:W-:Y:S01]  /*2b4e0*/  F2FP.F16.F32.PACK_AB R13, RZ, R11 ;  /* 0x0000000bff0d723e */ /* 0x001fe200000000ff */
[-C--:B------:R-:W-:Y:S01]  /*2b4f0*/  FMUL R11, R183, R2.reuse ;  /* 0x00000002b70b7220 */ /* 0x080fe20000400000 */
[----:B------:R-:W-:Y:S01]  /*2b500*/  PRMT R14, R12, 0x7610, R14 ;  /* 0x000076100c0e7816 */ /* 0x000fe2000000000e */
[----:B------:R0:W-:Y:S01]  /*2b510*/  @P5 STG.E.U16 desc[UR36][R4.64+0x160], R17 ;  /* 0x0001601104005986 */ /* 0x0001e2000c101524 */
[----:B-1----:R-:W-:Y:S02]  /*2b520*/  PRMT R15, R10, 0x7610, R15 ;  /* 0x000076100a0f7816 */ /* 0x002fe4000000000f */
[----:B------:R-:W-:Y:S01]  /*2b530*/  F2FP.F16.F32.PACK_AB R11, RZ, R11 ;  /* 0x0000000bff0b723e */ /* 0x000fe200000000ff */
[----:B------:R-:W-:Y:S01]  /*2b540*/  FMUL R10, R184, R2 ;  /* 0x00000002b80a7220 */ /* 0x000fe20000400000 */
[C---:B------:R-:W-:Y:S01]  /*2b550*/  ISETP.GT.AND P4, PT, R0.reuse, 0xb9, P3 ;  /* 0x000000b90000780c */ /* 0x040fe20001f84270 */
[----:B------:R-:W-:Y:S01]  /*2b560*/  @P0 STG.E.U16 desc[UR36][R4.64+0x162], R14 ;  /* 0x0001620e04000986 */ /* 0x000fe2000c101524 */
[----:B------:R-:W-:-:S02]  /*2b570*/  ISETP.GT.AND P5, PT, R0, 0xb8, P2 ;  /* 0x000000b80000780c */ /* 0x000fc400017a4270 */
[----:B0-----:R-:W-:Y:S01]  /*2b580*/  PRMT R17, R11, 0x7610, R17 ;  /* 0x000076100b117816 */ /* 0x001fe20000000011 */
[----:B------:R-:W-:Y:S01]  /*2b590*/  FMUL R11, R177, R2 ;  /* 0x00000002b10b7220 */ /* 0x000fe20000400000 */
[----:B------:R0:W-:Y:S01]  /*2b5a0*/  @P1 STG.E.U16 desc[UR36][R6.64+0x170], R13 ;  /* 0x0001700d06001986 */ /* 0x0001e2000c101524 */
[----:B------:R-:W-:Y:S02]  /*2b5b0*/  ISETP.GT.AND P0, PT, R0, 0xb9, P2 ;  /* 0x000000b90000780c */ /* 0x000fe40001704270 */
[----:B------:R-:W-:Y:S01]  /*2b5c0*/  F2FP.F16.F32.PACK_AB R12, RZ, R10 ;  /* 0x0000000aff0c723e */ /* 0x000fe200000000ff */
[-C--:B------:R-:W-:Y:S01]  /*2b5d0*/  FMUL R10, R178, R2.reuse ;  /* 0x00000002b20a7220 */ /* 0x080fe20000400000 */
[----:B------:R-:W-:Y:S02]  /*2b5e0*/  ISETP.GT.AND P1, PT, R0, 0xc0, P3 ;  /* 0x000000c00000780c */ /* 0x000fe40001f24270 */
[----:B------:R1:W-:Y:S01]  /*2b5f0*/  @P4 STG.E.U16 desc[UR36][R6.64+0x172], R15 ;  /* 0x0001720f06004986 */ /* 0x0003e2000c101524 */
[----:B0-----:R-:W-:Y:S01]  /*2b600*/  F2FP.F16.F32.PACK_AB R13, RZ, R11 ;  /* 0x0000000bff0d723e */ /* 0x001fe200000000ff */
[----:B------:R-:W-:Y:S01]  /*2b610*/  FMUL R11, R179, R2 ;  /* 0x00000002b30b7220 */ /* 0x000fe20000400000 */
[----:B------:R-:W-:-:S02]  /*2b620*/  F2FP.F16.F32.PACK_AB R10, RZ, R10 ;  /* 0x0000000aff0a723e */ /* 0x000fc400000000ff */
[----:B------:R-:W-:Y:S02]  /*2b630*/  PRMT R14, R12, 0x7610, R14 ;  /* 0x000076100c0e7816 */ /* 0x000fe4000000000e */
[----:B------:R-:W-:Y:S02]  /*2b640*/  F2FP.F16.F32.PACK_AB R11, RZ, R11 ;  /* 0x0000000bff0b723e */ /* 0x000fe400000000ff */
[----:B------:R-:W-:Y:S01]  /*2b650*/  ISETP.GT.AND P4, PT, R0, 0xc1, P3 ;  /* 0x000000c10000780c */ /* 0x000fe20001f84270 */
[----:B------:R0:W-:Y:S01]  /*2b660*/  @P5 STG.E.U16 desc[UR36][R4.64+0x170], R17 ;  /* 0x0001701104005986 */ /* 0x0001e2000c101524 */
[----:B-1----:R-:W-:Y:S01]  /*2b670*/  PRMT R15, R10, 0x7610, R15 ;  /* 0x000076100a0f7816 */ /* 0x002fe2000000000f */
[----:B------:R-:W-:Y:S01]  /*2b680*/  FMUL R10, R180, R2 ;  /* 0x00000002b40a7220 */ /* 0x000fe20000400000 */
[C---:B------:R-:W-:Y:S01]  /*2b690*/  ISETP.GT.AND P5, PT, R0.reuse, 0xc0, P2 ;  /* 0x000000c00000780c */ /* 0x040fe200017a4270 */
[----:B------:R-:W-:Y:S01]  /*2b6a0*/  @P0 STG.E.U16 desc[UR36][R4.64+0x172], R14 ;  /* 0x0001720e04000986 */ /* 0x000fe2000c101524 */
[----:B------:R-:W-:-:S03]  /*2b6b0*/  ISETP.GT.AND P0, PT, R0, 0xc1, P2 ;  /* 0x000000c10000780c */ /* 0x000fc60001704270 */
[----:B------:R1:W-:Y:S01]  /*2b6c0*/  @P1 STG.E.U16 desc[UR36][R6.64+0x180], R13 ;  /* 0x0001800d06001986 */ /* 0x0003e2000c101524 */
[----:B------:R-:W-:Y:S02]  /*2b6d0*/  ISETP.GT.AND P1, PT, R0, 0xc8, P3 ;  /* 0x000000c80000780c */ /* 0x000fe40001f24270 */
[----:B0-----:R-:W-:Y:S01]  /*2b6e0*/  PRMT R17, R11, 0x7610, R17 ;  /* 0x000076100b117816 */ /* 0x001fe20000000011 */
[----:B------:R-:W-:Y:S01]  /*2b6f0*/  FMUL R11, R173, R2 ;  /* 0x00000002ad0b7220 */ /* 0x000fe20000400000 */
[----:B------:R-:W-:Y:S01]  /*2b700*/  F2FP.F16.F32.PACK_AB R12, RZ, R10 ;  /* 0x0000000aff0c723e */ /* 0x000fe200000000ff */
[-C--:B------:R-:W-:Y:S01]  /*2b710*/  FMUL R10, R174, R2.reuse ;  /* 0x00000002ae0a7220 */ /* 0x080fe20000400000 */
[----:B------:R0:W-:Y:S02]  /*2b720*/  @P4 STG.E.U16 desc[UR36][R6.64+0x182], R15 ;  /* 0x0001820f06004986 */ /* 0x0001e4000c101524 */
[----:B-1----:R-:W-:Y:S01]  /*2b730*/  F2FP.F16.F32.PACK_AB R13, RZ, R11 ;  /* 0x0000000bff0d723e */ /* 0x002fe200000000ff */
[----:B------:R-:W-:Y:S01]  /*2b740*/  FMUL R11, R175, R2 ;  /* 0x00000002af0b7220 */ /* 0x000fe20000400000 */
[----:B------:R-:W-:-:S02]  /*2b750*/  F2FP.F16.F32.PACK_AB R10, RZ, R10 ;  /* 0x0000000aff0a723e */ /* 0x000fc400000000ff */
[----:B------:R-:W-:Y:S02]  /*2b760*/  PRMT R14, R12, 0x7610, R14 ;  /* 0x000076100c0e7816 */ /* 0x000fe4000000000e */
[----:B------:R-:W-:Y:S02]  /*2b770*/  ISETP.GT.AND P4, PT, R0, 0xc9, P3 ;  /* 0x000000c90000780c */ /* 0x000fe40001f84270 */
[----:B------:R-:W-:Y:S01]  /*2b780*/  F2FP.F16.F32.PACK_AB R11, RZ, R11 ;  /* 0x0000000bff0b723e */ /* 0x000fe200000000ff */
[----:B------:R1:W-:Y:S01]  /*2b790*/  @P5 STG.E.U16 desc[UR36][R4.64+0x180], R17 ;  /* 0x0001801104005986 */ /* 0x0003e2000c101524 */
[----:B0-----:R-:W-:Y:S01]  /*2b7a0*/  PRMT R15, R10, 0x7610, R15 ;  /* 0x000076100a0f7816 */ /* 0x001fe2000000000f */
[----:B------:R-:W-:Y:S01]  /*2b7b0*/  FMUL R10, R176, R2 ;  /* 0x00000002b00a7220 */ /* 0x000fe20000400000 */
[C---:B------:R-:W-:Y:S01]  /*2b7c0*/  ISETP.GT.AND P5, PT, R0.reuse, 0xc8, P2 ;  /* 0x000000c80000780c */ /* 0x040fe200017a4270 */
[----:B------:R-:W-:Y:S01]  /*2b7d0*/  @P0 STG.E.U16 desc[UR36][R4.64+0x182], R14 ;  /* 0x0001820e04000986 */ /* 0x000fe2000c101524 */
[----:B------:R-:W-:-:S03]  /*2b7e0*/  ISETP.GT.AND P0, PT, R0, 0xc9, P2 ;  /* 0x000000c90000780c */ /* 0x000fc60001704270 */
[----:B------:R0:W-:Y:S01]  /*2b7f0*/  @P1 STG.E.U16 desc[UR36][R6.64+0x190], R13 ;  /* 0x0001900d06001986 */ /* 0x0001e2000c101524 */
[----:B------:R-:W-:Y:S02]  /*2b800*/  ISETP.GT.AND P1, PT, R0, 0xd0, P3 ;  /* 0x000000d00000780c */ /* 0x000fe40001f24270 */
[----:B-1----:R-:W-:Y:S01]  /*2b810*/  PRMT R17, R11, 0x7610, R17 ;  /* 0x000076100b117816 */ /* 0x002fe20000000011 */
[----:B------:R-:W-:Y:S01]  /*2b820*/  FMUL R11, R169, R2 ;  /* 0x00000002a90b7220 */ /* 0x000fe20000400000 */
[----:B------:R-:W-:Y:S01]  /*2b830*/  F2FP.F16.F32.PACK_AB R12, RZ, R10 ;  /* 0x0000000aff0c723e */ /* 0x000fe200000000ff */
[-C--:B------:R-:W-:Y:S01]  /*2b840*/  FMUL R10, R170, R2.reuse ;  /* 0x00000002aa0a7220 */ /* 0x080fe20000400000 */
[----:B------:R1:W-:Y:S01]  /*2b850*/  @P4 STG.E.U16 desc[UR36][R6.64+0x192], R15 ;  /* 0x0001920f06004986 */ /* 0x0003e2000c101524 */
[----:B------:R-:W-:Y:S02]  /*2b860*/  ISETP.GT.AND P4, PT, R0, 0xd1, P3 ;  /* 0x000000d10000780c */ /* 0x000fe40001f84270 */
[----:B0-----:R-:W-:Y:S01]  /*2b870*/  F2FP.F16.F32.PACK_AB R13, RZ, R11 ;  /* 0x0000000bff0d723e */ /* 0x001fe200000000ff */
[----:B------:R-:W-:Y:S01]  /*2b880*/  FMUL R11, R171, R2 ;  /* 0x00000002ab0b7220 */ /* 0x000fe20000400000 */
[----:B------:R-:W-:Y:S01]  /*2b890*/  PRMT R14, R12, 0x7610, R14 ;  /* 0x000076100c0e7816 */ /* 0x000fe2000000000e */
[----:B------:R0:W-:Y:S01]  /*2b8a0*/  @P5 STG.E.U16 desc[UR36][R4.64+0x190], R17 ;  /* 0x0001901104005986 */ /* 0x0001e2000c101524 */
[----:B------:R-:W-:-:S02]  /*2b8b0*/  F2FP.F16.F32.PACK_AB R10, RZ, R10 ;  /* 0x0000000aff0a723e */ /* 0x000fc400000000ff */
[----:B------:R-:W-:Y:S01]  /*2b8c0*/  F2FP.F16.F32.PACK_AB R11, RZ, R11 ;  /* 0x0000000bff0b723e */ /* 0x000fe200000000ff */
[----:B------:R-:W-:Y:S01]  /*2b8d0*/  @P0 STG.E.U16 desc[UR36][R4.64+0x192], R14 ;  /* 0x0001920e04000986 */ /* 0x000fe2000c101524 */
[----:B------:R-:W-:Y:S02]  /*2b8e0*/  ISETP.GT.AND P5, PT, R0, 0xd0, P2 ;  /* 0x000000d00000780c */ /* 0x000fe400017a4270 */
[----:B-1----:R-:W-:Y:S01]  /*2b8f0*/  PRMT R15, R10, 0x7610, R15 ;  /* 0x000076100a0f7816 */ /* 0x002fe2000000000f */
[----:B------:R1:W-:Y:S01]  /*2b900*/  @P1 STG.E.U16 desc[UR36][R6.64+0x1a0], R13 ;  /* 0x0001a00d06001986 */ /* 0x0003e2000c101524 */
[----:B------:R-:W-:Y:S01]  /*2b910*/  ISETP.GT.AND P1, PT, R0, 0xd1, P2 ;  /* 0x000000d10000780c */ /* 0x000fe20001724270 */
[-C--:B------:R-:W-:Y:S01]  /*2b920*/  FMUL R10, R172, R2.reuse ;  /* 0x00000002ac0a7220 */ /* 0x080fe20000400000 */
[----:B0-----:R-:W-:Y:S01]  /*2b930*/  PRMT R17, R11, 0x7610, R17 ;  /* 0x000076100b117816 */ /* 0x001fe20000000011 */
[-C--:B------:R-:W-:Y:S01]  /*2b940*/  FMUL R11, R165, R2.reuse ;  /* 0x00000002a50b7220 */ /* 0x080fe20000400000 */
[----:B------:R0:W-:Y:S01]  /*2b950*/  @P4 STG.E.U16 desc[UR36][R6.64+0x1a2], R15 ;  /* 0x0001a20f06004986 */ /* 0x0001e2000c101524 */
[----:B------:R-:W-:Y:S01]  /*2b960*/  FMUL R12, R166, R2 ;  /* 0x00000002a60c7220 */ /* 0x000fe20000400000 */
[----:B------:R-:W-:-:S02]  /*2b970*/  ISETP.GT.AND P4, PT, R0, 0xd8, P3 ;  /* 0x000000d80000780c */ /* 0x000fc40001f84270 */
[----:B------:R-:W-:Y:S02]  /*2b980*/  F2FP.F16.F32.PACK_AB R11, RZ, R11 ;  /* 0x0000000bff0b723e */ /* 0x000fe400000000ff */
[----:B-1----:R-:W-:Y:S01]  /*2b990*/  F2FP.F16.F32.PACK_AB R13, RZ, R10 ;  /* 0x0000000aff0d723e */ /* 0x002fe200000000ff */
[----:B------:R-:W-:Y:S01]  /*2b9a0*/  FMUL R10, R167, R2 ;  /* 0x00000002a70a7220 */ /* 0x000fe20000400000 */
[----:B------:R1:W-:Y:S01]  /*2b9b0*/  @P5 STG.E.U16 desc[UR36][R4.64+0x1a0], R17 ;  /* 0x0001a01104005986 */ /* 0x0003e2000c101524 */
[----:B------:R-:W-:Y:S02]  /*2b9c0*/  PRMT R14, R11, 0x7610, R14 ;  /* 0x000076100b0e7816 */ /* 0x000fe4000000000e */
[----:B------:R-:W-:Y:S01]  /*2b9d0*/  ISETP.GT.AND P5, PT, R0, 0xd9, P3 ;  /* 0x000000d90000780c */ /* 0x000fe20001fa4270 */
[----:B------:R2:W-:Y:S01]  /*2b9e0*/  @P1 STG.E.U16 desc[UR36][R4.64+0x1a2], R13 ;  /* 0x0001a20d04001986 */ /* 0x0005e2000c101524 */
[----:B------:R-:W-:Y:S01]  /*2b9f0*/  F2FP.F16.F32.PACK_AB R11, RZ, R10 ;  /* 0x0000000aff0b723e */ /* 0x000fe200000000ff */
[----:B------:R-:W-:Y:S01]  /*2ba00*/  FMUL R10, R168, R2 ;  /* 0x00000002a80a7220 */ /* 0x000fe20000400000 */
[----:B------:R-:W-:-:S02]  /*2ba10*/  F2FP.F16.F32.PACK_AB R12, RZ, R12 ;  /* 0x0000000cff0c723e */ /* 0x000fc400000000ff */
[C---:B------:R-:W-:Y:S02]  /*2ba20*/  ISETP.GT.AND P0, PT, R0.reuse, 0xd8, P2 ;  /* 0x000000d80000780c */ /* 0x040fe40001704270 */
[C---:B------:R-:W-:Y:S02]  /*2ba30*/  ISETP.GT.AND P1, PT, R0.reuse, 0xd9, P2 ;  /* 0x000000d90000780c */ /* 0x040fe40001724270 */
[----:B------:R-:W-:Y:S02]  /*2ba40*/  ISETP.GT.AND P6, PT, R0, 0xe0, P3 ;  /* 0x000000e00000780c */ /* 0x000fe40001fc4270 */
[----:B0-----:R-:W-:Y:S02]  /*2ba50*/  PRMT R15, R12, 0x7610, R15 ;  /* 0x000076100c0f7816 */ /* 0x001fe4000000000f */
[----:B-1----:R-:W-:Y:S01]  /*2ba60*/  PRMT R17, R11, 0x7610, R17 ;  /* 0x000076100b117816 */ /* 0x002fe20000000011 */
[----:B------:R-:W-:Y:S01]  /*2ba70*/  FMUL R11, R161, R2 ;  /* 0x00000002a10b7220 */ /* 0x000fe20000400000 */
[----:B------:R-:W-:Y:S01]  /*2ba80*/  F2FP.F16.F32.PACK_AB R12, RZ, R10 ;  /* 0x0000000aff0c723e */ /* 0x000fe200000000ff */
[----:B------:R0:W-:Y:S01]  /*2ba90*/  @P4 STG.E.U16 desc[UR36][R6.64+0x1b0], R14 ;  /* 0x0001b00e06004986 */ /* 0x0001e2000c101524 */
[----:B------:R-:W-:-:S02]  /*2baa0*/  FMUL R10, R162, R2 ;  /* 0x00000002a20a7220 */ /* 0x000fc40000400000 */
[----:B--2---:R-:W-:Y:S01]  /*2bab0*/  F2FP.F16.F32.PACK_AB R13, RZ, R11 ;  /* 0x0000000bff0d723e */ /* 0x004fe200000000ff */
[----:B------:R1:W-:Y:S01]  /*2bac0*/  @P5 STG.E.U16 desc[UR36][R6.64+0x1b2], R15 ;  /* 0x0001b20f06005986 */ /* 0x0003e2000c101524 */
[----:B------:R-:W-:Y:S01]  /*2bad0*/  FMUL R11, R163, R2 ;  /* 0x00000002a30b7220 */ /* 0x000fe20000400000 */
[----:B------:R-:W-:Y:S02]  /*2bae0*/  ISETP.GT.AND P4, PT, R0, 0xe1, P3 ;  /* 0x000000e10000780c */ /* 0x000fe40001f84270 */
[----:B------:R-:W-:Y:S01]  /*2baf0*/  @P0 STG.E.U16 desc[UR36][R4.64+0x1b0], R17 ;  /* 0x0001b01104000986 */ /* 0x000fe2000c101524 */
[----:B0-----:R-:W-:Y:S02]  /*2bb00*/  PRMT R14, R12, 0x7610, R14 ;  /* 0x000076100c0e7816 */ /* 0x001fe4000000000e */
[----:B------:R-:W-:Y:S01]  /*2bb10*/  F2FP.F16.F32.PACK_AB R12, RZ, R10 ;  /* 0x0000000aff0c723e */ /* 0x000fe200000000ff */
[----:B------:R-:W-:Y:S01]  /*2bb20*/  FMUL R10, R164, R2 ;  /* 0x00000002a40a7220 */ /* 0x000fe20000400000 */
[C---:B------:R-:W-:Y:S01]  /*2bb30*/  ISETP.GT.AND P5, PT, R0.reuse, 0xe0, P2 ;  /* 0x000000e00000780c */ /* 0x040fe200017a4270 */
[----:B------:R-:W-:Y:S04]  /*2bb40*/  @P1 STG.E.U16 desc[UR36][R4.64+0x1b2], R14 ;  /* 0x0001b20e04001986 */ /* 0x000fe8000c101524 */
[----:B------:R-:W-:Y:S01]  /*2bb50*/  @P6 STG.E.U16 desc[UR36][R6.64+0x1c0], R13 ;  /* 0x0001c00d06006986 */ /* 0x000fe2000c101524 */
[----:B------:R-:W-:-:S02]  /*2bb60*/  ISETP.GT.AND P6, PT, R0, 0xe1, P2 ;  /* 0x000000e10000780c */ /* 0x000fc400017c4270 */
[----:B------:R-:W-:Y:S02]  /*2bb70*/  F2FP.F16.F32.PACK_AB R11, RZ, R11 ;  /* 0x0000000bff0b723e */ /* 0x000fe400000000ff */
[----:B------:R-:W-:Y:S02]  /*2bb80*/  F2FP.F16.F32.PACK_AB R10, RZ, R10 ;  /* 0x0000000aff0a723e */ /* 0x000fe400000000ff */
[----:B-1----:R-:W-:Y:S02]  /*2bb90*/  PRMT R15, R11, 0x7610, R15 ;  /* 0x000076100b0f7816 */ /* 0x002fe4000000000f */
[----:B------:R-:W-:Y:S01]  /*2bba0*/  PRMT R20, R10, 0x7610, R20 ;  /* 0x000076100a147816 */ /* 0x000fe20000000014 */
[----:B------:R-:W-:Y:S01]  /*2bbb0*/  @P4 STG.E.U16 desc[UR36][R6.64+0x1c2], R12 ;  /* 0x0001c20c06004986 */ /* 0x000fe2000c101524 */
[-C--:B------:R-:W-:Y:S01]  /*2bbc0*/  FMUL R10, R158, R2.reuse ;  /* 0x000000029e0a7220 */ /* 0x080fe20000400000 */
[----:B------:R-:W-:Y:S01]  /*2bbd0*/  FMUL R11, R159, R2 ;  /* 0x000000029f0b7220 */ /* 0x000fe20000400000 */
[C---:B------:R-:W-:Y:S01]  /*2bbe0*/  ISETP.GT.AND P4, PT, R0.reuse, 0xe8, P3 ;  /* 0x000000e80000780c */ /* 0x040fe20001f84270 */
[----:B------:R-:W-:Y:S01]  /*2bbf0*/  @P5 STG.E.U16 desc[UR36][R4.64+0x1c0], R15 ;  /* 0x0001c00f04005986 */ /* 0x000fe2000c101524 */
[----:B------:R-:W-:-:S03]  /*2bc00*/  ISETP.GT.AND P5, PT, R0, 0xe9, P3 ;  /* 0x000000e90000780c */ /* 0x000fc60001fa4270 */
[----:B------:R0:W-:Y:S01]  /*2bc10*/  @P6 STG.E.U16 desc[UR36][R4.64+0x1c2], R20 ;  /* 0x0001c21404006986 */ /* 0x0001e2000c101524 */
[----:B------:R-:W-:Y:S02]  /*2bc20*/  ISETP.GT.AND P6, PT, R0, 0xe8, P2 ;  /* 0x000000e80000780c */ /* 0x000fe400017c4270 */
[C---:B------:R-:W-:Y:S02]  /*2bc30*/  ISETP.GT.AND P1, PT, R3.reuse, 0x180, PT ;  /* 0x000001800300780c */ /* 0x040fe40003f24270 */
[----:B------:R-:W-:Y:S01]  /*2bc40*/  ISETP.GT.AND P0, PT, R3, 0x188, PT ;  /* 0x000001880300780c */ /* 0x000fe20003f04270 */
[----:B------:R-:W-:Y:S01]  /*2bc50*/  FMUL R3, R157, R2 ;  /* 0x000000029d037220 */ /* 0x000fe20000400000 */
[----:B------:R-:W-:Y:S02]  /*2bc60*/  F2FP.F16.F32.PACK_AB R10, RZ, R10 ;  /* 0x0000000aff0a723e */ /* 0x000fe400000000ff */
[----:B------:R-:W-:Y:S02]  /*2bc70*/  F2FP.F16.F32.PACK_AB R11, RZ, R11 ;  /* 0x0000000bff0b723e */ /* 0x000fe400000000ff */
[----:B------:R-:W-:-:S02]  /*2bc80*/  F2FP.F16.F32.PACK_AB R19, RZ, R3 ;  /* 0x00000003ff13723e */ /* 0x000fc400000000ff */
[----:B0-----:R-:W-:Y:S02]  /*2bc90*/  PRMT R20, R10, 0x7610, R20 ;  /* 0x000076100a147816 */ /* 0x001fe40000000014 */
[----:B------:R-:W-:Y:S01]  /*2bca0*/  PRMT R21, R11, 0x7610, R21 ;  /* 0x000076100b157816 */ /* 0x000fe20000000015 */
[----:B------:R0:W-:Y:S01]  /*2bcb0*/  @P4 STG.E.U16 desc[UR36][R6.64+0x1d0], R19 ;  /* 0x0001d01306004986 */ /* 0x0001e2000c101524 */
[----:B------:R-:W-:-:S03]  /*2bcc0*/  FMUL R17, R160, R2 ;  /* 0x00000002a0117220 */ /* 0x000fc60000400000 */
[----:B------:R-:W-:Y:S01]  /*2bcd0*/  @P5 STG.E.U16 desc[UR36][R6.64+0x1d2], R20 ;  /* 0x0001d21406005986 */ /* 0x000fe2000c101524 */
[----:B------:R-:W-:-:S03]  /*2bce0*/  ISETP.GT.AND P4, PT, R0, 0xf0, P3 ;  /* 0x000000f00000780c */ /* 0x000fc60001f84270 */
[----:B------:R-:W-:Y:S01]  /*2bcf0*/  @P6 STG.E.U16 desc[UR36][R4.64+0x1d0], R21 ;  /* 0x0001d01504006986 */ /* 0x000fe2000c101524 */
[----:B------:R-:W-:Y:S01]  /*2bd00*/  ISETP.GT.AND P6, PT, R0, 0xe9, P2 ;  /* 0x000000e90000780c */ /* 0x000fe200017c4270 */
[-C--:B------:R-:W-:Y:S01]  /*2bd10*/  FMUL R18, R18, R2.reuse ;  /* 0x0000000212127220 */ /* 0x080fe20000400000 */
[----:B------:R-:W-:Y:S02]  /*2bd20*/  F2FP.F16.F32.PACK_AB R17, RZ, R17 ;  /* 0x00000011ff11723e */ /* 0x000fe400000000ff */
[----:B------:R-:W-:Y:S01]  /*2bd30*/  ISETP.GT.AND P5, PT, R0, 0xf1, P3 ;  /* 0x000000f10000780c */ /* 0x000fe20001fa4270 */
[----:B------:R-:W-:Y:S01]  /*2bd40*/  FMUL R14, R153, R2 ;  /* 0x00000002990e7220 */ /* 0x000fe20000400000 */
[----:B0-----:R-:W-:Y:S02]  /*2bd50*/  PRMT R19, R17, 0x7610, R19 ;  /* 0x0000761011137816 */ /* 0x001fe40000000013 */
[----:B------:R-:W-:Y:S02]  /*2bd60*/  F2FP.F16.F32.PACK_AB R18, RZ, R18 ;  /* 0x00000012ff12723e */ /* 0x000fe400000000ff */
[----:B------:R-:W-:-:S03]  /*2bd70*/  F2FP.F16.F32.PACK_AB R14, RZ, R14 ;  /* 0x0000000eff0e723e */ /* 0x000fc600000000ff */
[----:B------:R-:W-:Y:S01]  /*2bd80*/  @P6 STG.E.U16 desc[UR36][R4.64+0x1d2], R19 ;  /* 0x0001d21304006986 */ /* 0x000fe2000c101524 */
[----:B------:R-:W-:-:S03]  /*2bd90*/  ISETP.GT.AND P6, PT, R0, 0xf0, P2 ;  /* 0x000000f00000780c */ /* 0x000fc600017c4270 */
[----:B------:R-:W-:Y:S01]  /*2bda0*/  @P4 STG.E.U16 desc[UR36][R6.64+0x1e0], R18 ;  /* 0x0001e01206004986 */ /* 0x000fe2000c101524 */
[----:B------:R-:W-:Y:S01]  /*2bdb0*/  ISETP.GT.AND P4, PT, R0, 0xf1, P2 ;  /* 0x000000f10000780c */ /* 0x000fe20001784270 */
[-C--:B------:R-:W-:Y:S01]  /*2bdc0*/  FMUL R13, R154, R2.reuse ;  /* 0x000000029a0d7220 */ /* 0x080fe20000400000 */
[-C--:B------:R-:W-:Y:S01]  /*2bdd0*/  FMUL R15, R155, R2.reuse ;  /* 0x000000029b0f7220 */ /* 0x080fe20000400000 */
[----:B------:R-:W-:Y:S01]  /*2bde0*/  @P5 STG.E.U16 desc[UR36][R6.64+0x1e2], R14 ;  /* 0x0001e20e06005986 */ /* 0x000fe2000c101524 */
[----:B------:R-:W-:Y:S01]  /*2bdf0*/  ISETP.GT.AND P5, PT, R0, 0xf8, P3 ;  /* 0x000000f80000780c */ /* 0x000fe20001fa4270 */
[-C--:B------:R-:W-:Y:S01]  /*2be00*/  FMUL R12, R156, R2.reuse ;  /* 0x000000029c0c7220 */ /* 0x080fe20000400000 */
[----:B------:R-:W-:Y:S02]  /*2be10*/  F2FP.F16.F32.PACK_AB R13, RZ, R13 ;  /* 0x0000000dff0d723e */ /* 0x000fe400000000ff */
[----:B------:R-:W-:Y:S02]  /*2be20*/  F2FP.F16.F32.PACK_AB R15, RZ, R15 ;  /* 0x0000000fff0f723e */ /* 0x000fe400000000ff */
[----:B------:R-:W-:Y:S01]  /*2be30*/  ISETP.GT.AND P3, PT, R0, 0xf9, P3 ;  /* 0x000000f90000780c */ /* 0x000fe20001f64270 */
[----:B------:R-:W-:Y:S01]  /*2be40*/  FMUL R3, R22, R2 ;  /* 0x0000000216037220 */ /* 0x000fe20000400000 */
[----:B------:R-:W-:Y:S01]  /*2be50*/  F2FP.F16.F32.PACK_AB R12, RZ, R12 ;  /* 0x0000000cff0c723e */ /* 0x000fe200000000ff */
[----:B------:R0:W-:Y:S01]  /*2be60*/  @P6 STG.E.U16 desc[UR36][R4.64+0x1e0], R13 ;  /* 0x0001e00d04006986 */ /* 0x0001e2000c101524 */
[-C--:B------:R-:W-:Y:S01]  /*2be70*/  FMUL R10, R23, R2.reuse ;  /* 0x00000002170a7220 */ /* 0x080fe20000400000 */
[----:B------:R-:W-:-:S02]  /*2be80*/  FMUL R11, R152, R2 ;  /* 0x00000002980b7220 */ /* 0x000fc40000400000 */
[----:B------:R-:W-:Y:S01]  /*2be90*/  @P4 STG.E.U16 desc[UR36][R4.64+0x1e2], R15 ;  /* 0x0001e20f04004986 */ /* 0x000fe2000c101524 */
[C---:B------:R-:W-:Y:S02]  /*2bea0*/  ISETP.GT.AND P4, PT, R0.reuse, 0xf8, P2 ;  /* 0x000000f80000780c */ /* 0x040fe40001784270 */
[C---:B------:R-:W-:Y:S01]  /*2beb0*/  ISETP.GT.AND P2, PT, R0.reuse, 0xf9, P2 ;  /* 0x000000f90000780c */ /* 0x040fe20001744270 */
[----:B------:R-:W-:Y:S01]  /*2bec0*/  @P5 STG.E.U16 desc[UR36][R6.64+0x1f0], R12 ;  /* 0x0001f00c06005986 */ /* 0x000fe2000c101524 */
[----:B------:R-:W-:Y:S02]  /*2bed0*/  F2FP.F16.F32.PACK_AB R3, RZ, R3 ;  /* 0x00000003ff03723e */ /* 0x000fe400000000ff */
[----:B------:R-:W-:Y:S02]  /*2bee0*/  ISETP.GT.AND P5, PT, R0, RZ, P1 ;  /* 0x000000ff0000720c */ /* 0x000fe40000fa4270 */
[----:B------:R-:W-:Y:S02]  /*2bef0*/  F2FP.F16.F32.PACK_AB R10, RZ, R10 ;  /* 0x0000000aff0a723e */ /* 0x000fe400000000ff */
[----:B------:R-:W-:Y:S01]  /*2bf00*/  F2FP.F16.F32.PACK_AB R11, RZ, R11 ;  /* 0x0000000bff0b723e */ /* 0x000fe200000000ff */
[----:B------:R-:W-:Y:S01]  /*2bf10*/  IMAD.U32 R17, RZ, RZ, UR8 ;  /* 0x00000008ff117e24 */ /* 0x000fe2000f8e00ff */
[----:B0-----:R-:W-:Y:S01]  /*2bf20*/  PRMT R13, R10, 0x7610, R13 ;  /* 0x000076100a0d7816 */ /* 0x001fe2000000000d */
[----:B------:R0:W-:Y:S01]  /*2bf30*/  @P3 STG.E.U16 desc[UR36][R6.64+0x1f2], R3 ;  /* 0x0001f20306003986 */ /* 0x0001e2000c101524 */
[----:B------:R-:W-:Y:S01]  /*2bf40*/  UIMAD UR10, UR9, 0x300, URZ ;  /* 0x00000300090a78a4 */ /* 0x000fe2000f8e023f */
[----:B------:R-:W-:Y:S01]  /*2bf50*/  FMUL R24, R24, R2 ;  /* 0x0000000218187220 */ /* 0x000fe20000400000 */
[----:B------:R-:W-:Y:S01]  /*2bf60*/  IMAD.WIDE.U32 R8, R17, 0x300, R8 ;  /* 0x0000030011087825 */ /* 0x000fe200078e0008 */
[----:B------:R-:W-:Y:S01]  /*2bf70*/  @P4 STG.E.U16 desc[UR36][R4.64+0x1f0], R13 ;  /* 0x0001f00d04004986 */ /* 0x000fe2000c101524 */
[----:B0-----:R-:W-:-:S02]  /*2bf80*/  PRMT R7, R11, 0x7610, R7 ;  /* 0x000076100b077816 */ /* 0x001fc40000000007 */
[----:B------:R-:W-:Y:S01]  /*2bf90*/  VIADD R11, R9, UR10 ;  /* 0x0000000a090b7c36 */ /* 0x000fe20008000000 */
[----:B------:R-:W-:Y:S01]  /*2bfa0*/  F2FP.F16.F32.PACK_AB R24, RZ, R24 ;  /* 0x00000018ff18723e */ /* 0x000fe200000000ff */
[----:B------:R-:W-:Y:S01]  /*2bfb0*/  @P5 IMAD.MOV.U32 R10, RZ, RZ, R8 ;  /* 0x000000ffff0a5224 */ /* 0x000fe200078e0008 */
[----:B------:R-:W-:Y:S01]  /*2bfc0*/  @P2 STG.E.U16 desc[UR36][R4.64+0x1f2], R7 ;  /* 0x0001f20704002986 */ /* 0x000fe2000c101524 */
[C---:B------:R-:W-:Y:S02]  /*2bfd0*/  ISETP.GT.AND P2, PT, R0.reuse, 0x1, P1 ;  /* 0x000000010000780c */ /* 0x040fe40000f44270 */
[C---:B------:R-:W-:Y:S01]  /*2bfe0*/  ISETP.GT.AND P4, PT, R0.reuse, RZ, P0 ;  /* 0x000000ff0000720c */ /* 0x040fe20000784270 */
[----:B------:R0:W-:Y:S01]  /*2bff0*/  @P5 STG.E.U16 desc[UR36][R10.64], R24 ;  /* 0x000000180a005986 */ /* 0x0001e2000c101524 */
[----:B------:R-:W-:Y:S01]  /*2c000*/  ISETP.GT.AND P5, PT, R0, 0x1, P0 ;  /* 0x000000010000780c */ /* 0x000fe200007a4270 */
[-C--:B------:R-:W-:Y:S01]  /*2c010*/  FMUL R25, R25, R2.reuse ;  /* 0x0000000219197220 */ /* 0x080fe20000400000 */
[-C--:B------:R-:W-:Y:S01]  /*2c020*/  FMUL R26, R26, R2.reuse ;  /* 0x000000021a1a7220 */ /* 0x080fe20000400000 */
[----:B------:R-:W-:Y:S01]  /*2c030*/  FMUL R27, R27, R2 ;  /* 0x000000021b1b7220 */ /* 0x000fe20000400000 */
[----:B------:R-:W-:-:S02]  /*2c040*/  IADD3 R6, P6, R8, UR5, RZ ;  /* 0x0000000508067c10 */ /* 0x000fc4000ffde0ff */
[----:B------:R-:W-:Y:S02]  /*2c050*/  F2FP.F16.F32.PACK_AB R25, RZ, R25 ;  /* 0x00000019ff19723e */ /* 0x000fe400000000ff */
[----:B------:R-:W-:Y:S02]  /*2c060*/  ISETP.GT.AND P3, PT, R0, 0x8, P1 ;  /* 0x000000080000780c */ /* 0x000fe40000f64270 */
[----:B------:R-:W-:Y:S01]  /*2c070*/  F2FP.F16.F32.PACK_AB R26, RZ, R26 ;  /* 0x0000001aff1a723e */ /* 0x000fe200000000ff */
[----:B0-----:R-:W-:Y:S01]  /*2c080*/  @P2 IMAD.MOV.U32 R10, RZ, RZ, R8 ;  /* 0x000000ffff0a2224 */ /* 0x001fe200078e0008 */
[----:B------:R-:W-:Y:S01]  /*2c090*/  IADD3.X R7, R11, UR4, RZ, P6, !PT ;  /* 0x000000040b077c10 */ /* 0x000fe2000b7fe4ff */
[----:B------:R-:W-:Y:S01]  /*2c0a0*/  FMUL R28, R28, R2 ;  /* 0x000000021c1c7220 */ /* 0x000fe20000400000 */
[----:B------:R-:W-:Y:S02]  /*2c0b0*/  F2FP.F16.F32.PACK_AB R27, RZ, R27 ;  /* 0x0000001bff1b723e */ /* 0x000fe400000000ff */
[----:B------:R-:W-:Y:S01]  /*2c0c0*/  @P2 STG.E.U16 desc[UR36][R10.64+0x2], R25 ;  /* 0x000002190a002986 */ /* 0x000fe2000c101524 */
[----:B------:R-:W-:-:S03]  /*2c0d0*/  IADD3 R9, R9, UR10, RZ ;  /* 0x0000000a09097c10 */ /* 0x000fc6000fffe0ff */
[----:B------:R-:W-:Y:S01]  /*2c0e0*/  @P4 STG.E.U16 desc[UR36][R6.64], R26 ;  /* 0x0000001a06004986 */ /* 0x000fe2000c101524 */
[----:B------:R-:W-:-:S03]  /*2c0f0*/  F2FP.F16.F32.PACK_AB R28, RZ, R28 ;  /* 0x0000001cff1c723e */ /* 0x000fc600000000ff */
[----:B------:R0:W-:Y:S01]  /*2c100*/  @P5 STG.E.U16 desc[UR36][R6.64+0x2], R27 ;  /* 0x0000021b06005986 */ /* 0x0001e2000c101524 */
[----:B------:R-:W-:-:S03]  /*2c110*/  ISETP.GT.AND P5, PT, R0, 0x9, P1 ;  /* 0x000000090000780c */ /* 0x000fc60000fa4270 */
[----:B------:R-:W-:Y:S01]  /*2c120*/  @P3 STG.E.U16 desc[UR36][R8.64+0x10], R28 ;  /* 0x0000101c08003986 */ /* 0x000fe2000c101524 */
[----:B------:R-:W-:Y:S01]  /*2c130*/  ISETP.GT.AND P3, PT, R0, 0x8, P0 ;  /* 0x000000080000780c */ /* 0x000fe20000764270 */
[-C--:B------:R-:W-:Y:S01]  /*2c140*/  FMUL R29, R29, R2.reuse ;  /* 0x000000021d1d7220 */ /* 0x080fe20000400000 */
[----:B------:R-:W-:Y:S01]  /*2c150*/  FMUL R30, R30, R2 ;  /* 0x000000021e1e7220 */ /* 0x000fe20000400000 */
[----:B------:R-:W-:Y:S02]  /*2c160*/  IADD3 R4, P6, R8, UR5, RZ ;  /* 0x0000000508047c10 */ /* 0x000fe4000ffde0ff */
[----:B------:R-:W-:Y:S02]  /*2c170*/  ISETP.GT.AND P2, PT, R0, 0x10, P1 ;  /* 0x000000100000780c */ /* 0x000fe40000f44270 */
[----:B------:R-:W-:Y:S02]  /*2c180*/  F2FP.F16.F32.PACK_AB R29, RZ, R29 ;  /* 0x0000001dff1d723e */ /* 0x000fe400000000ff */
[----:B0-----:R-:W-:Y:S01]  /*2c190*/  @P5 IMAD.MOV.U32 R6, RZ, RZ, R8 ;  /* 0x000000ffff065224 */ /* 0x001fe200078e0008 */
[----:B------:R-:W-:Y:S01]  /*2c1a0*/  F2FP.F16.F32.PACK_AB R30, RZ, R30 ;  /* 0x0000001eff1e723e */ /* 0x000fe200000000ff */
[----:B------:R-:W-:Y:S01]  /*2c1b0*/  @P5 IMAD.MOV.U32 R7, RZ, RZ, R9 ;  /* 0x000000ffff075224 */ /* 0x000fe200078e0009 */
[----:B------:R-:W-:-:S02]  /*2c1c0*/  IADD3.X R5, R9, UR4, RZ, P6, !PT ;  /* 0x0000000409057c10 */ /* 0x000fc4000b7fe4ff */
[----:B------:R-:W-:Y:S02]  /*2c1d0*/  ISETP.GT.AND P4, PT, R0, 0x9, P0 ;  /* 0x000000090000780c */ /* 0x000fe40000784270 */
[----:B------:R0:W-:Y:S01]  /*2c1e0*/  @P5 STG.E.U16 desc[UR36][R6.64+0x12], R29 ;  /* 0x0000121d06005986 */ /* 0x0001e2000c101524 */
[----:B------:R-:W-:-:S03]  /*2c1f0*/  FMUL R31, R31, R2 ;  /* 0x000000021f1f7220 */ /* 0x000fc60000400000 */
[----:B------:R-:W-:Y:S01]  /*2c200*/  @P3 STG.E.U16 desc[UR36][R4.64+0x10], R30 ;  /* 0x0000101e04003986 */ /* 0x000fe2000c101524 */
[----:B------:R-:W-:Y:S01]  /*2c210*/  ISETP.GT.AND P3, PT, R0, 0x11, P1 ;  /* 0x000000110000780c */ /* 0x000fe20000f64270 */
[-C--:B------:R-:W-:Y:S01]  /*2c220*/  FMUL R32, R32, R2.reuse ;  /* 0x0000000220207220 */ /* 0x080fe20000400000 */
[----:B------:R-:W-:Y:S01]  /*2c230*/  F2FP.F16.F32.PACK_AB R31, RZ, R31 ;  /* 0x0000001fff1f723e */ /* 0x000fe200000000ff */
[----:B------:R-:W-:-:S03]  /*2c240*/  FMUL R33, R33, R2 ;  /* 0x0000000221217220 */ /* 0x000fc60000400000 */
[----:B------:R-:W-:Y:S01]  /*2c250*/  F2FP.F16.F32.PACK_AB R32, RZ, R32 ;  /* 0x00000020ff20723e */ /* 0x000fe200000000ff */
[----:B0-----:R-:W-:Y:S02]  /*2c260*/  @P2 IMAD.MOV.U32 R6, RZ, RZ, R8 ;  /* 0x000000ffff062224 */ /* 0x001fe400078e0008 */
[----:B------:R-:W-:Y:S01]  /*2c270*/  @P2 IMAD.MOV.U32 R7, RZ, RZ, R9 ;  /* 0x000000ffff072224 */ /* 0x000fe200078e0009 */
[----:B------:R-:W-:Y:S01]  /*2c280*/  @P4 STG.E.U16 desc[UR36][R4.64+0x12], R31 ;  /* 0x0000121f04004986 */ /* 0x000fe2000c101524 */
[----:B------:R-:W-:-:S03]  /*2c290*/  F2FP.F16.F32.PACK_AB R33, RZ, R33 ;  /* 0x00000021ff21723e */ /* 0x000fc600000000ff */
[----:B------:R0:W-:Y:S01]  /*2c2a0*/  @P2 STG.E.U16 desc[UR36][R6.64+0x20], R32 ;  /* 0x0000202006002986 */ /* 0x0001e2000c101524 */
[C---:B------:R-:W-:Y:S02]  /*2c2b0*/  ISETP.GT.AND P2, PT, R0.reuse, 0x18, P1 ;  /* 0x000000180000780c */ /* 0x040fe40000f44270 */
[C---:B------:R-:W-:Y:S02]  /*2c2c0*/  ISETP.GT.AND P4, PT, R0.reuse, 0x10, P0 ;  /* 0x000000100000780c */ /* 0x040fe40000784270 */
[----:B------:R-:W-:Y:S01]  /*2c2d0*/  ISETP.GT.AND P5, PT, R0, 0x11, P0 ;  /* 0x000000110000780c */ /* 0x000fe200007a4270 */
[----:B------:R-:W-:Y:S01]  /*2c2e0*/  FMUL R34, R34, R2 ;  /* 0x0000000222227220 */ /* 0x000fe20000400000 */
[----:B0-----:R-:W-:Y:S01]  /*2c2f0*/  @P3 MOV R6, R8 ;  /* 0x0000000800063202 */ /* 0x001fe20000000f00 */
[----:B------:R-:W-:Y:S02]  /*2c300*/  @P3 IMAD.MOV.U32 R7, RZ, RZ, R9 ;  /* 0x000000ffff073224 */ /* 0x000fe400078e0009 */
[-C--:B------:R-:W-:Y:S01]  /*2c310*/  FMUL R35, R35, R2.reuse ;  /* 0x0000000223237220 */ /* 0x080fe20000400000 */
[----:B------:R-:W-:-:S02]  /*2c320*/  FMUL R36, R36, R2 ;  /* 0x0000000224247220 */ /* 0x000fc40000400000 */
[----:B------:R0:W-:Y:S01]  /*2c330*/  @P3 STG.E.U16 desc[UR36][R6.64+0x22], R33 ;  /* 0x0000222106003986 */ /* 0x0001e2000c101524 */
[----:B------:R-:W-:Y:S02]  /*2c340*/  ISETP.GT.AND P3, PT, R0, 0x19, P1 ;  /* 0x000000190000780c */ /* 0x000fe40000f64270 */
[----:B------:R-:W-:Y:S02]  /*2c350*/  F2FP.F16.F32.PACK_AB R34, RZ, R34 ;  /* 0x00000022ff22723e */ /* 0x000fe400000000ff */
[----:B------:R-:W-:Y:S01]  /*2c360*/  F2FP.F16.F32.PACK_AB R35, RZ, R35 ;  /* 0x00000023ff23723e */ /* 0x000fe200000000ff */
[----:B------:R-:W-:Y:S01]  /*2c370*/  FMUL R37, R37, R2 ;  /* 0x0000000225257220 */ /* 0x000fe20000400000 */
[----:B------:R-:W-:Y:S01]  /*2c380*/  F2FP.F16.F32.PACK_AB R36, RZ, R36 ;  /* 0x00000024ff24723e */ /* 0x000fe200000000ff */
[----:B------:R-:W-:Y:S01]  /*2c390*/  @P4 STG.E.U16 desc[UR36][R4.64+0x20], R34 ;  /* 0x0000202204004986 */ /* 0x000fe2000c101524 */
        /* <DEDUP_REMOVED lines=8> */
[-C--:B------:R-:W-:Y:S01]  /*2c420*/  FMUL R38, R38, R2.reuse ;  /* 0x0000000226267220 */ /* 0x080fe20000400000 */
[----:B0-----:R-:W-:Y:S01]  /*2c430*/  @P3 IMAD.MOV.U32 R6, RZ, RZ, R8 ;  /* 0x000000ffff063224 */ /* 0x001fe200078e0008 */
[----:B------:R-:W-:Y:S01]  /*2c440*/  @P3 MOV R7, R9 ;  /* 0x0000000900073202 */ /* 0x000fe20000000f00 */
[-C--:B------:R-:W-:Y:S01]  /*2c450*/  FMUL R39, R39, R2.reuse ;  /* 0x0000000227277220 */ /* 0x080fe20000400000 */
[----:B------:R-:W-:-:S03]  /*2c460*/  FMUL R40, R40, R2 ;  /* 0x0000000228287220 */ /* 0x000fc60000400000 */
        /* <DEDUP_REMOVED lines=16> */
[----:B0-----:R-:W-:Y:S02]  /*2c570*/  @P3 IMAD.MOV.U32 R6, RZ, RZ, R8 ;  /* 0x000000ffff063224 */ /* 0x001fe400078e0008 */
        /* <DEDUP_REMOVED lines=10> */
[----:B0-----:R-:W-:Y:S01]  /*2c620*/  @P2 MOV R6, R8 ;  /* 0x0000000800062202 */ /* 0x001fe20000000f00 */
[----:B------:R-:W-:-:S02]  /*2c630*/  @P2 IMAD.MOV.U32 R7, RZ, RZ, R9 ;  /* 0x000000ffff072224 */ /* 0x000fc400078e0009 */
        /* <DEDUP_REMOVED lines=18> */
[----:B0-----:R-:W-:Y:S01]  /*2c760*/  @P2 IMAD.MOV.U32 R6, RZ, RZ, R8 ;  /* 0x000000ffff062224 */ /* 0x001fe200078e0008 */
[----:B------:R-:W-:-:S02]  /*2c770*/  @P2 MOV R7, R9 ;  /* 0x0000000900072202 */ /* 0x000fc40000000f00 */
        /* <DEDUP_REMOVED lines=432> */
[C---:B------:R-:W-:Y:S02]  /*2e280*/  ISETP.GT.AND P3, PT, R0.reuse, 0xe1, P1 ;  /* 0x000000e10000780c */ /* 0x040fe40000f64270 */
        /* <DEDUP_REMOVED lines=8> */
[----:B------:R-:W-:Y:S01]  /*2e310*/  ISETP.GT.AND P4, PT, R0, 0xe0, P0 ;  /* 0x000000e00000780c */ /* 0x000fe20000784270 */
[----:B------:R-:W-:Y:S01]  /*2e320*/  FMUL R138, R138, R2 ;  /* 0x000000028a8a7220 */ /* 0x000fe20000400000 */
[----:B------:R-:W-:Y:S01]  /*2e330*/  F2FP.F16.F32.PACK_AB R137, RZ, R137 ;  /* 0x00000089ff89723e */ /* 0x000fe200000000ff */
[----:B------:R0:W-:Y:S01]  /*2e340*/  @P2 STG.E.U16 desc[UR36][R6.64+0x1c0], R136 ;  /* 0x0001c08806002986 */ /* 0x0001e2000c101524 */
[----:B------:R-:W-:-:S02]  /*2e350*/  ISETP.GT.AND P2, PT, R0, 0xe8, P1 ;  /* 0x000000e80000780c */ /* 0x000fc40000f44270 */
[----:B------:R-:W-:Y:S01]  /*2e360*/  ISETP.GT.AND P5, PT, R0, 0xe1, P0 ;  /* 0x000000e10000780c */ /* 0x000fe200007a4270 */
[----:B------:R-:W-:Y:S01]  /*2e370*/  FMUL R139, R139, R2 ;  /* 0x000000028b8b7220 */ /* 0x000fe20000400000 */
[----:B------:R-:W-:Y:S01]  /*2e380*/  F2FP.F16.F32.PACK_AB R138, RZ, R138 ;  /* 0x0000008aff8a723e */ /* 0x000fe200000000ff */
[----:B0-----:R-:W-:Y:S01]  /*2e390*/  @P3 IMAD.MOV.U32 R6, RZ, RZ, R8 ;  /* 0x000000ffff063224 */ /* 0x001fe200078e0008 */
[----:B------:R-:W-:Y:S01]  /*2e3a0*/  @P3 MOV R7, R9 ;  /* 0x0000000900073202 */ /* 0x000fe20000000f00 */
[----:B------:R-:W-:-:S04]  /*2e3b0*/  FMUL R140, R140, R2 ;  /* 0x000000028c8c7220 */ /* 0x000fc80000400000 */
[----:B------:R0:W-:Y:S01]  /*2e3c0*/  @P3 STG.E.U16 desc[UR36][R6.64+0x1c2], R137 ;  /* 0x0001c28906003986 */ /* 0x0001e2000c101524 */
[C---:B------:R-:W-:Y:S02]  /*2e3d0*/  ISETP.GT.AND P3, PT, R0.reuse, 0xe9, P1 ;  /* 0x000000e90000780c */ /* 0x040fe40000f64270 */
[----:B------:R-:W-:Y:S01]  /*2e3e0*/  F2FP.F16.F32.PACK_AB R139, RZ, R139 ;  /* 0x0000008bff8b723e */ /* 0x000fe200000000ff */
[----:B------:R-:W-:Y:S01]  /*2e3f0*/  @P4 STG.E.U16 desc[UR36][R4.64+0x1c0], R138 ;  /* 0x0001c08a04004986 */ /* 0x000fe2000c101524 */
[C---:B------:R-:W-:Y:S01]  /*2e400*/  ISETP.GT.AND P4, PT, R0.reuse, 0xf0, P1 ;  /* 0x000000f00000780c */ /* 0x040fe20000f84270 */
[----:B------:R-:W-:Y:S01]  /*2e410*/  FMUL R141, R141, R2 ;  /* 0x000000028d8d7220 */ /* 0x000fe20000400000 */
[----:B------:R-:W-:Y:S01]  /*2e420*/  F2FP.F16.F32.PACK_AB R140, RZ, R140 ;  /* 0x0000008cff8c723e */ /* 0x000fe200000000ff */
[----:B------:R-:W-:Y:S01]  /*2e430*/  @P5 STG.E.U16 desc[UR36][R4.64+0x1c2], R139 ;  /* 0x0001c28b04005986 */ /* 0x000fe2000c101524 */
[----:B------:R-:W-:Y:S01]  /*2e440*/  ISETP.GT.AND P5, PT, R0, 0xe8, P0 ;  /* 0x000000e80000780c */ /* 0x000fe200007a4270 */
[----:B0-----:R-:W-:-:S02]  /*2e450*/  @P2 IMAD.MOV.U32 R6, RZ, RZ, R8 ;  /* 0x000000ffff062224 */ /* 0x001fc400078e0008 */
[----:B------:R-:W-:Y:S01]  /*2e460*/  @P2 IMAD.MOV.U32 R7, RZ, RZ, R9 ;  /* 0x000000ffff072224 */ /* 0x000fe200078e0009 */
[----:B------:R-:W-:Y:S01]  /*2e470*/  ISETP.GT.AND P6, PT, R0, 0xe9, P0 ;  /* 0x000000e90000780c */ /* 0x000fe200007c4270 */
[-C--:B------:R-:W-:Y:S01]  /*2e480*/  FMUL R142, R142, R2.reuse ;  /* 0x000000028e8e7220 */ /* 0x080fe20000400000 */
[-C--:B------:R-:W-:Y:S01]  /*2e490*/  FMUL R143, R143, R2.reuse ;  /* 0x000000028f8f7220 */ /* 0x080fe20000400000 */
[----:B------:R-:W-:Y:S01]  /*2e4a0*/  F2FP.F16.F32.PACK_AB R141, RZ, R141 ;  /* 0x0000008dff8d723e */ /* 0x000fe200000000ff */
[----:B------:R0:W-:Y:S01]  /*2e4b0*/  @P2 STG.E.U16 desc[UR36][R6.64+0x1d0], R140 ;  /* 0x0001d08c06002986 */ /* 0x0001e2000c101524 */
[----:B------:R-:W-:Y:S01]  /*2e4c0*/  FMUL R144, R144, R2 ;  /* 0x0000000290907220 */ /* 0x000fe20000400000 */
[----:B------:R-:W-:Y:S02]  /*2e4d0*/  F2FP.F16.F32.PACK_AB R142, RZ, R142 ;  /* 0x0000008eff8e723e */ /* 0x000fe400000000ff */
[----:B------:R-:W-:Y:S02]  /*2e4e0*/  F2FP.F16.F32.PACK_AB R143, RZ, R143 ;  /* 0x0000008fff8f723e */ /* 0x000fe400000000ff */
[----:B------:R-:W-:Y:S01]  /*2e4f0*/  F2FP.F16.F32.PACK_AB R144, RZ, R144 ;  /* 0x00000090ff90723e */ /* 0x000fe200000000ff */
[----:B0-----:R-:W-:-:S02]  /*2e500*/  @P3 IMAD.MOV.U32 R6, RZ, RZ, R8 ;  /* 0x000000ffff063224 */ /* 0x001fc400078e0008 */
[----:B------:R-:W-:Y:S01]  /*2e510*/  @P3 IMAD.MOV.U32 R7, RZ, RZ, R9 ;  /* 0x000000ffff073224 */ /* 0x000fe200078e0009 */
[----:B------:R-:W-:-:S04]  /*2e520*/  ISETP.GT.AND P2, PT, R0, 0xf1, P1 ;  /* 0x000000f10000780c */ /* 0x000fc80000f44270 */
[----:B------:R0:W-:Y:S01]  /*2e530*/  @P3 STG.E.U16 desc[UR36][R6.64+0x1d2], R141 ;  /* 0x0001d28d06003986 */ /* 0x0001e2000c101524 */
[----:B------:R-:W-:-:S03]  /*2e540*/  ISETP.GT.AND P3, PT, R0, 0xf8, P1 ;  /* 0x000000f80000780c */ /* 0x000fc60000f64270 */
[----:B------:R-:W-:Y:S01]  /*2e550*/  @P5 STG.E.U16 desc[UR36][R4.64+0x1d0], R142 ;  /* 0x0001d08e04005986 */ /* 0x000fe2000c101524 */
[----:B------:R-:W-:-:S03]  /*2e560*/  ISETP.GT.AND P1, PT, R0, 0xf9, P1 ;  /* 0x000000f90000780c */ /* 0x000fc60000f24270 */
[----:B------:R-:W-:Y:S01]  /*2e570*/  @P6 STG.E.U16 desc[UR36][R4.64+0x1d2], R143 ;  /* 0x0001d28f04006986 */ /* 0x000fe2000c101524 */
[----:B0-----:R-:W-:Y:S01]  /*2e580*/  @P4 MOV R6, R8 ;  /* 0x0000000800064202 */ /* 0x001fe20000000f00 */
[--C-:B------:R-:W-:Y:S01]  /*2e590*/  @P4 IMAD.MOV.U32 R7, RZ, RZ, R9.reuse ;  /* 0x000000ffff074224 */ /* 0x100fe200078e0009 */
[C---:B------:R-:W-:Y:S02]  /*2e5a0*/  ISETP.GT.AND P6, PT, R0.reuse, 0xf0, P0 ;  /* 0x000000f00000780c */ /* 0x040fe400007c4270 */
[C---:B------:R-:W-:Y:S02]  /*2e5b0*/  ISETP.GT.AND P5, PT, R0.reuse, 0xf1, P0 ;  /* 0x000000f10000780c */ /* 0x040fe400007a4270 */
[----:B------:R0:W-:Y:S01]  /*2e5c0*/  @P4 STG.E.U16 desc[UR36][R6.64+0x1e0], R144 ;  /* 0x0001e09006004986 */ /* 0x0001e2000c101524 */
        /* <DEDUP_REMOVED lines=8> */
[----:B------:R-:W-:Y:S01]  /*2e650*/  F2FP.F16.F32.PACK_AB R145, RZ, R145 ;  /* 0x00000091ff91723e */ /* 0x000fe200000000ff */
[----:B------:R-:W-:Y:S01]  /*2e660*/  FMUL R151, R151, R2 ;  /* 0x0000000297977220 */ /* 0x000fe20000400000 */
[--C-:B0-----:R-:W-:Y:S01]  /*2e670*/  @P2 IMAD.MOV.U32 R6, RZ, RZ, R8.reuse ;  /* 0x000000ffff062224 */ /* 0x101fe200078e0008 */
[----:B------:R-:W-:Y:S01]  /*2e680*/  F2FP.F16.F32.PACK_AB R146, RZ, R146 ;  /* 0x00000092ff92723e */ /* 0x000fe200000000ff */
[----:B------:R-:W-:Y:S01]  /*2e690*/  @P2 IMAD.MOV.U32 R7, RZ, RZ, R9 ;  /* 0x000000ffff072224 */ /* 0x000fe200078e0009 */
[----:B------:R-:W-:Y:S01]  /*2e6a0*/  F2FP.F16.F32.PACK_AB R147, RZ, R147 ;  /* 0x00000093ff93723e */ /* 0x000fe200000000ff */
[----:B------:R-:W-:Y:S01]  /*2e6b0*/  @P1 IMAD.MOV.U32 R10, RZ, RZ, R8 ;  /* 0x000000ffff0a1224 */ /* 0x000fe200078e0008 */
[----:B------:R-:W-:-:S02]  /*2e6c0*/  F2FP.F16.F32.PACK_AB R148, RZ, R148 ;  /* 0x00000094ff94723e */ /* 0x000fc400000000ff */
[----:B------:R-:W-:Y:S01]  /*2e6d0*/  @P1 MOV R11, R9 ;  /* 0x00000009000b1202 */ /* 0x000fe20000000f00 */
[----:B------:R0:W-:Y:S01]  /*2e6e0*/  @P2 STG.E.U16 desc[UR36][R6.64+0x1e2], R145 ;  /* 0x0001e29106002986 */ /* 0x0001e2000c101524 */
[----:B------:R-:W-:Y:S02]  /*2e6f0*/  F2FP.F16.F32.PACK_AB R149, RZ, R149 ;  /* 0x00000095ff95723e */ /* 0x000fe400000000ff */
[----:B------:R-:W-:Y:S01]  /*2e700*/  F2FP.F16.F32.PACK_AB R150, RZ, R150 ;  /* 0x00000096ff96723e */ /* 0x000fe200000000ff */
[----:B------:R1:W-:Y:S01]  /*2e710*/  @P6 STG.E.U16 desc[UR36][R4.64+0x1e0], R146 ;  /* 0x0001e09204006986 */ /* 0x0003e2000c101524 */
[----:B------:R-:W-:-:S03]  /*2e720*/  F2FP.F16.F32.PACK_AB R151, RZ, R151 ;  /* 0x00000097ff97723e */ /* 0x000fc600000000ff */
[----:B------:R1:W-:Y:S01]  /*2e730*/  @P5 STG.E.U16 desc[UR36][R4.64+0x1e2], R147 ;  /* 0x0001e29304005986 */ /* 0x0003e2000c101524 */
[----:B0-----:R-:W-:Y:S02]  /*2e740*/  @P0 IMAD.MOV.U32 R6, RZ, RZ, R4 ;  /* 0x000000ffff060224 */ /* 0x001fe400078e0004 */
[----:B------:R-:W-:Y:S01]  /*2e750*/  @P0 IMAD.MOV.U32 R7, RZ, RZ, R5 ;  /* 0x000000ffff070224 */ /* 0x000fe200078e0005 */
[----:B------:R1:W-:Y:S04]  /*2e760*/  @P3 STG.E.U16 desc[UR36][R8.64+0x1f0], R148 ;  /* 0x0001f09408003986 */ /* 0x0003e8000c101524 */
[----:B------:R1:W-:Y:S04]  /*2e770*/  @P1 STG.E.U16 desc[UR36][R10.64+0x1f2], R149 ;  /* 0x0001f2950a001986 */ /* 0x0003e8000c101524 */
[----:B------:R1:W-:Y:S04]  /*2e780*/  @P4 STG.E.U16 desc[UR36][R4.64+0x1f0], R150 ;  /* 0x0001f09604004986 */ /* 0x0003e8000c101524 */
[----:B------:R1:W-:Y:S02]  /*2e790*/  @P0 STG.E.U16 desc[UR36][R6.64+0x1f2], R151 ;  /* 0x0001f29706000986 */ /* 0x0003e4000c101524 */
.L_x_1044:
[----:B------:R-:W-:Y:S05]  /*2e7a0*/  BSYNC B0 ;  /* 0x0000000000007941 */ /* 0x000fea0003800000 */
.L_x_28:
[----:B01----:R-:W2:Y:S04]  /*2e7b0*/  LDL.LU R5, [R1+0x600] ;  /* 0x0006000001057983 */ /* 0x003ea80000300800 */
[----:B------:R-:W2:Y:S01]  /*2e7c0*/  LDL.LU R4, [R1+0x604] ;  /* 0x0006040001047983 */ /* 0x000ea20000300800 */
[----:B------:R-:W-:Y:S01]  /*2e7d0*/  ULDC UR4, c[0x0][0xc] ;  /* 0x0000030000047ab9 */ /* 0x000fe20000000800 */
[----:B------:R-:W-:Y:S01]  /*2e7e0*/  ULDC UR5, c[0x0][0x10] ;  /* 0x0000040000057ab9 */ /* 0x000fe20000000800 */
[----:B-----5:R-:W2:Y:S01]  /*2e7f0*/  LDC R3, c[0x0][0x14] ;  /* 0x00000500ff037b82 */ /* 0x020ea20000000800 */
[----:B------:R-:W-:Y:S01]  /*2e800*/  UIMAD.WIDE.U32 UR4, UR4, UR5, URZ ;  /* 0x00000005040472a5 */ /* 0x000fe2000f8e003f */
[----:B----4-:R-:W-:Y:S01]  /*2e810*/  PRMT R0, RZ, 0x7610, R0 ;  /* 0x00007610ff007816 */ /* 0x010fe20000000000 */
[----:B------:R-:W-:Y:S01]  /*2e820*/  UMOV UR42, 0xffffffff ;  /* 0xffffffff002a7882 */ /* 0x000fe20000000000 */
[----:B------:R-:W-:-:S03]  /*2e830*/  UMOV UR43, 0xffffffff ;  /* 0xffffffff002b7882 */ /* 0x000fc60000000000 */
[----:B--2---:R-:W-:-:S04]  /*2e840*/  IMAD.WIDE.U32 R4, R3, UR4, R4 ;  /* 0x0000000403047c25 */ /* 0x004fc8000f8e0004 */
[----:B------:R-:W-:Y:S01]  /*2e850*/  IMAD R3, R3, UR5, RZ ;  /* 0x0000000503037c24 */ /* 0x000fe2000f8e02ff */
[----:B------:R-:W-:Y:S01]  /*2e860*/  ULDC.64 UR4, c[0x0][0x650] ;  /* 0x0001940000047ab9 */ /* 0x000fe20000000a00 */
[----:B------:R-:W-:Y:S01]  /*2e870*/  IMAD.MOV.U32 R7, RZ, RZ, R4 ;  /* 0x000000ffff077224 */ /* 0x000fe200078e0004 */
[----:B------:R-:W-:Y:S01]  /*2e880*/  ISETP.GE.U32.AND P0, PT, R4, UR4, PT ;  /* 0x0000000404007c0c */ /* 0x000fe2000bf06070 */
[----:B------:R-:W-:-:S05]  /*2e890*/  IMAD.IADD R6, R5, 0x1, R3 ;  /* 0x0000000105067824 */ /* 0x000fca00078e0203 */
[----:B------:R0:W-:Y:S01]  /*2e8a0*/  STL [R1+0x600], R6 ;  /* 0x0006000601007387 */ /* 0x0001e20000100800 */
[----:B------:R-:W-:-:S03]  /*2e8b0*/  ISETP.GE.U32.AND.EX P0, PT, R6, UR5, PT, P0 ;  /* 0x0000000506007c0c */ /* 0x000fc6000bf06100 */
[----:B------:R0:W-:Y:S10]  /*2e8c0*/  STL [R1+0x604], R7 ;  /* 0x0006040701007387 */ /* 0x0001f40000100800 */
[----:B0-----:R-:W-:Y:S05]  /*2e8d0*/  @P0 BRA `(.L_x_1045) ;  /* 0x0000000400880947 */ /* 0x001fea0003800000 */
[----:B------:R-:W0:Y:S01]  /*2e8e0*/  S2UR UR6, SR_CTAID.X ;  /* 0x00000000000679c3 */ /* 0x000e220000002500 */
[----:B------:R-:W-:Y:S01]  /*2e8f0*/  ULDC.64 UR12, c[0x0][0x628] ;  /* 0x00018a00000c7ab9 */ /* 0x000fe20000000a00 */
[----:B------:R-:W-:Y:S01]  /*2e900*/  ULDC UR4, c[0x0][0x150] ;  /* 0x0000540000047ab9 */ /* 0x000fe20000000800 */
[----:B------:R-:W-:Y:S01]  /*2e910*/  ISETP.NE.U32.AND P0, PT, RZ, UR12, PT ;  /* 0x0000000cff007c0c */ /* 0x000fe2000bf05070 */
[----:B------:R-:W-:Y:S01]  /*2e920*/  ULDC UR15, c[0x0][0x630] ;  /* 0x00018c00000f7ab9 */ /* 0x000fe20000000800 */
[C---:B------:R-:W-:Y:S01]  /*2e930*/  R2UR UR16, R7.reuse ;  /* 0x00000000071072ca */ /* 0x040fe200000e0000 */
[----:B------:R-:W-:Y:S01]  /*2e940*/  ULDC UR19, c[0x0][0x154] ;  /* 0x0000550000137ab9 */ /* 0x000fe20000000800 */
[----:B------:R-:W-:Y:S01]  /*2e950*/  ISETP.NE.AND.EX P0, PT, RZ, UR13, PT, P0 ;  /* 0x0000000dff007c0c */ /* 0x000fe2000bf05300 */
[----:B------:R-:W1:Y:S01]  /*2e960*/  S2UR UR18, SR_CTAID.Y ;  /* 0x00000000001279c3 */ /* 0x000e620000002600 */
[----:B------:R-:W-:Y:S02]  /*2e970*/  R2UR UR17, R6 ;  /* 0x00000000061172ca */ /* 0x000fe400000e0000 */
[----:B------:R-:W-:-:S02]  /*2e980*/  R2UR UR10, R7 ;  /* 0x00000000070a72ca */ /* 0x000fc400000e0000 */
[----:B------:R-:W-:Y:S02]  /*2e990*/  R2UR UR11, R6 ;  /* 0x00000000060b72ca */ /* 0x000fe400000e0000 */
[----:B0-----:R-:W-:-:S05]  /*2e9a0*/  I2FP.F32.U32 R0, UR6 ;  /* 0x0000000600007c45 */ /* 0x001fca0008201000 */
[----:B------:R-:W-:-:S04]  /*2e9b0*/  FMUL R0, R0, UR4 ;  /* 0x0000000400007c20 */ /* 0x000fc80008400000 */
[----:B------:R0:W2:Y:S01]  /*2e9c0*/  F2I.U32.TRUNC.NTZ R3, R0 ;  /* 0x0000000000037305 */ /* 0x0000a2000020f000 */
[----:B-1----:R-:W-:Y:S05]  /*2e9d0*/  @!P0 BRA `(.L_x_1046) ;  /* 0x0000000000308947 */ /* 0x002fea0003800000 */
        /* <DEDUP_REMOVED lines=12> */
.L_x_1046:
[----:B------:R-:W-:Y:S01]  /*2eaa0*/  USHF.R.U64 UR43, UR10, UR15, UR11 ;  /* 0x0000000f0a2b7299 */ /* 0x000fe2000800120b */
[----:B0-----:R-:W-:Y:S01]  /*2eab0*/  I2FP.F32.U32 R0, UR18 ;  /* 0x0000001200007c45 */ /* 0x001fe20008201000 */
[----:B------:R-:W-:Y:S02]  /*2eac0*/  USHF.R.U32.HI UR4, URZ, UR15, UR11 ;  /* 0x0000000f3f047299 */ /* 0x000fe4000801160b */
        /* <DEDUP_REMOVED lines=8> */
[----:B------:R-:W-:Y:S01]  /*2eb50*/  UIMAD.WIDE.U32 UR8, UR10, UR12, UR8 ;  /* 0x0000000c0a0872a5 */ /* 0x000fe2000f8e0008 */
[----:B--2---:R-:W-:Y:S01]  /*2eb60*/  R2UR UR12, R3 ;  /* 0x00000000030c72ca */ /* 0x004fe200000e0000 */
[----:B------:R-:W-:Y:S01]  /*2eb70*/  UIMAD UR10, UR10, UR13, UR4 ;  /* 0x0000000d0a0a72a4 */ /* 0x000fe2000f8e0204 */
[----:B------:R-:W-:Y:S01]  /*2eb80*/  ULDC UR11, c[0x0][0x618] ;  /* 0x00018600000b7ab9 */ /* 0x000fe20000000800 */
[----:B------:R-:W-:Y:S02]  /*2eb90*/  ULDC UR21, c[0x0][0x658] ;  /* 0x0001960000157ab9 */ /* 0x000fe40000000800 */
[----:B------:R-:W-:Y:S01]  /*2eba0*/  UIADD3 UR9, UR9, UR10, URZ ;  /* 0x0000000a09097290 */ /* 0x000fe2000fffe03f */
[----:B------:R-:W-:Y:S01]  /*2ebb0*/  UMOV UR15, 0xffffffff ;  /* 0xffffffff000f7882 */ /* 0x000fe20000000000 */
[----:B------:R-:W-:Y:S01]  /*2ebc0*/  ULDC.64 UR4, c[0x0][0x640] ;  /* 0x0001900000047ab9 */ /* 0x000fe20000000a00 */
[----:B------:R-:W-:Y:S01]  /*2ebd0*/  USHF.L.U32 UR15, UR15, UR21, URZ ;  /* 0x000000150f0f7299 */ /* 0x000fe2000800063f */
[----:B------:R-:W-:Y:S01]  /*2ebe0*/  ISETP.NE.U32.AND P0, PT, RZ, UR4, PT ;  /* 0x00000004ff007c0c */ /* 0x000fe2000bf05070 */
[----:B------:R-:W-:-:S02]  /*2ebf0*/  USHF.R.U64 UR16, UR8, UR11, UR9 ;  /* 0x0000000b08107299 */ /* 0x000fc40008001209 */
[----:B------:R-:W-:Y:S01]  /*2ec00*/  USHF.R.U32.HI UR8, URZ, UR11, UR9 ;  /* 0x0000000b3f087299 */ /* 0x000fe20008011609 */
[----:B0-----:R-:W-:Y:S01]  /*2ec10*/  R2UR UR14, R0 ;  /* 0x00000000000e72ca */ /* 0x001fe200000e0000 */
[----:B------:R-:W-:Y:S01]  /*2ec20*/  ULDC UR17, c[0x0][0x608] ;  /* 0x0001820000117ab9 */ /* 0x000fe20000000800 */
[----:B------:R-:W-:Y:S01]  /*2ec30*/  ULOP3.LUT UR41, URZ, UR15, URZ, 0x33, !UPT ;  /* 0x0000000f3f297292 */ /* 0x000fe2000f8e333f */
[----:B------:R-:W-:Y:S01]  /*2ec40*/  ISETP.NE.AND.EX P0, PT, RZ, UR5, PT, P0 ;  /* 0x00000005ff007c0c */ /* 0x000fe2000bf05300 */
[----:B------:R-:W-:Y:S02]  /*2ec50*/  USHF.R.U64 UR15, UR16, UR17, UR8 ;  /* 0x00000011100f7299 */ /* 0x000fe40008001208 */
[----:B------:R-:W-:Y:S02]  /*2ec60*/  USHF.R.U32.HI UR8, URZ, UR17, UR8 ;  /* 0x000000113f087299 */ /* 0x000fe40008011608 */
[----:B------:R-:W-:Y:S02]  /*2ec70*/  UIADD3 UR12, -UR12, URZ, URZ ;  /* 0x0000003f0c0c7290 */ /* 0x000fe4000fffe13f */
[----:B------:R-:W-:Y:S01]  /*2ec80*/  USHF.R.U64 UR17, UR15, UR21, UR8 ;  /* 0x000000150f117299 */ /* 0x000fe20008001208 */
[----:B------:R-:W-:Y:S01]  /*2ec90*/  UMOV UR19, 0x1 ;  /* 0x0000000100137882 */ /* 0x000fe20000000000 */
[----:B------:R-:W-:Y:S01]  /*2eca0*/  ULDC UR13, c[0x0][0x144] ;  /* 0x00005100000d7ab9 */ /* 0x000fe20000000800 */
[----:B------:R-:W-:Y:S01]  /*2ecb0*/  ULDC UR7, c[0x0][0x600] ;  /* 0x0001800000077ab9 */ /* 0x000fe20000000800 */
[----:B------:R-:W-:-:S02]  /*2ecc0*/  USHF.L.U32 UR24, UR19, UR21, URZ ;  /* 0x0000001513187299 */ /* 0x000fc4000800063f */
[----:B------:R-:W-:Y:S02]  /*2ecd0*/  USHF.R.U32.HI UR8, URZ, UR21, UR8 ;  /* 0x000000153f087299 */ /* 0x000fe40008011608 */
[----:B------:R-:W-:Y:S02]  /*2ece0*/  UIMAD UR21, UR13, UR12, UR6 ;  /* 0x0000000c0d1572a4 */ /* 0x000fe4000f8e0206 */
[----:B------:R-:W-:Y:S02]  /*2ecf0*/  UIADD3 UR20, UR7, -0x1, URZ ;  /* 0xffffffff07147890 */ /* 0x000fe4000fffe03f */
[----:B------:R-:W-:Y:S01]  /*2ed00*/  UIADD3 UR19, -UR14, URZ, URZ ;  /* 0x0000003f0e137290 */ /* 0x000fe2000fffe13f */
        /* <DEDUP_REMOVED lines=17> */
.L_x_1047:
[----:B------:R-:W-:Y:S01]  /*2ee20*/  UISETP.NE.AND UP0, UPT, UR46, URZ, UPT ;  /* 0x0000003f2e00728c */ /* 0x000fe2000bf05270 */
[----:B------:R-:W-:Y:S01]  /*2ee30*/  MOV R0, 0x1 ;  /* 0x0000000100007802 */ /* 0x000fe20000000f00 */
[----:B------:R-:W-:Y:S02]  /*2ee40*/  USHF.R.U64 UR4, UR6, UR22, UR8 ;  /* 0x0000001606047299 */ /* 0x000fe40008001208 */
[----:B------:R-:W-:Y:S02]  /*2ee50*/  ULOP3.LUT UR41, UR15, UR41, URZ, 0xc0, !UPT ;  /* 0x000000290f297292 */ /* 0x000fe4000f8ec03f */
[----:B------:R-:W-:Y:S02]  /*2ee60*/  UIADD3 UR5, -UR4, URZ, URZ ;  /* 0x0000003f04057290 */ /* 0x000fe4000fffe13f */
[----:B------:R-:W-:Y:S02]  /*2ee70*/  UIMAD UR41, UR24, UR4, UR41 ;  /* 0x00000004182972a4 */ /* 0x000fe4000f8e0229 */
[----:B------:R-:W-:-:S02]  /*2ee80*/  ULOP3.LUT UR16, UR16, UR20, URZ, 0xc0, !UPT ;  /* 0x0000001410107292 */ /* 0x000fc4000f8ec03f */
[----:B------:R-:W-:Y:S02]  /*2ee90*/  @UP0 UIMAD UR21, UR25, UR19, UR18 ;  /* 0x00000013191502a4 */ /* 0x000fe4000f8e0212 */
[----:B------:R-:W-:-:S03]  /*2eea0*/  UIMAD UR4, UR5, UR23, UR17 ;  /* 0x00000017050472a4 */ /* 0x000fc6000f8e0211 */
[----:B------:R-:W-:Y:S01]  /*2eeb0*/  ULDC UR5, c[0x0][0x610] ;  /* 0x0001840000057ab9 */ /* 0x000fe20000000800 */
[----:B------:R-:W-:Y:S02]  /*2eec0*/  UIMAD UR4, UR4, UR7, UR16 ;  /* 0x00000007040472a4 */ /* 0x000fe4000f8e0210 */
[----:B------:R-:W-:-:S04]  /*2eed0*/  UIMAD UR41, UR41, UR5, UR21 ;  /* 0x00000005292972a4 */ /* 0x000fc8000f8e0215 */
[----:B------:R-:W-:Y:S02]  /*2eee0*/  USEL UR42, UR4, UR41, !UP0 ;  /* 0x00000029042a7287 */ /* 0x000fe4000c000000 */
[----:B------:R-:W-:-:S12]  /*2eef0*/  USEL UR41, UR41, UR4, !UP0 ;  /* 0x0000000429297287 */ /* 0x000fd8000c000000 */
.L_x_1045:
[----:B------:R-:W-:-:S13]  /*2ef00*/  LOP3.LUT P0, RZ, R0, 0xff, RZ, 0xc0, !PT ;  /* 0x000000ff00ff7812 */ /* 0x000fda000780c0ff */
[----:B------:R-:W-:Y:S05]  /*2ef10*/  @P0 BRA `(.L_x_1048) ;  /* 0xfffffd20007c0947 */ /* 0x000fea000383ffff */
[----:B------:R-:W-:Y:S05]  /*2ef20*/  EXIT ;  /* 0x000000000000794d */ /* 0x000fea0003800000 */
.L_x_3:
[----:B------:R-:W2:Y:S01]  /*2ef30*/  LDL R4, [R1+0x604] ;  /* 0x0006040001047983 */ /* 0x000ea20000100800 */
[----:B------:R-:W-:-:S03]  /*2ef40*/  ULDC.64 UR8, c[0x0][0x650] ;  /* 0x0001940000087ab9 */ /* 0x000fc60000000a00 */
[----:B------:R-:W3:Y:S01]  /*2ef50*/  LDL R3, [R1+0x600] ;  /* 0x0006000001037983 */ /* 0x000ee20000100800 */
[----:B------:R-:W-:Y:S01]  /*2ef60*/  PRMT R0, RZ, 0x7610, R0 ;  /* 0x00007610ff007816 */ /* 0x000fe20000000000 */
[----:B------:R-:W-:Y:S02]  /*2ef70*/  IMAD.MOV.U32 R5, RZ, RZ, -0x1 ;  /* 0xffffffffff057424 */ /* 0x000fe400078e00ff */
[----:B------:R-:W-:Y:S02]  /*2ef80*/  IMAD.MOV.U32 R2, RZ, RZ, -0x1 ;  /* 0xffffffffff027424 */ /* 0x000fe400078e00ff */
[----:B------:R-:W-:Y:S01]  /*2ef90*/  IMAD.MOV.U32 R10, RZ, RZ, -0x1 ;  /* 0xffffffffff0a7424 */ /* 0x000fe200078e00ff */
[----:B--2---:R-:W-:-:S04]  /*2efa0*/  ISETP.GE.U32.AND P0, PT, R4, UR8, PT ;  /* 0x0000000804007c0c */ /* 0x004fc8000bf06070 */
[----:B---3--:R-:W-:-:S13]  /*2efb0*/  ISETP.GE.U32.AND.EX P0, PT, R3, UR9, PT, P0 ;  /* 0x0000000903007c0c */ /* 0x008fda000bf06100 */
[----:B------:R-:W-:Y:S05]  /*2efc0*/  @P0 BRA `(.L_x_1049) ;  /* 0x00000004008c0947 */ /* 0x000fea0003800000 */
[----:B------:R-:W-:Y:S01]  /*2efd0*/  I2FP.F32.U32 R0, UR4 ;  /* 0x0000000400007c45 */ /* 0x000fe20008201000 */
[----:B0-----:R-:W-:Y:S01]  /*2efe0*/  ULDC.64 UR16, c[0x0][0x628] ;  /* 0x00018a0000107ab9 */ /* 0x001fe20000000a00 */
        /* <DEDUP_REMOVED lines=24> */
.L_x_1050:
        /* <DEDUP_REMOVED lines=24> */
[----:B------:R-:W-:Y:S01]  /*2f2f0*/  UMOV UR19, 0x1 ;  /* 0x0000000100137882 */ /* 0x000fe20000000000 */
[----:B------:R-:W-:Y:S01]  /*2f300*/  ULDC UR20, c[0x0][0x608] ;  /* 0x0001820000147ab9 */ /* 0x000fe20000000800 */
[----:B------:R-:W-:Y:S01]  /*2f310*/  USHF.L.U32 UR26, UR19, UR23, URZ ;  /* 0x00000017131a7299 */ /* 0x000fe2000800063f */
[----:B------:R-:W-:Y:S01]  /*2f320*/  ISETP.NE.AND.EX P0, PT, RZ, UR9, PT, P0 ;  /* 0x00000009ff007c0c */ /* 0x000fe2000bf05300 */
[----:B------:R-:W-:Y:S02]  /*2f330*/  USHF.R.U64 UR19, UR18, UR20, UR11 ;  /* 0x0000001412137299 */ /* 0x000fe4000800120b */
[----:B------:R-:W-:Y:S02]  /*2f340*/  USHF.R.U32.HI UR11, URZ, UR20, UR11 ;  /* 0x000000143f0b7299 */ /* 0x000fe4000801160b */
[----:B------:R-:W-:-:S02]  /*2f350*/  UIADD3 UR15, -UR15, URZ, URZ ;  /* 0x0000003f0f0f7290 */ /* 0x000fc4000fffe13f */
[----:B------:R-:W-:Y:S01]  /*2f360*/  USHF.R.U64 UR20, UR19, UR23, UR11 ;  /* 0x0000001713147299 */ /* 0x000fe2000800120b */
[----:B------:R-:W-:Y:S01]  /*2f370*/  ULDC UR16, c[0x0][0x144] ;  /* 0x0000510000107ab9 */ /* 0x000fe20000000800 */
[----:B------:R-:W-:Y:S01]  /*2f380*/  ULDC UR6, c[0x0][0x600] ;  /* 0x0001800000067ab9 */ /* 0x000fe20000000800 */
[----:B------:R-:W-:Y:S02]  /*2f390*/  USHF.R.U32.HI UR11, URZ, UR23, UR11 ;  /* 0x000000173f0b7299 */ /* 0x000fe4000801160b */
[----:B------:R-:W-:Y:S02]  /*2f3a0*/  UIMAD UR23, UR16, UR15, UR4 ;  /* 0x0000000f101772a4 */ /* 0x000fe4000f8e0204 */
[----:B------:R-:W-:Y:S02]  /*2f3b0*/  UIADD3 UR22, UR6, -0x1, URZ ;  /* 0xffffffff06167890 */ /* 0x000fe4000fffe03f */
[----:B------:R-:W-:Y:S02]  /*2f3c0*/  ULOP3.LUT UR27, URZ, UR13, URZ, 0x33, !UPT ;  /* 0x0000000d3f1b7292 */ /* 0x000fe4000f8e333f */
        /* <DEDUP_REMOVED lines=18> */
.L_x_1051:
[----:B------:R-:W-:Y:S01]  /*2f4f0*/  UISETP.NE.AND UP0, UPT, UR46, URZ, UPT ;  /* 0x0000003f2e00728c */ /* 0x000fe2000bf05270 */
[----:B------:R-:W-:Y:S01]  /*2f500*/  IMAD.MOV.U32 R0, RZ, RZ, 0x1 ;  /* 0x00000001ff007424 */ /* 0x000fe200078e00ff */
[----:B------:R-:W-:Y:S01]  /*2f510*/  USHF.R.U64 UR8, UR4, UR24, UR11 ;  /* 0x0000001804087299 */ /* 0x000fe2000800120b */
[----:B------:R-:W-:Y:S01]  /*2f520*/  MOV R10, UR5 ;  /* 0x00000005000a7c02 */ /* 0x000fe20008000f00 */
[----:B------:R-:W-:Y:S02]  /*2f530*/  ULOP3.LUT UR4, UR19, UR27, URZ, 0xc0, !UPT ;  /* 0x0000001b13047292 */ /* 0x000fe4000f8ec03f */
[----:B------:R-:W-:Y:S02]  /*2f540*/  ULOP3.LUT UR18, UR18, UR22, URZ, 0xc0, !UPT ;  /* 0x0000001612127292 */ /* 0x000fe4000f8ec03f */
[----:B------:R-:W-:-:S03]  /*2f550*/  UIMAD UR4, UR26, UR8, UR4 ;  /* 0x000000081a0472a4 */ /* 0x000fc6000f8e0204 */
[----:B------:R-:W-:Y:S02]  /*2f560*/  @UP0 UIMAD UR23, UR28, UR21, UR7 ;  /* 0x000000151c1702a4 */ /* 0x000fe4000f8e0207 */
[----:B------:R-:W-:-:S03]  /*2f570*/  UIADD3 UR7, -UR8, URZ, URZ ;  /* 0x0000003f08077290 */ /* 0x000fc6000fffe13f */
[----:B------:R-:W-:Y:S01]  /*2f580*/  ULDC UR8, c[0x0][0x610] ;  /* 0x0001840000087ab9 */ /* 0x000fe20000000800 */
[----:B------:R-:W-:Y:S02]  /*2f590*/  UIMAD UR7, UR7, UR25, UR20 ;  /* 0x00000019070772a4 */ /* 0x000fe4000f8e0214 */
[----:B------:R-:W-:Y:S02]  /*2f5a0*/  UIMAD UR4, UR4, UR8, UR23 ;  /* 0x00000008040472a4 */ /* 0x000fe4000f8e0217 */
[----:B------:R-:W-:-:S04]  /*2f5b0*/  UIMAD UR7, UR7, UR6, UR18 ;  /* 0x00000006070772a4 */ /* 0x000fc8000f8e0212 */
[----:B------:R-:W-:Y:S02]  /*2f5c0*/  USEL UR6, UR7, UR4, !UP0 ;  /* 0x0000000407067287 */ /* 0x000fe4000c000000 */
[----:B------:R-:W-:-:S04]  /*2f5d0*/  USEL UR4, UR4, UR7, !UP0 ;  /* 0x0000000704047287 */ /* 0x000fc8000c000000 */
[----:B------:R-:W-:Y:S02]  /*2f5e0*/  IMAD.U32 R2, RZ, RZ, UR6 ;  /* 0x00000006ff027e24 */ /* 0x000fe4000f8e00ff */
[----:B------:R-:W-:-:S07]  /*2f5f0*/  IMAD.U32 R5, RZ, RZ, UR4 ;  /* 0x00000004ff057e24 */ /* 0x000fce000f8e00ff */
.L_x_1049:
[----:B------:R-:W-:-:S08]  /*2f600*/  NOP ;  /* 0x0000000000007918 */ /* 0x000fd00000000000 */
[----:B0-----:R-:W0:-:S00]  /*2f610*/  USETMAXREG.DEALLOC.CTAPOOL 0x18 ;  /* 0x00000018000079c8 */ /* 0x001e0000080e0500 */
[----:B------:R-:W-:-:S13]  /*2f620*/  ISETP.NE.AND P0, PT, RZ, UR10, PT ;  /* 0x0000000aff007c0c */ /* 0x000fda000bf05270 */
[----:B------:R-:W-:Y:S05]  /*2f630*/  @P0 EXIT ;  /* 0x000000000000094d */ /* 0x000fea0003800000 */
[----:B0-----:R-:W-:Y:S01]  /*2f640*/  LOP3.LUT P0, RZ, R0, 0xff, RZ, 0xc0, !PT ;  /* 0x000000ff00ff7812 */ /* 0x001fe2000780c0ff */
[----:B------:R-:W-:Y:S02]  /*2f650*/  IMAD.MOV.U32 R0, RZ, RZ, 0x1 ;  /* 0x00000001ff007424 */ /* 0x000fe400078e00ff */
[----:B------:R-:W-:-:S10]  /*2f660*/  IMAD.MOV.U32 R6, RZ, RZ, RZ ;  /* 0x000000ffff067224 */ /* 0x000fd400078e00ff */
[----:B------:R-:W-:Y:S05]  /*2f670*/  @!P0 BRA `(.L_x_1052) ;  /* 0x0000000c00688947 */ /* 0x000fea0003800000 */
[----:B------:R-:W0:Y:S01]  /*2f680*/  S2R R3, SR_TID.X ;  /* 0x0000000000037919 */ /* 0x000e220000002100 */
[----:B------:R-:W1:Y:S01]  /*2f690*/  LDC R0, c[0x0][0x28c] ;  /* 0x0000a300ff007b82 */ /* 0x000e620000000800 */
[----:B------:R-:W-:Y:S01]  /*2f6a0*/  ULDC UR5, c[0x0][0x658] ;  /* 0x0001960000057ab9 */ /* 0x000fe20000000800 */
[----:B------:R-:W-:Y:S01]  /*2f6b0*/  UMOV UR7, 0xffffffff ;  /* 0xffffffff00077882 */ /* 0x000fe20000000000 */
[----:B------:R-:W-:Y:S01]  /*2f6c0*/  ULDC UR6, c[0x0][0xc] ;  /* 0x0000030000067ab9 */ /* 0x000fe20000000800 */
[----:B------:R-:W-:Y:S01]  /*2f6d0*/  USHF.L.U32 UR9, UR7, UR5, URZ ;  /* 0x0000000507097299 */ /* 0x000fe2000800063f */
[----:B------:R-:W-:Y:S01]  /*2f6e0*/  BSSY B0, `(.L_x_1052) ;  /* 0x00000d3000007945 */ /* 0x000fe20003800000 */
[----:B------:R-:W-:Y:S01]  /*2f6f0*/  UMOV UR8, 0x1 ;  /* 0x0000000100087882 */ /* 0x000fe20000000000 */
[----:B------:R-:W-:Y:S01]  /*2f700*/  ULDC UR7, c[0x0][0x10] ;  /* 0x0000040000077ab9 */ /* 0x000fe20000000800 */
[----:B------:R-:W-:Y:S01]  /*2f710*/  USHF.L.U32 UR5, UR8, UR5, URZ ;  /* 0x0000000508057299 */ /* 0x000fe2000800063f */
[----:B------:R-:W-:Y:S01]  /*2f720*/  IMAD.MOV.U32 R8, RZ, RZ, 0x1 ;  /* 0x00000001ff087424 */ /* 0x000fe200078e00ff */
[----:B------:R-:W-:Y:S01]  /*2f730*/  UIMAD.WIDE.U32 UR6, UR6, UR7, URZ ;  /* 0x00000007060672a5 */ /* 0x000fe2000f8e003f */
[----:B------:R-:W-:Y:S01]  /*2f740*/  IMAD.MOV.U32 R6, RZ, RZ, RZ ;  /* 0x000000ffff067224 */ /* 0x000fe200078e00ff */
[----:B------:R-:W-:Y:S01]  /*2f750*/  ULDC UR8, c[0x0][0x14] ;  /* 0x0000050000087ab9 */ /* 0x000fe20000000800 */
[----:B------:R-:W-:Y:S01]  /*2f760*/  ULDC UR4, c[0x0][0x600] ;  /* 0x0001800000047ab9 */ /* 0x000fe20000000800 */
[----:B------:R-:W-:-:S02]  /*2f770*/  UIMAD.WIDE.U32 UR20, UR6, UR8, URZ ;  /* 0x00000008061472a5 */ /* 0x000fc4000f8e003f */
[----:B------:R-:W-:Y:S02]  /*2f780*/  UIMAD UR7, UR7, UR8, URZ ;  /* 0x00000008070772a4 */ /* 0x000fe4000f8e023f */
[----:B------:R-:W-:Y:S02]  /*2f790*/  ULOP3.LUT UR24, UR40, 0x2, URZ, 0xfc, !UPT ;  /* 0x0000000228187892 */ /* 0x000fe4000f8efc3f */
[----:B------:R-:W-:Y:S02]  /*2f7a0*/  UIADD3 UR4, UR4, -0x1, URZ ;  /* 0xffffffff04047890 */ /* 0x000fe4000fffe03f */
[----:B------:R-:W-:Y:S01]  /*2f7b0*/  ULOP3.LUT UR6, URZ, UR9, URZ, 0x33, !UPT ;  /* 0x000000093f067292 */ /* 0x000fe2000f8e333f */
[----:B-1----:R-:W-:Y:S01]  /*2f7c0*/  IADD3 R0, R0, 0x1f, RZ ;  /* 0x0000001f00007810 */ /* 0x002fe20007ffe0ff */
[----:B------:R-:W-:Y:S01]  /*2f7d0*/  UIADD3 UR7, UR21, UR7, URZ ;  /* 0x0000000715077290 */ /* 0x000fe2000fffe03f */
[----:B------:R-:W-:Y:S01]  /*2f7e0*/  ULDC.64 UR22, c[0x0][0x198] ;  /* 0x0000660000167ab9 */ /* 0x000fe20000000a00 */
[----:B0-----:R-:W-:-:S02]  /*2f7f0*/  LOP3.LUT P3, RZ, R3, 0x7f, RZ, 0xc0, !PT ;  /* 0x0000007f03ff7812 */ /* 0x001fc4000786c0ff */
[----:B------:R-:W-:Y:S02]  /*2f800*/  LOP3.LUT P0, RZ, R3, 0x1f, RZ, 0xc0, !PT ;  /* 0x0000001f03ff7812 */ /* 0x000fe4000780c0ff */
[----:B------:R-:W-:Y:S02]  /*2f810*/  SHF.R.S32.HI R3, RZ, 0x1f, R0 ;  /* 0x0000001fff037819 */ /* 0x000fe40000011400 */
[----:B------:R-:W-:Y:S02]  /*2f820*/  PLOP3.LUT P0, PT, P0, P3, PT, 0x8a, 0x0 ;  /* 0x000000000000781c */ /* 0x000fe40000707172 */
[----:B------:R-:W-:Y:S01]  /*2f830*/  LEA.HI R3, R3, R0, RZ, 0x5 ;  /* 0x0000000003037211 */ /* 0x000fe200078f28ff */
[----:B------:R-:W-:-:S03]  /*2f840*/  IMAD.MOV.U32 R0, RZ, RZ, 0x1 ;  /* 0x00000001ff007424 */ /* 0x000fc600078e00ff */
[----:B------:R-:W-:-:S05]  /*2f850*/  SHF.R.S32.HI R7, RZ, 0x5, R3 ;  /* 0x00000005ff077819 */ /* 0x000fca0000011403 */
[----:B------:R-:W-:-:S07]  /*2f860*/  VIADD R11, R7, 0x1 ;  /* 0x00000001070b7836 */ /* 0x000fce0000000000 */
.L_x_1064:
[----:B------:R-:W-:-:S03]  /*2f870*/  UMOV UR8, 0xffffffff ;  /* 0xffffffff00087882 */ /* 0x000fc60000000000 */
[----:B------:R-:W-:Y:S05]  /*2f880*/  BRA.DIV UR8, `(.L_x_1053) ;  /* 0x0000000e08d47947 */ /* 0x000fea000b800000 */
[----:B------:R-:W-:-:S13]  /*2f890*/  ELECT P6, URZ, PT ;  /* 0x00000000003f782f */ /* 0x000fda00038c0000 */
.L_x_1075:
[----:B------:R-:W0:Y:S01]  /*2f8a0*/  LDC R3, c[0x0][0x28c] ;  /* 0x0000a300ff037b82 */ /* 0x000e220000000800 */
[----:B------:R-:W-:Y:S01]  /*2f8b0*/  BSSY B1, `(.L_x_1054) ;  /* 0x0000038000017945 */ /* 0x000fe20003800000 */
[----:B0-----:R-:W-:-:S13]  /*2f8c0*/  ISETP.LT.OR P6, PT, R3, 0x1, !P6 ;  /* 0x000000010300780c */ /* 0x001fda00077c1670 */
[----:B------:R-:W-:Y:S05]  /*2f8d0*/  @P6 BRA `(.L_x_1055) ;  /* 0x0000000000d46947 */ /* 0x000fea0003800000 */
[----:B------:R-:W-:Y:S01]  /*2f8e0*/  SHF.L.U32 R2, R2, 0x8, RZ ;  /* 0x0000000802027819 */ /* 0x000fe200000006ff */
[----:B------:R-:W-:Y:S01]  /*2f8f0*/  IMAD.SHL.U32 R5, R5, 0x200, RZ ;  /* 0x0000020005057824 */ /* 0x000fe200078e00ff */
[----:B------:R-:W-:Y:S01]  /*2f900*/  MOV R9, R6 ;  /* 0x0000000600097202 */ /* 0x000fe20000000f00 */
[----:B------:R-:W-:Y:S02]  /*2f910*/  IMAD.MOV.U32 R14, RZ, RZ, RZ ;  /* 0x000000ffff0e7224 */ /* 0x000fe400078e00ff */
[----:B------:R-:W-:Y:S02]  /*2f920*/  IMAD.MOV.U32 R4, RZ, RZ, R11 ;  /* 0x000000ffff047224 */ /* 0x000fe400078e000b */
[----:B------:R-:W-:-:S07]  /*2f930*/  IMAD.MOV.U32 R3, RZ, RZ, R0 ;  /* 0x000000ffff037224 */ /* 0x000fce00078e0000 */
.L_x_1059:
[----:B------:R-:W0:Y:S01]  /*2f940*/  S2R R13, SR_CgaCtaId ;  /* 0x00000000000d7919 */ /* 0x000e220000008800 */
[----:B------:R-:W-:-:S04]  /*2f950*/  MOV R12, 0x400 ;  /* 0x00000400000c7802 */ /* 0x000fc80000000f00 */
[----:B0-----:R-:W-:Y:S02]  /*2f960*/  LEA R16, R13, R12, 0x18 ;  /* 0x0000000c0d107211 */ /* 0x001fe400078ec0ff */
[----:B------:R-:W-:Y:S01]  /*2f970*/  SHF.L.U32 R12, R3, 0x1f, RZ ;  /* 0x0000001f030c7819 */ /* 0x000fe200000006ff */
[----:B------:R-:W0:Y:S02]  /*2f980*/  @!P3 LDC R13, c[0x0][0x500] ;  /* 0x00014000ff0dbb82 */ /* 0x000e240000000800 */
[----:B------:R-:W-:-:S04]  /*2f990*/  IMAD R15, R9, 0x8, R16 ;  /* 0x00000008090f7824 */ /* 0x000fc800078e0210 */
[----:B------:R-:W1:Y:S02]  /*2f9a0*/  SYNCS.PHASECHK.TRANS64.TRYWAIT P1, [R15+URZ+0x20], R12 ;  /* 0x0000200c0f0075a7 */ /* 0x000e64000802017f */
[----:B-1----:R-:W-:Y:S05]  /*2f9b0*/  @!P1 BRA `(.L_x_1056) ;  /* 0x0000000c00a89947 */ /* 0x002fea0003800000 */
.L_x_1076:
[----:B------:R-:W-:Y:S01]  /*2f9c0*/  UPRMT UR8, UR24, 0x9910, URZ ;  /* 0x0000991018087896 */ /* 0x000fe2000800003f */
[----:B0-----:R0:W-:Y:S03]  /*2f9d0*/  @!P3 SYNCS.ARRIVE.TRANS64 RZ, [R15+URZ], R13 ;  /* 0x0000000d0fffb9a7 */ /* 0x0011e6000800003f */
[----:B------:R-:W-:-:S06]  /*2f9e0*/  UISETP.NE.AND UP0, UPT, UR8, 0x2, UPT ;  /* 0x000000020800788c */ /* 0x000fcc000bf05270 */
[----:B------:R-:W-:-:S13]  /*2f9f0*/  PLOP3.LUT P1, PT, PT, PT, UP0, 0x80, 0x0 ;  /* 0x000000000000781c */ /* 0x000fda0003f2f008 */
[----:B0-----:R-:W-:Y:S05]  /*2fa00*/  @P1 BRA `(.L_x_1057) ;  /* 0x0000000000041947 */ /* 0x001fea0003800000 */
[----:B------:R-:W-:Y:S01]  /*2fa10*/  BPT.TRAP 0x1 ;  /* 0x000000040000795c */ /* 0x000fe20000300000 */
.L_x_1057:
[----:B------:R-:W-:Y:S05]  /*2fa20*/  @P0 BRA `(.L_x_1058) ;  /* 0x0000000000040947 */ /* 0x000fea0003800000 */
[----:B------:R-:W-:Y:S01]  /*2fa30*/  BPT.TRAP 0x1 ;  /* 0x000000040000795c */ /* 0x000fe20000300000 */
.L_x_1058:
[--C-:B-1----:R-:W-:Y:S01]  /*2fa40*/  IMAD R12, R9, 0x8000, R16.reuse ;  /* 0x00008000090c7824 */ /* 0x102fe200078e0210 */
[----:B------:R-:W-:Y:S01]  /*2fa50*/  R2UR UR18, R5 ;  /* 0x00000000051272ca */ /* 0x000fe200000e0000 */
[----:B------:R-:W-:Y:S01]  /*2fa60*/  IMAD R16, R9, 0x4000, R16 ;  /* 0x0000400009107824 */ /* 0x000fe200078e0210 */
[----:B------:R-:W-:Y:S01]  /*2fa70*/  R2UR UR9, R15 ;  /* 0x000000000f0972ca */ /* 0x000fe200000e0000 */
[----:B------:R-:W-:Y:S01]  /*2fa80*/  UIADD3 UR14, UP0, UR22, 0xf0, URZ ;  /* 0x000000f0160e7890 */ /* 0x000fe2000ff1e03f */
[----:B------:R-:W-:Y:S01]  /*2fa90*/  R2UR UR8, R12 ;  /* 0x000000000c0872ca */ /* 0x000fe200000e0000 */
[----:B------:R-:W-:Y:S01]  /*2faa0*/  UIADD3 UR26, UP1, UR22, 0x1f0, URZ ;  /* 0x000001f0161a7890 */ /* 0x000fe2000ff3e03f */
[----:B------:R-:W-:Y:S01]  /*2fab0*/  R2UR UR11, R16 ;  /* 0x00000000100b72ca */ /* 0x000fe200000e0000 */
[----:B------:R-:W-:Y:S01]  /*2fac0*/  UIADD3.X UR15, URZ, UR23, URZ, UP0, !UPT ;  /* 0x000000173f0f7290 */ /* 0x000fe200087fe43f */
[----:B------:R-:W-:Y:S01]  /*2fad0*/  R2UR UR10, R14 ;  /* 0x000000000e0a72ca */ /* 0x000fe200000e0000 */
[----:B------:R-:W-:Y:S01]  /*2fae0*/  VIADD R9, R9, 0x1 ;  /* 0x0000000109097836 */ /* 0x000fe20000000000 */
[----:B------:R-:W-:Y:S01]  /*2faf0*/  R2UR UR12, R10 ;  /* 0x000000000a0c72ca */ /* 0x000fe200000e0000 */
[----:B------:R-:W-:Y:S01]  /*2fb00*/  UIADD3.X UR27, URZ, UR23, URZ, UP1, !UPT ;  /* 0x000000173f1b7290 */ /* 0x000fe20008ffe43f */
[----:B------:R-:W-:Y:S01]  /*2fb10*/  IADD3 R4, R4, -0x1, RZ ;  /* 0xffffffff04047810 */ /* 0x000fe20007ffe0ff */
[----:B------:R-:W-:Y:S01]  /*2fb20*/  UMOV UR16, 0x0 ;  /* 0x0000000000107882 */ /* 0x000fe20000000000 */
[----:B------:R-:W-:Y:S01]  /*2fb30*/  R2UR UR19, R2 ;  /* 0x00000000021372ca */ /* 0x000fe200000e0000 */
[----:B------:R-:W-:Y:S01]  /*2fb40*/  UMOV UR17, 0x10000000 ;  /* 0x1000000000117882 */ /* 0x000fe20000000000 */
[----:B------:R-:W-:Y:S01]  /*2fb50*/  ISETP.GT.AND P2, PT, R4, 0x1, PT ;  /* 0x000000010400780c */ /* 0x000fe20003f44270 */
[----:B------:R-:W-:Y:S01]  /*2fb60*/  UIADD3 UR8, UR8, 0x100, URZ ;  /* 0x0000010008087890 */ /* 0x000fe2000fffe03f */
[----:B------:R-:W-:Y:S01]  /*2fb70*/  ISETP.NE.AND P1, PT, R9, 0x4, PT ;  /* 0x000000040900780c */ /* 0x000fe20003f25270 */
[----:B------:R-:W-:Y:S01]  /*2fb80*/  UIADD3 UR13, UR11, 0x20100, URZ ;  /* 0x000201000b0d7890 */ /* 0x000fe2000fffe03f */
[----:B------:R-:W-:-:S02]  /*2fb90*/  VIADD R14, R14, 0x20 ;  /* 0x000000200e0e7836 */ /* 0x000fc40000000000 */
[----:B------:R-:W-:Y:S01]  /*2fba0*/  UMOV UR11, UR18 ;  /* 0x00000012000b7c82 */ /* 0x000fe20008000000 */
[----:B------:R-:W-:Y:S02]  /*2fbb0*/  SEL R12, RZ, 0x1, P1 ;  /* 0x00000001ff0c7807 */ /* 0x000fe40000800000 */
[----:B------:R-:W-:Y:S01]  /*2fbc0*/  SEL R9, R9, RZ, P1 ;  /* 0x000000ff09097207 */ /* 0x000fe20000800000 */
[----:B------:R0:W-:Y:S01]  /*2fbd0*/  UTMALDG.3D [UR8], [UR14], desc[UR16] ;  /* 0x000010080e0075b4 */ /* 0x0001e20008011000 */
[----:B------:R-:W-:Y:S01]  /*2fbe0*/  LOP3.LUT R3, R3, R12, RZ, 0x3c, !PT ;  /* 0x0000000c03037212 */ /* 0x000fe200078e3cff */
[----:B0-----:R-:W-:Y:S01]  /*2fbf0*/  UMOV UR8, UR13 ;  /* 0x0000000d00087c82 */ /* 0x001fe20008000000 */
[----:B------:R-:W-:Y:S02]  /*2fc00*/  UMOV UR11, UR19 ;  /* 0x00000013000b7c82 */ /* 0x000fe40008000000 */
[----:B------:R0:W-:Y:S02]  /*2fc10*/  UTMALDG.3D [UR8], [UR26], desc[UR16] ;  /* 0x000010081a0075b4 */ /* 0x0001e40008011000 */
[----:B0-----:R-:W-:Y:S05]  /*2fc20*/  @P2 BRA `(.L_x_1059) ;  /* 0xfffffffc00442947 */ /* 0x001fea000383ffff */
.L_x_1055:
[----:B------:R-:W-:Y:S05]  /*2fc30*/  BSYNC B1 ;  /* 0x0000000000017941 */ /* 0x000fea0003800000 */
.L_x_1054:
[----:B------:R-:W2:Y:S01]  /*2fc40*/  LDL.LU R16, [R1+0x600] ;  /* 0x0006000001107983 */ /* 0x000ea20000300800 */
[----:B------:R-:W-:Y:S01]  /*2fc50*/  LOP3.LUT P4, RZ, R8, 0xff, RZ, 0xc0, !PT ;  /* 0x000000ff08ff7812 */ /* 0x000fe2000788c0ff */
[----:B------:R-:W-:Y:S01]  /*2fc60*/  IMAD.IADD R6, R7, 0x1, R6 ;  /* 0x0000000107067824 */ /* 0x000fe200078e0206 */
[----:B------:R-:W-:Y:S01]  /*2fc70*/  ULDC.64 UR8, c[0x0][0x650] ;  /* 0x0001940000087ab9 */ /* 0x000fe20000000a00 */
[----:B------:R-:W3:Y:S01]  /*2fc80*/  LDL.LU R15, [R1+0x604] ;  /* 0x00060400010f7983 */ /* 0x000ee20000300800 */
[----:B------:R-:W-:Y:S01]  /*2fc90*/  BSSY B1, `(.L_x_1060) ;  /* 0x0000075000017945 */ /* 0x000fe20003800000 */
[----:B------:R-:W-:Y:S01]  /*2fca0*/  IMAD.MOV.U32 R5, RZ, RZ, -0x1 ;  /* 0xffffffffff057424 */ /* 0x000fe200078e00ff */
[----:B------:R-:W-:Y:S02]  /*2fcb0*/  SHF.R.U32.HI R2, RZ, 0x2, R6 ;  /* 0x00000002ff027819 */ /* 0x000fe40000011606 */
[----:B------:R-:W-:Y:S02]  /*2fcc0*/  ISETP.GT.U32.AND P1, PT, R6, 0x3, PT ;  /* 0x000000030600780c */ /* 0x000fe40003f24070 */
[----:B------:R-:W-:-:S02]  /*2fcd0*/  LOP3.LUT R2, R2, 0x1, RZ, 0xc0, !PT ;  /* 0x0000000102027812 */ /* 0x000fc400078ec0ff */
[C---:B------:R-:W-:Y:S01]  /*2fce0*/  ISETP.LT.U32.AND P1, PT, R7.reuse, 0x4, P1 ;  /* 0x000000040700780c */ /* 0x040fe20000f21070 */
[----:B------:R-:W0:Y:S01]  /*2fcf0*/  @P4 S2R R3, SR_CgaCtaId ;  /* 0x0000000000034919 */ /* 0x000e220000008800 */
[----:B------:R-:W-:Y:S02]  /*2fd00*/  ISETP.NE.U32.AND P2, PT, R2, 0x1, PT ;  /* 0x000000010200780c */ /* 0x000fe40003f45070 */
[----:B------:R-:W-:Y:S02]  /*2fd10*/  @P4 MOV R2, 0x400 ;  /* 0x0000040000024802 */ /* 0x000fe40000000f00 */
[----:B------:R-:W-:Y:S02]  /*2fd20*/  ISETP.GT.U32.AND P2, PT, R7, 0x3, !P2 ;  /* 0x000000030700780c */ /* 0x000fe40005744070 */
[----:B------:R-:W-:Y:S02]  /*2fd30*/  LOP3.LUT R6, R6, 0x3, RZ, 0xc0, !PT ;  /* 0x0000000306067812 */ /* 0x000fe400078ec0ff */
[----:B------:R-:W-:-:S02]  /*2fd40*/  MOV R10, 0xffffffff ;  /* 0xffffffff000a7802 */ /* 0x000fc40000000f00 */
[----:B------:R-:W-:Y:S02]  /*2fd50*/  PRMT R8, RZ, 0x7610, R8 ;  /* 0x00007610ff087816 */ /* 0x000fe40000000008 */
[----:B0-----:R-:W-:Y:S02]  /*2fd60*/  @P4 LEA R2, R3, R2, 0x18 ;  /* 0x0000000203024211 */ /* 0x001fe400078ec0ff */
[----:B------:R-:W-:Y:S02]  /*2fd70*/  SEL R3, RZ, 0x1, !P1 ;  /* 0x00000001ff037807 */ /* 0x000fe40004800000 */
[----:B------:R0:W-:Y:S02]  /*2fd80*/  @P4 SYNCS.ARRIVE.TRANS64.A1T0 RZ, [R2+URZ+0x58], RZ ;  /* 0x000058ff02ff49a7 */ /* 0x0001e4000810003f */
[----:B0-----:R-:W-:-:S04]  /*2fd90*/  SEL R2, RZ, 0x1, !P2 ;  /* 0x00000001ff027807 */ /* 0x001fc80005000000 */
[--C-:B------:R-:W-:Y:S01]  /*2fda0*/  LOP3.LUT R0, R2, R0, R3.reuse, 0x96, !PT ;  /* 0x0000000002007212 */ /* 0x100fe200078e9603 */
[----:B------:R-:W-:Y:S01]  /*2fdb0*/  IMAD.MOV.U32 R2, RZ, RZ, -0x1 ;  /* 0xffffffffff027424 */ /* 0x000fe200078e00ff */
[----:B------:R-:W-:Y:S02]  /*2fdc0*/  PRMT R3, RZ, 0x7610, R3 ;  /* 0x00007610ff037816 */ /* 0x000fe40000000003 */
[----:B---3--:R-:W-:-:S04]  /*2fdd0*/  IADD3 R15, P1, R15, UR20, RZ ;  /* 0x000000140f0f7c10 */ /* 0x008fc8000ff3e0ff */
[----:B--2---:R-:W-:Y:S01]  /*2fde0*/  IADD3.X R16, R16, UR7, RZ, P1, !PT ;  /* 0x0000000710107c10 */ /* 0x004fe20008ffe4ff */
[----:B------:R0:W-:Y:S01]  /*2fdf0*/  STL [R1+0x604], R15 ;  /* 0x0006040f01007387 */ /* 0x0001e20000100800 */
[----:B------:R-:W-:-:S03]  /*2fe00*/  ISETP.GE.U32.AND P1, PT, R15, UR8, PT ;  /* 0x000000080f007c0c */ /* 0x000fc6000bf26070 */
[----:B------:R0:W-:Y:S01]  /*2fe10*/  STL [R1+0x600], R16 ;  /* 0x0006001001007387 */ /* 0x0001e20000100800 */
[----:B------:R-:W-:-:S13]  /*2fe20*/  ISETP.GE.U32.AND.EX P1, PT, R16, UR9, PT, P1 ;  /* 0x0000000910007c0c */ /* 0x000fda000bf26110 */
[----:B0-----:R-:W-:Y:S05]  /*2fe30*/  @P1 BRA `(.L_x_1061) ;  /* 0x0000000400681947 */ /* 0x001fea0003800000 */
[----:B------:R-:W0:Y:S01]  /*2fe40*/  S2UR UR8, SR_CTAID.X ;  /* 0x00000000000879c3 */ /* 0x000e220000002500 */
[----:B------:R-:W-:Y:S01]  /*2fe50*/  ULDC.64 UR10, c[0x0][0x628] ;  /* 0x00018a00000a7ab9 */ /* 0x000fe20000000a00 */
[----:B------:R-:W-:Y:S01]  /*2fe60*/  ULDC UR9, c[0x0][0x150] ;  /* 0x0000540000097ab9 */ /* 0x000fe20000000800 */
[----:B------:R-:W-:Y:S01]  /*2fe70*/  ISETP.NE.U32.AND P1, PT, RZ, UR10, PT ;  /* 0x0000000aff007c0c */ /* 0x000fe2000bf25070 */
[----:B------:R-:W-:Y:S01]  /*2fe80*/  ULDC UR12, c[0x0][0x630] ;  /* 0x00018c00000c7ab9 */ /* 0x000fe20000000800 */
[----:B------:R-:W-:Y:S01]  /*2fe90*/  ULDC UR14, c[0x0][0x154] ;  /* 0x00005500000e7ab9 */ /* 0x000fe20000000800 */
[----:B------:R-:W-:Y:S01]  /*2fea0*/  IMAD.MOV.U32 R3, RZ, RZ, R16 ;  /* 0x000000ffff037224 */ /* 0x000fe200078e0010 */
[----:B------:R-:W-:Y:S01]  /*2feb0*/  ISETP.NE.AND.EX P1, PT, RZ, UR11, PT, P1 ;  /* 0x0000000bff007c0c */ /* 0x000fe2000bf25310 */
[----:B------:R-:W1:Y:S01]  /*2fec0*/  S2UR UR13, SR_CTAID.Y ;  /* 0x00000000000d79c3 */ /* 0x000e620000002600 */
[----:B0-----:R-:W-:-:S05]  /*2fed0*/  I2FP.F32.U32 R2, UR8 ;  /* 0x0000000800027c45 */ /* 0x001fca0008201000 */
[----:B------:R-:W-:Y:S01]  /*2fee0*/  FMUL R9, R2, UR9 ;  /* 0x0000000902097c20 */ /* 0x000fe20008400000 */
[----:B------:R-:W-:Y:S01]  /*2fef0*/  IMAD.MOV.U32 R2, RZ, RZ, R15 ;  /* 0x000000ffff027224 */ /* 0x000fe200078e000f */
[----:B-1----:R-:W-:-:S04]  /*2ff00*/  I2FP.F32.U32 R12, UR13 ;  /* 0x0000000d000c7c45 */ /* 0x002fc80008201000 */
[----:B------:R-:W0:Y:S01]  /*2ff10*/  F2I.U32.TRUNC.NTZ R9, R9 ;  /* 0x0000000900097305 */ /* 0x000e22000020f000 */
[----:B------:R-:W-:Y:S05]  /*2ff20*/  @!P1 BRA `(.L_x_1062) ;  /* 0x0000000000289947 */ /* 0x000fea0003800000 */
[----:B------:R-:W-:Y:S02]  /*2ff30*/  ULDC UR9, c[0x0][0x634] ;  /* 0x00018d0000097ab9 */ /* 0x000fe40000000800 */
[----:B------:R-:W-:-:S05]  /*2ff40*/  IADD3 R3, P1, R15, UR9, RZ ;  /* 0x000000090f037c10 */ /* 0x000fca000ff3e0ff */
[----:B------:R-:W-:-:S04]  /*2ff50*/  IMAD.X R13, RZ, RZ, R16, P1 ;  /* 0x000000ffff0d7224 */ /* 0x000fc800008e0610 */
[----:B------:R-:W-:-:S04]  /*2ff60*/  IMAD.WIDE.U32 R4, R13, UR10, RZ ;  /* 0x0000000a0d047c25 */ /* 0x000fc8000f8e00ff */
[----:B------:R-:W-:-:S04]  /*2ff70*/  IMAD.WIDE.U32 R4, P1, R3, UR11, R4 ;  /* 0x0000000b03047c25 */ /* 0x000fc8000f820004 */
[----:B------:R-:W-:Y:S01]  /*2ff80*/  IMAD.WIDE.U32 R2, R3, UR10, RZ ;  /* 0x0000000a03027c25 */ /* 0x000fe2000f8e00ff */
[----:B------:R-:W-:-:S04]  /*2ff90*/  MOV R2, R5 ;  /* 0x0000000500027202 */ /* 0x000fc80000000f00 */
[----:B------:R-:W-:Y:S01]  /*2ffa0*/  IADD3 RZ, P2, R3, R4, RZ ;  /* 0x0000000403ff7210 */ /* 0x000fe20007f5e0ff */
[----:B------:R-:W-:-:S04]  /*2ffb0*/  IMAD.X R3, RZ, RZ, RZ, P1 ;  /* 0x000000ffff037224 */ /* 0x000fc800008e06ff */
[----:B------:R-:W-:-:S08]  /*2ffc0*/  IMAD.WIDE.U32.X R2, R13, UR11, R2, P2 ;  /* 0x0000000b0d027c25 */ /* 0x000fd000090e0402 */
.L_x_1062:
[--C-:B------:R-:W-:Y:S01]  /*2ffd0*/  SHF.R.U64 R10, R2, UR12, R3.reuse ;  /* 0x0000000c020a7c19 */ /* 0x100fe20008001203 */
[----:B------:R-:W-:Y:S01]  /*2ffe0*/  ULDC.64 UR10, c[0x0][0x620] ;  /* 0x00018800000a7ab9 */ /* 0x000fe20000000a00 */
[----:B------:R-:W-:Y:S01]  /*2fff0*/  SHF.R.U32.HI R2, RZ, UR12, R3 ;  /* 0x0000000cff027c19 */ /* 0x000fe20008011603 */
[----:B------:R-:W-:Y:S01]  /*30000*/  IMAD.MOV.U32 R3, RZ, RZ, R16 ;  /* 0x000000ffff037224 */ /* 0x000fe200078e0010 */
[----:B------:R-:W-:Y:S01]  /*30010*/  IADD3 R13, P1, RZ, -R10, RZ ;  /* 0x8000000aff0d7210 */ /* 0x000fe20007f3e0ff */
[----:B------:R-:W-:Y:S01]  /*30020*/  FMUL R12, R12, UR14 ;  /* 0x0000000e0c0c7c20 */ /* 0x000fe20008400000 */
[----:B------:R-:W-:Y:S01]  /*30030*/  ULDC.64 UR14, c[0x0][0x640] ;  /* 0x00019000000e7ab9 */ /* 0x000fe20000000a00 */
[----:B0-----:R-:W-:Y:S02]  /*30040*/  R2UR UR9, R9 ;  /* 0x00000000090972ca */ /* 0x001fe400000e0000 */
[----:B------:R-:W-:Y:S01]  /*30050*/  IMAD.X R2, RZ, RZ, ~R2, P1 ;  /* 0x000000ffff027224 */ /* 0x000fe200008e0e02 */
[----:B------:R-:W-:Y:S01]  /*30060*/  ISETP.NE.U32.AND P1, PT, RZ, UR14, PT ;  /* 0x0000000eff007c0c */ /* 0x000fe2000bf25070 */
[----:B------:R-:W0:Y:S02]  /*30070*/  F2I.U32.TRUNC.NTZ R12, R12 ;  /* 0x0000000c000c7305 */ /* 0x000e24000020f000 */
[----:B------:R-:W-:Y:S01]  /*30080*/  IMAD R2, R2, UR10, RZ ;  /* 0x0000000a02027c24 */ /* 0x000fe2000f8e02ff */
[----:B------:R-:W-:-:S03]  /*30090*/  ISETP.NE.AND.EX P1, PT, RZ, UR15, PT, P1 ;  /* 0x0000000fff007c0c */ /* 0x000fc6000bf25310 */
[----:B------:R-:W-:Y:S02]  /*300a0*/  IMAD R5, R13, UR11, R2 ;  /* 0x0000000b0d057c24 */ /* 0x000fe4000f8e0202 */
[----:B------:R-:W-:-:S04]  /*300b0*/  IMAD.MOV.U32 R2, RZ, RZ, R15 ;  /* 0x000000ffff027224 */ /* 0x000fc800078e000f */
[----:B------:R-:W-:Y:S01]  /*300c0*/  IMAD.WIDE.U32 R2, R13, UR10, R2 ;  /* 0x0000000a0d027c25 */ /* 0x000fe2000f8e0002 */
[----:B------:R-:W-:Y:S01]  /*300d0*/  ULDC UR10, c[0x0][0x618] ;  /* 0x00018600000a7ab9 */ /* 0x000fe20000000800 */
[----:B0-----:R-:W-:Y:S02]  /*300e0*/  R2UR UR11, R12 ;  /* 0x000000000c0b72ca */ /* 0x001fe400000e0000 */
[----:B------:R-:W-:-:S05]  /*300f0*/  IMAD.IADD R3, R3, 0x1, R5 ;  /* 0x0000000103037824 */ /* 0x000fca00078e0205 */
[--C-:B------:R-:W-:Y:S02]  /*30100*/  SHF.R.U64 R9, R2, UR10, R3.reuse ;  /* 0x0000000a02097c19 */ /* 0x100fe40008001203 */
[----:B------:R-:W-:Y:S01]  /*30110*/  SHF.R.U32.HI R2, RZ, UR10, R3 ;  /* 0x0000000aff027c19 */ /* 0x000fe20008011603 */
[----:B------:R-:W-:-:S03]  /*30120*/  ULDC UR10, c[0x0][0x608] ;  /* 0x00018200000a7ab9 */ /* 0x000fc60000000800 */
[--C-:B------:R-:W-:Y:S02]  /*30130*/  SHF.R.U64 R13, R9, UR10, R2.reuse ;  /* 0x0000000a090d7c19 */ /* 0x100fe40008001202 */
[----:B------:R-:W-:Y:S01]  /*30140*/  SHF.R.U32.HI R2, RZ, UR10, R2 ;  /* 0x0000000aff027c19 */ /* 0x000fe20008011602 */
[----:B------:R-:W-:-:S03]  /*30150*/  ULDC UR10, c[0x0][0x658] ;  /* 0x00019600000a7ab9 */ /* 0x000fc60000000800 */
[--C-:B------:R-:W-:Y:S02]  /*30160*/  SHF.R.U32.HI R15, RZ, UR10, R2.reuse ;  /* 0x0000000aff0f7c19 */ /* 0x100fe40008011602 */
[----:B------:R-:W-:-:S03]  /*30170*/  SHF.R.U64 R12, R13, UR10, R2 ;  /* 0x0000000a0d0c7c19 */ /* 0x000fc60008001202 */
[----:B------:R-:W-:Y:S01]  /*30180*/  IMAD.MOV.U32 R3, RZ, RZ, R15 ;  /* 0x000000ffff037224 */ /* 0x000fe200078e000f */
[----:B------:R-:W-:Y:S01]  /*30190*/  MOV R2, R12 ;  /* 0x0000000c00027202 */ /* 0x000fe20000000f00 */
[----:B------:R-:W-:Y:S06]  /*301a0*/  @!P1 BRA `(.L_x_1063) ;  /* 0x0000000000289947 */ /* 0x000fec0003800000 */
[----:B------:R-:W-:Y:S02]  /*301b0*/  ULDC UR10, c[0x0][0x64c] ;  /* 0x00019300000a7ab9 */ /* 0x000fe40000000800 */
[----:B------:R-:W-:-:S05]  /*301c0*/  IADD3 R3, P1, R12, UR10, RZ ;  /* 0x0000000a0c037c10 */ /* 0x000fca000ff3e0ff */
[----:B------:R-:W-:-:S04]  /*301d0*/  IMAD.X R15, RZ, RZ, R15, P1 ;  /* 0x000000ffff0f7224 */ /* 0x000fc800008e060f */
[----:B------:R-:W-:-:S04]  /*301e0*/  IMAD.WIDE.U32 R4, R15, UR14, RZ ;  /* 0x0000000e0f047c25 */ /* 0x000fc8000f8e00ff */
[----:B------:R-:W-:-:S04]  /*301f0*/  IMAD.WIDE.U32 R4, P1, R3, UR15, R4 ;  /* 0x0000000f03047c25 */ /* 0x000fc8000f820004 */
[----:B------:R-:W-:-:S04]  /*30200*/  IMAD.WIDE.U32 R2, R3, UR14, RZ ;  /* 0x0000000e03027c25 */ /* 0x000fc8000f8e00ff */
[----:B------:R-:W-:Y:S01]  /*30210*/  IMAD.MOV.U32 R2, RZ, RZ, R5 ;  /* 0x000000ffff027224 */ /* 0x000fe200078e0005 */
[----:B------:R-:W-:Y:S01]  /*30220*/  IADD3 RZ, P2, R3, R4, RZ ;  /* 0x0000000403ff7210 */ /* 0x000fe20007f5e0ff */
[----:B------:R-:W-:-:S04]  /*30230*/  IMAD.X R3, RZ, RZ, RZ, P1 ;  /* 0x000000ffff037224 */ /* 0x000fc800008e06ff */
[----:B------:R-:W-:-:S08]  /*30240*/  IMAD.WIDE.U32.X R2, R15, UR15, R2, P2 ;  /* 0x0000000f0f027c25 */ /* 0x000fd000090e0402 */
.L_x_1063:
[----:B------:R-:W-:Y:S01]  /*30250*/  ULDC UR10, c[0x0][0x648] ;  /* 0x00019200000a7ab9 */ /* 0x000fe20000000800 */
[----:B------:R-:W-:Y:S01]  /*30260*/  UISETP.NE.AND UP0, UPT, UR46, URZ, UPT ;  /* 0x0000003f2e00728c */ /* 0x000fe2000bf05270 */
[----:B------:R-:W-:Y:S01]  /*30270*/  SHF.R.U64 R2, R2, UR10, R3 ;  /* 0x0000000a02027c19 */ /* 0x000fe20008001203 */
[----:B------:R-:W-:Y:S01]  /*30280*/  ULDC UR10, c[0x0][0x638] ;  /* 0x00018e00000a7ab9 */ /* 0x000fe20000000800 */
[----:B------:R-:W-:Y:S01]  /*30290*/  UIADD3 UR11, -UR11, URZ, URZ ;  /* 0x0000003f0b0b7290 */ /* 0x000fe2000fffe13f */
[----:B------:R-:W-:Y:S02]  /*302a0*/  LOP3.LUT R13, R13, UR6, RZ, 0xc0, !PT ;  /* 0x000000060d0d7c12 */ /* 0x000fe4000f8ec0ff */
[C---:B------:R-:W-:Y:S02]  /*302b0*/  IADD3 R3, -R2.reuse, RZ, RZ ;  /* 0x000000ff02037210 */ /* 0x040fe40007ffe1ff */
[----:B------:R-:W-:Y:S01]  /*302c0*/  LOP3.LUT R9, R9, UR4, RZ, 0xc0, !PT ;  /* 0x0000000409097c12 */ /* 0x000fe2000f8ec0ff */
[----:B------:R-:W-:Y:S01]  /*302d0*/  IMAD R5, R2, UR5, R13 ;  /* 0x0000000502057c24 */ /* 0x000fe2000f8e020d */
[----:B------:R-:W-:Y:S01]  /*302e0*/  PLOP3.LUT P1, PT, PT, PT, UP0, 0x40, 0x0 ;  /* 0x000000000000781c */ /* 0x000fe20003f2e808 */
[----:B------:R-:W-:Y:S01]  /*302f0*/  IMAD R12, R3, UR10, R12 ;  /* 0x0000000a030c7c24 */ /* 0x000fe2000f8e020c */
[----:B------:R-:W-:Y:S01]  /*30300*/  UIADD3 UR10, -UR9, URZ, URZ ;  /* 0x0000003f090a7290 */ /* 0x000fe2000fffe13f */
[----:B------:R-:W-:Y:S01]  /*30310*/  PLOP3.LUT P2, PT, PT, PT, UP0, 0x40, 0x0 ;  /* 0x000000000000781c */ /* 0x000fe20003f4e808 */
[----:B------:R-:W-:Y:S01]  /*30320*/  IMAD.MOV.U32 R3, RZ, RZ, 0x1 ;  /* 0x00000001ff037424 */ /* 0x000fe200078e00ff */
[----:B------:R-:W-:-:S02]  /*30330*/  ULDC UR9, c[0x0][0x144] ;  /* 0x0000510000097ab9 */ /* 0x000fc40000000800 */
[----:B------:R-:W-:-:S03]  /*30340*/  UIMAD UR8, UR9, UR10, UR8 ;  /* 0x0000000a090872a4 */ /* 0x000fc6000f8e0208 */
[----:B------:R-:W-:Y:S02]  /*30350*/  ULDC UR9, c[0x0][0x148] ;  /* 0x0000520000097ab9 */ /* 0x000fe40000000800 */
[----:B------:R-:W-:-:S03]  /*30360*/  @UP0 UIMAD UR8, UR9, UR11, UR13 ;  /* 0x0000000b090802a4 */ /* 0x000fc6000f8e020d */
[----:B------:R-:W-:Y:S02]  /*30370*/  ULDC UR9, c[0x0][0x600] ;  /* 0x0001800000097ab9 */ /* 0x000fe40000000800 */
[----:B------:R-:W-:Y:S02]  /*30380*/  IMAD R12, R12, UR9, R9 ;  /* 0x000000090c0c7c24 */ /* 0x000fe4000f8e0209 */
[----:B------:R-:W-:Y:S01]  /*30390*/  IMAD.U32 R2, RZ, RZ, UR8 ;  /* 0x00000008ff027e24 */ /* 0x000fe2000f8e00ff */
[----:B------:R-:W-:-:S03]  /*303a0*/  ULDC UR8, c[0x0][0x610] ;  /* 0x0001840000087ab9 */ /* 0x000fc60000000800 */
[----:B------:R-:W-:-:S05]  /*303b0*/  IMAD R5, R5, UR8, R2 ;  /* 0x0000000805057c24 */ /* 0x000fca000f8e0202 */
[----:B------:R-:W-:Y:S02]  /*303c0*/  SEL R2, R12, R5, P1 ;  /* 0x000000050c027207 */ /* 0x000fe40000800000 */
[----:B------:R-:W-:-:S07]  /*303d0*/  SEL R5, R5, R12, P2 ;  /* 0x0000000c05057207 */ /* 0x000fce0001000000 */
.L_x_1061:
[----:B------:R-:W-:Y:S05]  /*303e0*/  BSYNC B1 ;  /* 0x0000000000017941 */ /* 0x000fea0003800000 */
.L_x_1060:
[----:B------:R-:W-:-:S13]  /*303f0*/  LOP3.LUT P1, RZ, R3, 0xff, RZ, 0xc0, !PT ;  /* 0x000000ff03ff7812 */ /* 0x000fda000782c0ff */
[----:B------:R-:W-:Y:S05]  /*30400*/  @P1 BRA `(.L_x_1064) ;  /* 0xfffffff400181947 */ /* 0x000fea000383ffff */
[----:B------:R-:W-:Y:S05]  /*30410*/  BSYNC B0 ;  /* 0x0000000000007941 */ /* 0x000fea0003800000 */
.L_x_1052:
[----:B------:R-:W-:-:S03]  /*30420*/  UMOV UR8, 0xffffffff ;  /* 0xffffffff00087882 */ /* 0x000fc60000000000 */
[----:B------:R-:W-:Y:S05]  /*30430*/  BRA.DIV UR8, `(.L_x_1065) ;  /* 0x00000006081c7947 */ /* 0x000fea000b800000 */
[----:B------:R-:W-:-:S13]  /*30440*/  ELECT P6, URZ, PT ;  /* 0x00000000003f782f */ /* 0x000fda00038c0000 */
.L_x_1079:
[----:B------:R-:W-:Y:S04]  /*30450*/  BSSY B0, `(.L_x_1066) ;  /* 0x000002c000007945 */ /* 0x000fe80003800000 */
[----:B------:R-:W-:Y:S05]  /*30460*/  @!P6 BRA `(.L_x_1067) ;  /* 0x0000000000a8e947 */ /* 0x000fea0003800000 */
[----:B------:R-:W-:-:S04]  /*30470*/  ULOP3.LUT UR8, UR40, 0x2, URZ, 0xfc, !UPT ;  /* 0x0000000228087892 */ /* 0x000fc8000f8efc3f */
[----:B------:R-:W-:-:S06]  /*30480*/  UISETP.NE.AND UP0, UPT, UR8, 0x3, UPT ;  /* 0x000000030800788c */ /* 0x000fcc000bf05270 */
[----:B------:R-:W-:-:S13]  /*30490*/  PLOP3.LUT P0, PT, PT, PT, UP0, 0x80, 0x0 ;  /* 0x000000000000781c */ /* 0x000fda0003f0f008 */
[----:B------:R-:W-:Y:S05]  /*304a0*/  @!P0 BRA `(.L_x_1068) ;  /* 0x0000000000048947 */ /* 0x000fea0003800000 */
[----:B------:R-:W-:Y:S01]  /*304b0*/  BPT.TRAP 0x1 ;  /* 0x000000040000795c */ /* 0x000fe20000300000 */
.L_x_1068:
[----:B------:R-:W0:Y:S01]  /*304c0*/  S2R R3, SR_CgaCtaId ;  /* 0x0000000000037919 */ /* 0x000e220000008800 */
[----:B------:R-:W-:-:S04]  /*304d0*/  MOV R2, 0x400 ;  /* 0x0000040000027802 */ /* 0x000fc80000000f00 */
[----:B0-----:R-:W-:Y:S02]  /*304e0*/  LEA R3, R3, R2, 0x18 ;  /* 0x0000000203037211 */ /* 0x001fe400078ec0ff */
[----:B------:R-:W-:-:S03]  /*304f0*/  SHF.L.U32 R2, R0, 0x1f, RZ ;  /* 0x0000001f00027819 */ /* 0x000fc600000006ff */
[----:B------:R-:W-:-:S04]  /*30500*/  VIADD R3, R3, 0x20 ;  /* 0x0000002003037836 */ /* 0x000fc80000000000 */
[----:B------:R-:W-:-:S04]  /*30510*/  IMAD R5, R6, 0x8, R3 ;  /* 0x0000000806057824 */ /* 0x000fc800078e0203 */
[----:B------:R-:W0:Y:S02]  /*30520*/  SYNCS.PHASECHK.TRANS64.TRYWAIT P0, [R5+URZ], R2 ;  /* 0x00000002050075a7 */ /* 0x000e24000800017f */
[----:B0-----:R-:W-:Y:S05]  /*30530*/  @!P0 BRA `(.L_x_1069) ;  /* 0x0000000000fc8947 */ /* 0x001fea0003800000 */
.L_x_1080:
[----:B------:R-:W-:-:S04]  /*30540*/  IADD3 R6, R6, 0x1, RZ ;  /* 0x0000000106067810 */ /* 0x000fc80007ffe0ff */
[----:B------:R-:W-:-:S04]  /*30550*/  ISETP.NE.AND P0, PT, R6, 0x4, PT ;  /* 0x000000040600780c */ /* 0x000fc80003f05270 */
[----:B0-----:R-:W-:Y:S02]  /*30560*/  SEL R5, RZ, 0x1, P0 ;  /* 0x00000001ff057807 */ /* 0x001fe40000000000 */
[----:B------:R-:W-:Y:S02]  /*30570*/  SEL R6, R6, RZ, P0 ;  /* 0x000000ff06067207 */ /* 0x000fe40000000000 */
[----:B------:R-:W-:-:S03]  /*30580*/  LOP3.LUT R5, R0, R5, RZ, 0x3c, !PT ;  /* 0x0000000500057212 */ /* 0x000fc600078e3cff */
[----:B------:R-:W-:Y:S01]  /*30590*/  IMAD R7, R6, 0x8, R3 ;  /* 0x0000000806077824 */ /* 0x000fe200078e0203 */
[----:B------:R-:W-:-:S04]  /*305a0*/  SHF.L.U32 R0, R5, 0x1f, RZ ;  /* 0x0000001f05007819 */ /* 0x000fc800000006ff */
[----:B------:R-:W0:Y:S02]  /*305b0*/  SYNCS.PHASECHK.TRANS64.TRYWAIT P0, [R7+URZ], R0 ;  /* 0x00000000070075a7 */ /* 0x000e24000800017f */
[----:B0-----:R-:W-:Y:S05]  /*305c0*/  @!P0 BRA `(.L_x_1070) ;  /* 0x0000000000ec8947 */ /* 0x001fea0003800000 */
.L_x_1081:
[----:B0-----:R-:W-:-:S05]  /*305d0*/  VIADD R0, R6, 0x1 ;  /* 0x0000000106007836 */ /* 0x001fca0000000000 */
[----:B------:R-:W-:-:S04]  /*305e0*/  ISETP.NE.AND P0, PT, R0, 0x4, PT ;  /* 0x000000040000780c */ /* 0x000fc80003f05270 */
[----:B------:R-:W-:Y:S02]  /*305f0*/  SEL R2, RZ, 0x1, P0 ;  /* 0x00000001ff027807 */ /* 0x000fe40000000000 */
[----:B------:R-:W-:Y:S02]  /*30600*/  SEL R4, R0, RZ, P0 ;  /* 0x000000ff00047207 */ /* 0x000fe40000000000 */
[----:B------:R-:W-:-:S03]  /*30610*/  LOP3.LUT R5, R5, R2, RZ, 0x3c, !PT ;  /* 0x0000000205057212 */ /* 0x000fc600078e3cff */
[----:B------:R-:W-:Y:S01]  /*30620*/  IMAD R7, R4, 0x8, R3 ;  /* 0x0000000804077824 */ /* 0x000fe200078e0203 */
[----:B------:R-:W-:-:S04]  /*30630*/  SHF.L.U32 R0, R5, 0x1f, RZ ;  /* 0x0000001f05007819 */ /* 0x000fc800000006ff */
[----:B------:R-:W0:Y:S02]  /*30640*/  SYNCS.PHASECHK.TRANS64.TRYWAIT P0, [R7+URZ], R0 ;  /* 0x00000000070075a7 */ /* 0x000e24000800017f */
[----:B0-----:R-:W-:Y:S05]  /*30650*/  @!P0 BRA `(.L_x_1071) ;  /* 0x0000000000dc8947 */ /* 0x001fea0003800000 */
.L_x_1082:
[----:B0-----:R-:W-:-:S05]  /*30660*/  VIADD R0, R4, 0x1 ;  /* 0x0000000104007836 */ /* 0x001fca0000000000 */
[----:B------:R-:W-:-:S04]  /*30670*/  ISETP.NE.AND P0, PT, R0, 0x4, PT ;  /* 0x000000040000780c */ /* 0x000fc80003f05270 */
[----:B------:R-:W-:Y:S02]  /*30680*/  SEL R2, RZ, 0x1, P0 ;  /* 0x00000001ff027807 */ /* 0x000fe40000000000 */
[----:B------:R-:W-:Y:S02]  /*30690*/  SEL R0, R0, RZ, P0 ;  /* 0x000000ff00007207 */ /* 0x000fe40000000000 */
[----:B------:R-:W-:Y:S02]  /*306a0*/  LOP3.LUT R2, R5, R2, RZ, 0x3c, !PT ;  /* 0x0000000205027212 */ /* 0x000fe400078e3cff */
[----:B------:R-:W-:Y:S02]  /*306b0*/  LEA R3, R0, R3, 0x3 ;  /* 0x0000000300037211 */ /* 0x000fe400078e18ff */
[----:B------:R-:W-:-:S07]  /*306c0*/  SHF.L.U32 R0, R2, 0x1f, RZ ;  /* 0x0000001f02007819 */ /* 0x000fce00000006ff */
.L_x_1072:
[----:B0-----:R0:W1:Y:S02]  /*306d0*/  SYNCS.PHASECHK.TRANS64.TRYWAIT P0, [R3+URZ], R0 ;  /* 0x00000000030075a7 */ /* 0x001064000800017f */
[----:B-1----:R-:W-:Y:S05]  /*306e0*/  @!P0 NANOSLEEP.SYNCS 0x989680 ;  /* 0x009896800000895d */ /* 0x002fea0003900000 */
[----:B------:R-:W1:Y:S02]  /*306f0*/  @!P0 SYNCS.PHASECHK.TRANS64 P0, [R3+URZ], R0 ;  /* 0x00000000030085a7 */ /* 0x000e64000800007f */
[----:B-1----:R-:W-:Y:S05]  /*30700*/  @!P0 BRA `(.L_x_1072) ;  /* 0xfffffffc00f08947 */ /* 0x002fea000383ffff */
.L_x_1067:
[----:B------:R-:W-:Y:S05]  /*30710*/  BSYNC B0 ;  /* 0x0000000000007941 */ /* 0x000fea0003800000 */
.L_x_1066:
[----:B------:R-:W-:Y:S05]  /*30720*/  EXIT ;  /* 0x000000000000794d */ /* 0x000fea0003800000 */
.L_x_17:
[----:B-1----:R1:W4:Y:S02]  /*30730*/  SYNCS.PHASECHK.TRANS64.TRYWAIT P1, [R3+URZ], R0 ;  /* 0x00000000030075a7 */ /* 0x002324000802017f */
[----:B----4-:R-:W-:Y:S05]  /*30740*/  @!P1 NANOSLEEP.SYNCS 0x989680 ;  /* 0x009896800000995d */ /* 0x010fea0003900000 */
[----:B------:R-:W4:Y:S02]  /*30750*/  @!P1 SYNCS.PHASECHK.TRANS64 P1, [R3+URZ], R0 ;  /* 0x00000000030095a7 */ /* 0x000f24000802007f */
[----:B----4-:R-:W-:Y:S05]  /*30760*/  @!P1 BRA `(.L_x_17) ;  /* 0xfffffffc00f09947 */ /* 0x010fea000383ffff */
[----:B------:R-:W-:Y:S05]  /*30770*/  BRA `(.L_x_16) ;  /* 0xfffffd0c00287947 */ /* 0x000fea000383ffff */
.L_x_22:
[----:B-1----:R-:W-:-:S04]  /*30780*/  IMAD.U32 R6, RZ, RZ, UR8 ;  /* 0x00000008ff067e24 */ /* 0x002fc8000f8e00ff */
[----:B------:R1:W2:Y:S03]  /*30790*/  SYNCS.PHASECHK.TRANS64.TRYWAIT P1, [R6+URZ], R4 ;  /* 0x00000004060075a7 */ /* 0x0002a6000802017f */
[----:B--2---:R-:W-:Y:S05]  /*307a0*/  @!P1 NANOSLEEP.SYNCS 0x989680 ;  /* 0x009896800000995d */ /* 0x004fea0003900000 */
[----:B------:R-:W2:Y:S02]  /*307b0*/  @!P1 SYNCS.PHASECHK.TRANS64 P1, [R6+URZ], R4 ;  /* 0x00000004060095a7 */ /* 0x000ea4000802007f */
[----:B--2---:R-:W-:Y:S05]  /*307c0*/  @!P1 BRA `(.L_x_22) ;  /* 0xfffffffc00ec9947 */ /* 0x004fea000383ffff */
[----:B------:R-:W-:Y:S05]  /*307d0*/  BRA `(.L_x_21) ;  /* 0xfffffd5400a87947 */ /* 0x000fea000383ffff */
.L_x_1053:
[----:B------:R-:W-:Y:S01]  /*307e0*/  BSSY B1, `(.L_x_1073) ;  /* 0x0000006000017945 */ /* 0x000fe20003800000 */
[----:B------:R-:W-:-:S07]  /*307f0*/  IMAD.MOV.U32 R15, RZ, RZ, -0x1 ;  /* 0xffffffffff0f7424 */ /* 0x000fce00078e00ff */
[----:B------:R-:W-:Y:S05]  /*30800*/  WARPSYNC.COLLECTIVE R15, `(.L_x_1074) ;  /* 0x000000000f0c7348 */ /* 0x000fea0003c00000 */
[----:B------:R-:W-:Y:S02]  /*30810*/  ELECT P6, UR62, PT ;  /* 0x00000000003e782f */ /* 0x000fe400038c0000 */
[----:B------:R-:W-:Y:S01]  /*30820*/  MOV R14, UR62 ;  /* 0x0000003e000e7c02 */ /* 0x000fe20008000f00 */
[----:B------:R-:W-:Y:S10]  /*30830*/  ENDCOLLECTIVE ;  /* 0x000000000000791b */ /* 0x000ff40003800000 */
.L_x_1074:
[----:B------:R-:W-:Y:S05]  /*30840*/  BSYNC B1 ;  /* 0x0000000000017941 */ /* 0x000fea0003800000 */
.L_x_1073:
[----:B------:R-:W-:Y:S05]  /*30850*/  BRA `(.L_x_1075) ;  /* 0xfffffff000107947 */ /* 0x000fea000383ffff */
.L_x_1056:
[----:B-1----:R1:W2:Y:S02]  /*30860*/  SYNCS.PHASECHK.TRANS64.TRYWAIT P1, [R15+URZ+0x20], R12 ;  /* 0x0000200c0f0075a7 */ /* 0x0022a4000802017f */
[----:B--2---:R-:W-:Y:S05]  /*30870*/  @!P1 NANOSLEEP.SYNCS 0x989680 ;  /* 0x009896800000995d */ /* 0x004fea0003900000 */
[----:B------:R-:W2:Y:S02]  /*30880*/  @!P1 SYNCS.PHASECHK.TRANS64 P1, [R15+URZ+0x20], R12 ;  /* 0x0000200c0f0095a7 */ /* 0x000ea4000802007f */
[----:B--2---:R-:W-:Y:S05]  /*30890*/  @!P1 BRA `(.L_x_1056) ;  /* 0xfffffffc00f09947 */ /* 0x004fea000383ffff */
[----:B------:R-:W-:Y:S05]  /*308a0*/  BRA `(.L_x_1076) ;  /* 0xfffffff000447947 */ /* 0x000fea000383ffff */
.L_x_1065:
[----:B------:R-:W-:Y:S01]  /*308b0*/  BSSY B0, `(.L_x_1077) ;  /* 0x0000006000007945 */ /* 0x000fe20003800000 */
[----:B------:R-:W-:-:S07]  /*308c0*/  IMAD.MOV.U32 R15, RZ, RZ, -0x1 ;  /* 0xffffffffff0f7424 */ /* 0x000fce00078e00ff */
[----:B------:R-:W-:Y:S05]  /*308d0*/  WARPSYNC.COLLECTIVE R15, `(.L_x_1078) ;  /* 0x000000000f0c7348 */ /* 0x000fea0003c00000 */
[----:B------:R-:W-:Y:S02]  /*308e0*/  ELECT P6, UR62, PT ;  /* 0x00000000003e782f */ /* 0x000fe400038c0000 */
[----:B------:R-:W-:Y:S01]  /*308f0*/  MOV R14, UR62 ;  /* 0x0000003e000e7c02 */ /* 0x000fe20008000f00 */
[----:B------:R-:W-:Y:S10]  /*30900*/  ENDCOLLECTIVE ;  /* 0x000000000000791b */ /* 0x000ff40003800000 */
.L_x_1078:
[----:B------:R-:W-:Y:S05]  /*30910*/  BSYNC B0 ;  /* 0x0000000000007941 */ /* 0x000fea0003800000 */
.L_x_1077:
[----:B------:R-:W-:Y:S05]  /*30920*/  BRA `(.L_x_1079) ;  /* 0xfffffff800c87947 */ /* 0x000fea000383ffff */
.L_x_1069:
[----:B0-----:R0:W1:Y:S02]  /*30930*/  SYNCS.PHASECHK.TRANS64.TRYWAIT P0, [R5+URZ], R2 ;  /* 0x00000002050075a7 */ /* 0x001064000800017f */
[----:B-1----:R-:W-:Y:S05]  /*30940*/  @!P0 NANOSLEEP.SYNCS 0x989680 ;  /* 0x009896800000895d */ /* 0x002fea0003900000 */
[----:B------:R-:W1:Y:S02]  /*30950*/  @!P0 SYNCS.PHASECHK.TRANS64 P0, [R5+URZ], R2 ;  /* 0x00000002050085a7 */ /* 0x000e64000800007f */
[----:B-1----:R-:W-:Y:S05]  /*30960*/  @!P0 BRA `(.L_x_1069) ;  /* 0xfffffffc00f08947 */ /* 0x002fea000383ffff */
[----:B------:R-:W-:Y:S05]  /*30970*/  BRA `(.L_x_1080) ;  /* 0xfffffff800f07947 */ /* 0x000fea000383ffff */
.L_x_1070:
[----:B0-----:R0:W1:Y:S02]  /*30980*/  SYNCS.PHASECHK.TRANS64.TRYWAIT P0, [R7+URZ], R0 ;  /* 0x00000000070075a7 */ /* 0x001064000800017f */
[----:B-1----:R-:W-:Y:S05]  /*30990*/  @!P0 NANOSLEEP.SYNCS 0x989680 ;  /* 0x009896800000895d */ /* 0x002fea0003900000 */
[----:B------:R-:W1:Y:S02]  /*309a0*/  @!P0 SYNCS.PHASECHK.TRANS64 P0, [R7+URZ], R0 ;  /* 0x00000000070085a7 */ /* 0x000e64000800007f */
[----:B-1----:R-:W-:Y:S05]  /*309b0*/  @!P0 BRA `(.L_x_1070) ;  /* 0xfffffffc00f08947 */ /* 0x002fea000383ffff */
[----:B------:R-:W-:Y:S05]  /*309c0*/  BRA `(.L_x_1081) ;  /* 0xfffffffc00007947 */ /* 0x000fea000383ffff */
.L_x_1071:
[----:B0-----:R0:W1:Y:S02]  /*309d0*/  SYNCS.PHASECHK.TRANS64.TRYWAIT P0, [R7+URZ], R0 ;  /* 0x00000000070075a7 */ /* 0x001064000800017f */
[----:B-1----:R-:W-:Y:S05]  /*309e0*/  @!P0 NANOSLEEP.SYNCS 0x989680 ;  /* 0x009896800000895d */ /* 0x002fea0003900000 */
[----:B------:R-:W1:Y:S02]  /*309f0*/  @!P0 SYNCS.PHASECHK.TRANS64 P0, [R7+URZ], R0 ;  /* 0x00000000070085a7 */ /* 0x000e64000800007f */
[----:B-1----:R-:W-:Y:S05]  /*30a00*/  @!P0 BRA `(.L_x_1071) ;  /* 0xfffffffc00f08947 */ /* 0x002fea000383ffff */
[----:B------:R-:W-:Y:S05]  /*30a10*/  BRA `(.L_x_1082) ;  /* 0xfffffffc00107947 */ /* 0x000fea000383ffff */
.L_x_1083:
[----:B------:R-:W-:-:S00]  /*30a20*/  BRA `(.L_x_1083) ;  /* 0xfffffffc00fc7947 */ /* 0x000fc0000383ffff */
[----:B------:R-:W-:-:S00]  /*30a30*/  NOP ;  /* 0x0000000000007918 */ /* 0x000fc00000000000 */
        /* <DEDUP_REMOVED lines=12> */
.L_x_1084:


//--------------------- .nv.global.init           --------------------------
	.section	.nv.global.init,"aw",@progbits
.nv.global.init:
	.type		$str$22,@object
	.size		$str$22,($str$23 - $str$22)
$str$22:
        /*0000*/ 	.byte	0x6b, 0x5f, 0x74, 0x69, 0x6c, 0x65, 0x5f, 0x63, 0x6f, 0x75, 0x6e, 0x74, 0x20, 0x3e, 0x3d, 0x20
        /*0010*/ 	.byte	0x31, 0x00
	.type		$str$23,@object
	.size		$str$23,(__unnamed_1 - $str$23)
$str$23:
        /*0012*/ 	.byte	0x2f, 0x74, 0x6d, 0x70, 0x2f, 0x63, 0x75, 0x74, 0x6c, 0x61, 0x73, 0x73, 0x5f, 0x73, 0x77, 0x65
        /*0022*/ 	.byte	0x65, 0x70, 0x5f, 0x73, 0x72, 0x63, 0x2f, 0x69, 0x6e, 0x63, 0x6c, 0x75, 0x64, 0x65, 0x2f, 0x63
        /*0032*/ 	.byte	0x75, 0x74, 0x6c, 0x61, 0x73, 0x73, 0x2f, 0x67, 0x65, 0x6d, 0x6d, 0x2f, 0x63, 0x6f, 0x6c, 0x6c
        /*0042*/ 	.byte	0x65, 0x63, 0x74, 0x69, 0x76, 0x65, 0x2f, 0x73, 0x6d, 0x39, 0x30, 0x5f, 0x6d, 0x6d, 0x61, 0x5f
        /*0052*/ 	.byte	0x74, 0x6d, 0x61, 0x5f, 0x67, 0x6d, 0x6d, 0x61, 0x5f, 0x73, 0x73, 0x5f, 0x77, 0x61, 0x72, 0x70
        /*0062*/ 	.byte	0x73, 0x70, 0x65, 0x63, 0x69, 0x61, 0x6c, 0x69, 0x7a, 0x65, 0x64, 0x2e, 0x68, 0x70, 0x70, 0x00
	.type		__unnamed_1,@object
	.size		__unnamed_1,(.L_0 - __unnamed_1)
__unnamed_1:
        /* <DEDUP_REMOVED lines=180> */
        /*0bb2*/ 	.byte	0x74, 0x65, 0x3a, 0x3a, 0x69, 0x64, 0x65, 0x6e, 0x74, 0x69, 0x74, 0x79, 0x5d, 0x00
.L_0:


//--------------------- .nv.shared._ZN7cutlass13device_kernelINS_4gemm6kernel13GemmUniversalIN4cute5tupleIJiiiiEEENS1_10collective13CollectiveMmaINS1_34MainloopSm90TmaGmmaWarpSpecializedILi4ENS5_IJNS4_1CILi1EEESB_SB_EEENS1_35KernelTmaWarpSpecializedCooperativeEEENS5_IJNSA_ILi512EEENSA_ILi256EEENSA_ILi32EEEEEENS_6half_tENS5_IJlSB_lEEESJ_SK_NS4_8TiledMMAINS4_8MMA_AtomIJNS4_4SM904GMMA26MMA_64x256x16_F32F16F16_SSILNSO_5MajorE0ELSQ_0ELNSO_7ScaleInE1ELSR_1EEEEEENS4_6LayoutINS5_IJNSA_ILi2EEESB_SB_EEENS5_IJSB_NSA_ILi0EEESX_EEEEENS5_IJNS4_10UnderscoreES10_S10_EEEEENS4_13SM90_TMA_LOADENS4_14ComposedLayoutINS4_7SwizzleILi2ELi4ELi3EEENS4_18smem_ptr_flag_bitsILi16EEENSU_INS5_IJNSA_ILi8EEESH_EEENS5_IJSH_SB_EEEEEEEvNS4_8identityES13_S1D_vS1E_EENS_8epilogue10collective6detail29Sm90TmaWarpSpecializedAdapterINS1H_15DefaultEpilogueISJ_SK_SK_NS1G_6thread17LinearCombinationISJ_Li1EffLNS1L_9ScaleType4KindE0ELNS_15FloatRoundStyleE2ESJ_EENS1_15EpilogueDefaultEEEEEvvEEEEvNT_6ParamsE --------------------------
	.section	.nv.shared._ZN7cutlass13device_kernelINS_4gemm6kernel13GemmUniversalIN4cute5tupleIJiiiiEEENS1_10collective13CollectiveMmaINS1_34MainloopSm90TmaGmmaWarpSpecializedILi4ENS5_IJNS4_1CILi1EEESB_SB_EEENS1_35KernelTmaWarpSpecializedCooperativeEEENS5_IJNSA_ILi512EEENSA_ILi256EEENSA_ILi32EEEEEENS_6half_tENS5_IJlSB_lEEESJ_SK_NS4_8TiledMMAINS4_8MMA_AtomIJNS4_4SM904GMMA26MMA_64x256x16_F32F16F16_SSILNSO_5MajorE0ELSQ_0ELNSO_7ScaleInE1ELSR_1EEEEEENS4_6LayoutINS5_IJNSA_ILi2EEESB_SB_EEENS5_IJSB_NSA_ILi0EEESX_EEEEENS5_IJNS4_10UnderscoreES10_S10_EEEEENS4_13SM90_TMA_LOADENS4_14ComposedLayoutINS4_7SwizzleILi2ELi4ELi3EEENS4_18smem_ptr_flag_bitsILi16EEENSU_INS5_IJNSA_ILi8EEESH_EEENS5_IJSH_SB_EEEEEEEvNS4_8identityES13_S1D_vS1E_EENS_8epilogue10collective6detail29Sm90TmaWarpSpecializedAdapterINS1H_15DefaultEpilogueISJ_SK_SK_NS1G_6thread17LinearCombinationISJ_Li1EffLNS1L_9ScaleType4KindE0ELNS_15FloatRoundStyleE2ESJ_EENS1_15EpilogueDefaultEEEEEvvEEEEvNT_6ParamsE,"aw",@nobits
	.sectionflags	@""
	.align	16
	.zero		1024


//--------------------- .nv.shared.reserved.0     --------------------------
	.section	.nv.shared.reserved.0,"aw",@nobits
	.weak		__nv_reservedSMEM_offset_0_alias
	.size		__nv_reservedSMEM_offset_0_alias, 0, 0
	.other		__nv_reservedSMEM_offset_0_alias,@"STO_CUDA_RESERVED_SHARED STV_DEFAULT"
__nv_reservedSMEM_offset_0_alias:
	.zero		0


//--------------------- .nv.global                --------------------------
	.section	.nv.global,"aw",@nobits
.nv.global:
	.type		_ZN40_INTERNAL_5ca33f00_4_k_cu_53880b36_137694cute1_E,@object
	.size		_ZN40_INTERNAL_5ca33f00_4_k_cu_53880b36_137694cute1_E,(_ZN40_INTERNAL_5ca33f00_4_k_cu_53880b36_137694cuda3std3__45__cpo6cbeginE - _ZN40_INTERNAL_5ca33f00_4_k_cu_53880b36_137694cute1_E)
_ZN40_INTERNAL_5ca33f00_4_k_cu_53880b36_137694cute1_E:
	.zero		1
	.type		_ZN40_INTERNAL_5ca33f00_4_k_cu_53880b36_137694cuda3std3__45__cpo6cbeginE,@object
	.size		_ZN40_INTERNAL_5ca33f00_4_k_cu_53880b36_137694cuda3std3__45__cpo6cbeginE,(_ZN40_INTERNAL_5ca33f00_4_k_cu_53880b36_137694cuda3std3__48in_placeE - _ZN40_INTERNAL_5ca33f00_4_k_cu_53880b36_137694cuda3std3__45__cpo6cbeginE)
_ZN40_INTERNAL_5ca33f00_4_k_cu_53880b36_137694cuda3std3__45__cpo6cbeginE:
	.zero		1
	.type		_ZN40_INTERNAL_5ca33f00_4_k_cu_53880b36_137694cuda3std3__48in_placeE,@object
	.size		_ZN40_INTERNAL_5ca33f00_4_k_cu_53880b36_137694cuda3std3__48in_placeE,(_ZN40_INTERNAL_5ca33f00_4_k_cu_53880b36_137694cuda3std6ranges3__45__cpo9iter_moveE - _ZN40_INTERNAL_5ca33f00_4_k_cu_53880b36_137694cuda3std3__48in_placeE)
_ZN40_INTERNAL_5ca33f00_4_k_cu_53880b36_137694cuda3std3__48in_placeE:
	.zero		1
	.type		_ZN40_INTERNAL_5ca33f00_4_k_cu_53880b36_137694cuda3std6ranges3__45__cpo9iter_moveE,@object
	.size		_ZN40_INTERNAL_5ca33f00_4_k_cu_53880b36_137694cuda3std6ranges3__45__cpo9iter_moveE,(_ZN40_INTERNAL_5ca33f00_4_k_cu_53880b36_137694cuda3std3__45__cpo5beginE - _ZN40_INTERNAL_5ca33f00_4_k_cu_53880b36_137694cuda3std6ranges3__45__cpo9iter_moveE)
_ZN40_INTERNAL_5ca33f00_4_k_cu_53880b36_137694cuda3std6ranges3__45__cpo9iter_moveE:
	.zero		1
	.type		_ZN40_INTERNAL_5ca33f00_4_k_cu_53880b36_137694cuda3std3__45__cpo5beginE,@object
	.size		_ZN40_INTERNAL_5ca33f00_4_k_cu_53880b36_137694cuda3std3__45__cpo5beginE,(_ZN40_INTERNAL_5ca33f00_4_k_cu_53880b36_137694cuda3std3__442_GLOBAL__N__5ca33f00_4_k_cu_53880b36_137696ignoreE - _ZN40_INTERNAL_5ca33f00_4_k_cu_53880b36_137694cuda3std3__45__cpo5beginE)
_ZN40_INTERNAL_5ca33f00_4_k_cu_53880b36_137694cuda3std3__45__cpo5beginE:
	.zero		1
	.type		_ZN40_INTERNAL_5ca33f00_4_k_cu_53880b36_137694cuda3std3__442_GLOBAL__N__5ca33f00_4_k_cu_53880b36_137696ignoreE,@object
	.size		_ZN40_INTERNAL_5ca33f00_4_k_cu_53880b36_137694cuda3std3__442_GLOBAL__N__5ca33f00_4_k_cu_53880b36_137696ignoreE,(_ZN40_INTERNAL_5ca33f00_4_k_cu_53880b36_137694cute7productE - _ZN40_INTERNAL_5ca33f00_4_k_cu_53880b36_137694cuda3std3__442_GLOBAL__N__5ca33f00_4_k_cu_53880b36_137696ignoreE)
_ZN40_INTERNAL_5ca33f00_4_k_cu_53880b36_137694cuda3std3__442_GLOBAL__N__5ca33f00_4_k_cu_53880b36_137696ignoreE:
	.zero		1
	.type		_ZN40_INTERNAL_5ca33f00_4_k_cu_53880b36_137694cute7productE,@object
	.size		_ZN40_INTERNAL_5ca33f00_4_k_cu_53880b36_137694cute7productE,(_ZN40_INTERNAL_5ca33f00_4_k_cu_53880b36_137694cuda3std3__45__cpo3endE - _ZN40_INTERNAL_5ca33f00_4_k_cu_53880b36_137694cute7productE)
_ZN40_INTERNAL_5ca33f00_4_k_cu_53880b36_137694cute7productE:
	.zero		1
	.type		_ZN40_INTERNAL_5ca33f00_4_k_cu_53880b36_137694cuda3std3__45__cpo3endE,@object
	.size		_ZN40_INTERNAL_5ca33f00_4_k_cu_53880b36_137694cuda3std3__45__cpo3endE,(_ZN40_INTERNAL_5ca33f00_4_k_cu_53880b36_137694cuda3std3__419piecewise_constructE - _ZN40_INTERNAL_5ca33f00_4_k_cu_53880b36_137694cuda3std3__45__cpo3endE)
_ZN40_INTERNAL_5ca33f00_4_k_cu_53880b36_137694cuda3std3__45__cpo3endE:
	.zero		1
	.type		_ZN40_INTERNAL_5ca33f00_4_k_cu_53880b36_137694cuda3std3__419piecewise_constructE,@object
	.size		_ZN40_INTERNAL_5ca33f00_4_k_cu_53880b36_137694cuda3std3__419piecewise_constructE,(_ZN40_INTERNAL_5ca33f00_4_k_cu_53880b36_137694cuda3std3__45__cpo4cendE - _ZN40_INTERNAL_5ca33f00_4_k_cu_53880b36_137694cuda3std3__419piecewise_constructE)
_ZN40_INTERNAL_5ca33f00_4_k_cu_53880b36_137694cuda3std3__419piecewise_constructE:
	.zero		1
	.type		_ZN40_INTERNAL_5ca33f00_4_k_cu_53880b36_137694cuda3std3__45__cpo4cendE,@object
	.size		_ZN40_INTERNAL_5ca33f00_4_k_cu_53880b36_137694cuda3std3__45__cpo4cendE,(_ZN40_INTERNAL_5ca33f00_4_k_cu_53880b36_137694cuda3std6ranges3__45__cpo4swapE - _ZN40_INTERNAL_5ca33f00_4_k_cu_53880b36_137694cuda3std3__45__cpo4cendE)
_ZN40_INTERNAL_5ca33f00_4_k_cu_53880b36_137694cuda3std3__45__cpo4cendE:
	.zero		1
	.type		_ZN40_INTERNAL_5ca33f00_4_k_cu_53880b36_137694cuda3std6ranges3__45__cpo4swapE,@object
	.size		_ZN40_INTERNAL_5ca33f00_4_k_cu_53880b36_137694cuda3std6ranges3__45__cpo4swapE,(.L_8 - _ZN40_INTERNAL_5ca33f00_4_k_cu_53880b36_137694cuda3std6ranges3__45__cpo4swapE)
_ZN40_INTERNAL_5ca33f00_4_k_cu_53880b36_137694cuda3std6ranges3__45__cpo4swapE:
	.zero		1
.L_8:


//--------------------- .nv.constant0._ZN7cutlass13device_kernelINS_4gemm6kernel13GemmUniversalIN4cute5tupleIJiiiiEEENS1_10collective13CollectiveMmaINS1_34MainloopSm90TmaGmmaWarpSpecializedILi4ENS5_IJNS4_1CILi1EEESB_SB_EEENS1_35KernelTmaWarpSpecializedCooperativeEEENS5_IJNSA_ILi512EEENSA_ILi256EEENSA_ILi32EEEEEENS_6half_tENS5_IJlSB_lEEESJ_SK_NS4_8TiledMMAINS4_8MMA_AtomIJNS4_4SM904GMMA26MMA_64x256x16_F32F16F16_SSILNSO_5MajorE0ELSQ_0ELNSO_7ScaleInE1ELSR_1EEEEEENS4_6LayoutINS5_IJNSA_ILi2EEESB_SB_EEENS5_IJSB_NSA_ILi0EEESX_EEEEENS5_IJNS4_10UnderscoreES10_S10_EEEEENS4_13SM90_TMA_LOADENS4_14ComposedLayoutINS4_7SwizzleILi2ELi4ELi3EEENS4_18smem_ptr_flag_bitsILi16EEENSU_INS5_IJNSA_ILi8EEESH_EEENS5_IJSH_SB_EEEEEEEvNS4_8identityES13_S1D_vS1E_EENS_8epilogue10collective6detail29Sm90TmaWarpSpecializedAdapterINS1H_15DefaultEpilogueISJ_SK_SK_NS1G_6thread17LinearCombinationISJ_Li1EffLNS1L_9ScaleType4KindE0ELNS_15FloatRoundStyleE2ESJ_EENS1_15EpilogueDefaultEEEEEvvEEEEvNT_6ParamsE --------------------------
	.section	.nv.constant0._ZN7cutlass13device_kernelINS_4gemm6kernel13GemmUniversalIN4cute5tupleIJiiiiEEENS1_10collective13CollectiveMmaINS1_34MainloopSm90TmaGmmaWarpSpecializedILi4ENS5_IJNS4_1CILi1EEESB_SB_EEENS1_35KernelTmaWarpSpecializedCooperativeEEENS5_IJNSA_ILi512EEENSA_ILi256EEENSA_ILi32EEEEEENS_6half_tENS5_IJlSB_lEEESJ_SK_NS4_8TiledMMAINS4_8MMA_AtomIJNS4_4SM904GMMA26MMA_64x256x16_F32F16F16_SSILNSO_5MajorE0ELSQ_0ELNSO_7ScaleInE1ELSR_1EEEEEENS4_6LayoutINS5_IJNSA_ILi2EEESB_SB_EEENS5_IJSB_NSA_ILi0EEESX_EEEEENS5_IJNS4_10UnderscoreES10_S10_EEEEENS4_13SM90_TMA_LOADENS4_14ComposedLayoutINS4_7SwizzleILi2ELi4ELi3EEENS4_18smem_ptr_flag_bitsILi16EEENSU_INS5_IJNSA_ILi8EEESH_EEENS5_IJSH_SB_EEEEEEEvNS4_8identityES13_S1D_vS1E_EENS_8epilogue10collective6detail29Sm90TmaWarpSpecializedAdapterINS1H_15DefaultEpilogueISJ_SK_SK_NS1G_6thread17LinearCombinationISJ_Li1EffLNS1L_9ScaleType4KindE0ELNS_15FloatRoundStyleE2ESJ_EENS1_15EpilogueDefaultEEEEEvvEEEEvNT_6ParamsE,"a",@progbits
	.sectionflags	@""
	.align	4
.nv.constant0._ZN7cutlass13device_kernelINS_4gemm6kernel13GemmUniversalIN4cute5tupleIJiiiiEEENS1_10collective13CollectiveMmaINS1_34MainloopSm90TmaGmmaWarpSpecializedILi4ENS5_IJNS4_1CILi1EEESB_SB_EEENS1_35KernelTmaWarpSpecializedCooperativeEEENS5_IJNSA_ILi512EEENSA_ILi256EEENSA_ILi32EEEEEENS_6half_tENS5_IJlSB_lEEESJ_SK_NS4_8TiledMMAINS4_8MMA_AtomIJNS4_4SM904GMMA26MMA_64x256x16_F32F16F16_SSILNSO_5MajorE0ELSQ_0ELNSO_7ScaleInE1ELSR_1EEEEEENS4_6LayoutINS5_IJNSA_ILi2EEESB_SB_EEENS5_IJSB_NSA_ILi0EEESX_EEEEENS5_IJNS4_10UnderscoreES10_S10_EEEEENS4_13SM90_TMA_LOADENS4_14ComposedLayoutINS4_7SwizzleILi2ELi4ELi3EEENS4_18smem_ptr_flag_bitsILi16EEENSU_INS5_IJNSA_ILi8EEESH_EEENS5_IJSH_SB_EEEEEEEvNS4_8identityES13_S1D_vS1E_EENS_8epilogue10collective6detail29Sm90TmaWarpSpecializedAdapterINS1H_15DefaultEpilogueISJ_SK_SK_NS1G_6thread17LinearCombinationISJ_Li1EffLNS1L_9ScaleType4KindE0ELNS_15FloatRoundStyleE2ESJ_EENS1_15EpilogueDefaultEEEEEvvEEEEvNT_6ParamsE:
	.zero		1664


//--------------------- SYMBOLS --------------------------

	.type		.nv.reservedSmem.offset0,@object
	.size		.nv.reservedSmem.offset0,0x4
	.type		__assertfail,@function
